// auto-generated by cutlass_sweep.fmha — config: {"arch": "sm_100", "direction": "fwd", "dtype": "fp16", "head_dim": 256, "mask": "none", "schedule": "persistent", "tile_kv": 128, "tile_q": 256}
#include "cutlass/cutlass.h"
#include "cute/tensor.hpp"
#include "cutlass/device_kernel.h"
#include "cutlass/kernel_hardware_info.h"
#include "77_blackwell_fmha/collective/fmha_fusion.hpp"
#include "77_blackwell_fmha/collective/sm100_fmha_load_tma_warpspecialized.hpp"
#include "77_blackwell_fmha/collective/sm100_fmha_fwd_mainloop_tma_warpspecialized.hpp"
#include "77_blackwell_fmha/collective/sm100_fmha_fwd_epilogue_tma_warpspecialized.hpp"
#include "77_blackwell_fmha/kernel/fmha_tile_scheduler.hpp"
#include "77_blackwell_fmha/kernel/sm100_fmha_fwd_kernel_tma_warpspecialized.hpp"

using namespace cute;
using Element    = cutlass::half_t;
using ElementOut = cutlass::half_t;
using TileShape  = Shape<_256, _128, _256>;

using ProblemShape = cute::tuple<int, int, int, cute::tuple<cute::tuple<int, int>, int>>;
using StrideQ   = cute::tuple<int, _1, cute::tuple<cute::tuple<int, int>, int>>;
using StrideK   = cute::tuple<int, _1, cute::tuple<cute::tuple<_0, int>, int>>;
using StrideV   = StrideK;
using StrideO   = StrideQ;
using StrideLSE = cute::tuple<_1, cute::tuple<cute::tuple<int, int>, int>>;

using TileScheduler = std::conditional_t<
    cute::true_type::value,
    cutlass::fmha::kernel::PersistentTileScheduler,
    cutlass::fmha::kernel::IndividualTileScheduler>;

using Mainloop = cutlass::fmha::collective::Sm100FmhaFwdMainloopTmaWarpspecialized<
    Element, float, float, TileShape, StrideQ, StrideK, StrideV,
    cutlass::fmha::collective::NoMask>;

using Kernel = cutlass::fmha::kernel::Sm100FmhaFwdKernelTmaWarpspecialized<
    ProblemShape, Mainloop,
    cutlass::fmha::collective::Sm100FmhaFwdEpilogueTmaWarpspecialized<
        ElementOut, float, typename Mainloop::TileShapePV, StrideO, StrideLSE>,
    TileScheduler>;

auto* _anchor = &cutlass::device_kernel<Kernel>;


// ===== COMPILED SASS (sm_100a) =====

	.target	sm_100a

	.elftype	@"ET_EXEC"


//--------------------- .note.nv.tkinfo           --------------------------
	.section	.note.nv.tkinfo,"",@"SHT_NOTE"
	.sectionflags	@"SHF_NOTE_NV_TKINFO"
	.tkinfo
        /*0018*/ 	.word	0x00000002
        /*0030*/ 	.string	""
        /*0030*/ 	.string	"ptxas"
        /*0030*/ 	.string	"Cuda compilation tools, release 13.0, V13.0.88"
        /*0030*/ 	.string	"Build cuda_13.0.r13.0/compiler.36424714_0"
        /*0030*/ 	.string	"-arch sm_100a -m 64 "



//--------------------- .note.nv.cuinfo           --------------------------
	.section	.note.nv.cuinfo,"",@"SHT_NOTE"
	.sectionflags	@"SHF_NOTE_NV_CUINFO"
        /*0018*/ 	.short	0x0002
        /*001a*/ 	.short	0x0064
        /*001c*/ 	.short	0x0082
	.zero		2


//--------------------- .nv.info                  --------------------------
	.section	.nv.info,"",@"SHT_CUDA_INFO"
	.align	4


	//----- nvinfo : EIATTR_REGCOUNT
	.align		4
        /*0000*/ 	.byte	0x04, 0x2f
        /*0002*/ 	.short	(.L_34 - .L_33)
	.align		4
.L_33:
        /*0004*/ 	.word	index@(_ZN7cutlass13device_kernelINS_4fmha6kernel36Sm100FmhaFwdKernelTmaWarpspecializedIN4cute5tupleIJiiiNS5_IJNS5_IJiiEEEiEEEEEENS1_10collective38Sm100FmhaFwdMainloopTmaWarpspecializedINS_6half_tEffNS5_IJNS4_1CILi256EEENSC_ILi128EEESD_EEENS5_IJiNSC_ILi1EEES7_EEENS5_IJiSG_NS5_IJNS5_IJNSC_ILi0EEEiEEEiEEEEEESL_NS9_6NoMaskENS5_IJNSC_ILi2EEESG_SG_EEENSC_ILb0EEEEENS9_38Sm100FmhaFwdEpilogueTmaWarpspecializedISB_fNS5_IJSE_SD_SE_EEESH_NS5_IJSG_S7_EEESP_EENS2_23PersistentTileSchedulerENS2_41Sm100FmhaCtxKernelWarpspecializedScheduleEEEEEvNT_6ParamsE)
        /*0008*/ 	.word	0x00000080


	//----- nvinfo : EIATTR_FRAME_SIZE
	.align		4
.L_34:
        /*000c*/ 	.byte	0x04, 0x11
        /*000e*/ 	.short	(.L_36 - .L_35)
	.align		4
.L_35:
        /*0010*/ 	.word	index@($__internal_3_$__cuda_sm3x_div_rn_noftz_f32_slowpath)
        /*0014*/ 	.word	0x000000c0


	//----- nvinfo : EIATTR_FRAME_SIZE
	.align		4
.L_36:
        /*0018*/ 	.byte	0x04, 0x11
        /*001a*/ 	.short	(.L_38 - .L_37)
	.align		4
.L_37:
        /*001c*/ 	.word	index@($__internal_2_$__cuda_sm10x_tcgen05_guardrail_trap_unallocated_columns_being_dealloced)
        /*0020*/ 	.word	0x000000c0


	//----- nvinfo : EIATTR_FRAME_SIZE
	.align		4
.L_38:
        /*0024*/ 	.byte	0x04, 0x11
        /*0026*/ 	.short	(.L_40 - .L_39)
	.align		4
.L_39:
        /*0028*/ 	.word	index@($__internal_1_$__cuda_sm10x_tcgen05_guardrail_trap_phase_invalid_during_alloc)
        /*002c*/ 	.word	0x000000c0


	//----- nvinfo : EIATTR_FRAME_SIZE
	.align		4
.L_40:
        /*0030*/ 	.byte	0x04, 0x11
        /*0032*/ 	.short	(.L_42 - .L_41)
	.align		4
.L_41:
        /*0034*/ 	.word	index@($__internal_0_$__cuda_sm10x_tcgen05_guardrail_trap_col_being_dealloced_not_returned_by_alloc)
        /*0038*/ 	.word	0x000000c0


	//----- nvinfo : EIATTR_FRAME_SIZE
	.align		4
.L_42:
        /*003c*/ 	.byte	0x04, 0x11
        /*003e*/ 	.short	(.L_44 - .L_43)
	.align		4
.L_43:
        /*0040*/ 	.word	index@(_ZN7cutlass13device_kernelINS_4fmha6kernel36Sm100FmhaFwdKernelTmaWarpspecializedIN4cute5tupleIJiiiNS5_IJNS5_IJiiEEEiEEEEEENS1_10collective38Sm100FmhaFwdMainloopTmaWarpspecializedINS_6half_tEffNS5_IJNS4_1CILi256EEENSC_ILi128EEESD_EEENS5_IJiNSC_ILi1EEES7_EEENS5_IJiSG_NS5_IJNS5_IJNSC_ILi0EEEiEEEiEEEEEESL_NS9_6NoMaskENS5_IJNSC_ILi2EEESG_SG_EEENSC_ILb0EEEEENS9_38Sm100FmhaFwdEpilogueTmaWarpspecializedISB_fNS5_IJSE_SD_SE_EEESH_NS5_IJSG_S7_EEESP_EENS2_23PersistentTileSchedulerENS2_41Sm100FmhaCtxKernelWarpspecializedScheduleEEEEEvNT_6ParamsE)
        /*0044*/ 	.word	0x000000c0


	//----- nvinfo : EIATTR_MIN_STACK_SIZE
	.align		4
.L_44:
        /*0048*/ 	.byte	0x04, 0x12
        /*004a*/ 	.short	(.L_46 - .L_45)
	.align		4
.L_45:
        /*004c*/ 	.word	index@(_ZN7cutlass13device_kernelINS_4fmha6kernel36Sm100FmhaFwdKernelTmaWarpspecializedIN4cute5tupleIJiiiNS5_IJNS5_IJiiEEEiEEEEEENS1_10collective38Sm100FmhaFwdMainloopTmaWarpspecializedINS_6half_tEffNS5_IJNS4_1CILi256EEENSC_ILi128EEESD_EEENS5_IJiNSC_ILi1EEES7_EEENS5_IJiSG_NS5_IJNS5_IJNSC_ILi0EEEiEEEiEEEEEESL_NS9_6NoMaskENS5_IJNSC_ILi2EEESG_SG_EEENSC_ILb0EEEEENS9_38Sm100FmhaFwdEpilogueTmaWarpspecializedISB_fNS5_IJSE_SD_SE_EEESH_NS5_IJSG_S7_EEESP_EENS2_23PersistentTileSchedulerENS2_41Sm100FmhaCtxKernelWarpspecializedScheduleEEEEEvNT_6ParamsE)
        /*0050*/ 	.word	0x000000c0
.L_46:


//--------------------- .nv.compat                --------------------------
	.section	.nv.compat,"",@"SHT_CUDA_COMPAT_INFO"
	.align	4
        /*0000*/ 	.byte	0x02, 0x09, 0x01, 0x00, 0x02, 0x02, 0x02, 0x00, 0x02, 0x05, 0x05, 0x00, 0x03, 0x07, 0x01, 0x01
        /*0010*/ 	.byte	0x02, 0x03, 0x01, 0x00, 0x02, 0x06, 0x01, 0x00, 0x04, 0x0b, 0x08, 0x00, 0x01, 0x00, 0x00, 0x00
        /*0020*/ 	.byte	0x00, 0x00, 0x00, 0x00


//--------------------- .nv.info._ZN7cutlass13device_kernelINS_4fmha6kernel36Sm100FmhaFwdKernelTmaWarpspecializedIN4cute5tupleIJiiiNS5_IJNS5_IJiiEEEiEEEEEENS1_10collective38Sm100FmhaFwdMainloopTmaWarpspecializedINS_6half_tEffNS5_IJNS4_1CILi256EEENSC_ILi128EEESD_EEENS5_IJiNSC_ILi1EEES7_EEENS5_IJiSG_NS5_IJNS5_IJNSC_ILi0EEEiEEEiEEEEEESL_NS9_6NoMaskENS5_IJNSC_ILi2EEESG_SG_EEENSC_ILb0EEEEENS9_38Sm100FmhaFwdEpilogueTmaWarpspecializedISB_fNS5_IJSE_SD_SE_EEESH_NS5_IJSG_S7_EEESP_EENS2_23PersistentTileSchedulerENS2_41Sm100FmhaCtxKernelWarpspecializedScheduleEEEEEvNT_6ParamsE --------------------------
	.section	.nv.info._ZN7cutlass13device_kernelINS_4fmha6kernel36Sm100FmhaFwdKernelTmaWarpspecializedIN4cute5tupleIJiiiNS5_IJNS5_IJiiEEEiEEEEEENS1_10collective38Sm100FmhaFwdMainloopTmaWarpspecializedINS_6half_tEffNS5_IJNS4_1CILi256EEENSC_ILi128EEESD_EEENS5_IJiNSC_ILi1EEES7_EEENS5_IJiSG_NS5_IJNS5_IJNSC_ILi0EEEiEEEiEEEEEESL_NS9_6NoMaskENS5_IJNSC_ILi2EEESG_SG_EEENSC_ILb0EEEEENS9_38Sm100FmhaFwdEpilogueTmaWarpspecializedISB_fNS5_IJSE_SD_SE_EEESH_NS5_IJSG_S7_EEESP_EENS2_23PersistentTileSchedulerENS2_41Sm100FmhaCtxKernelWarpspecializedScheduleEEEEEvNT_6ParamsE,"",@"SHT_CUDA_INFO"
	.sectionflags	@""
	.align	4


	//----- nvinfo : EIATTR_CUDA_API_VERSION
	.align		4
        /*0000*/ 	.byte	0x04, 0x37
        /*0002*/ 	.short	(.L_48 - .L_47)
.L_47:
        /*0004*/ 	.word	0x00000082


	//----- nvinfo : EIATTR_KPARAM_INFO
	.align		4
.L_48:
        /*0008*/ 	.byte	0x04, 0x17
        /*000a*/ 	.short	(.L_50 - .L_49)
.L_49:
        /*000c*/ 	.word	0x00000000
        /*0010*/ 	.short	0x0000
        /*0012*/ 	.short	0x0000
        /*0014*/ 	.byte	0x00, 0xf0, 0x01, 0x18


	//----- nvinfo : EIATTR_AT_ENTRY_FRAGMENTS
	.align		4
.L_50:
        /*0018*/ 	.byte	0x04, 0x4f
        /*001a*/ 	.short	(.L_52 - .L_51)


	//   ....[0]....
.L_51:
        /*001c*/ 	.word	0x00000006


	//----- nvinfo : EIATTR_RESERVED_SMEM_USED
	.align		4
.L_52:
        /*0020*/ 	.byte	0x01, 0x41
	.zero		2


	//----- nvinfo : EIATTR_SPARSE_MMA_MASK
	.align		4
        /*0024*/ 	.byte	0x03, 0x50
        /*0026*/ 	.short	0x0000


	//----- nvinfo : EIATTR_TCGEN05_1CTA_USED
	.align		4
        /*0028*/ 	.byte	0x01, 0x51
	.zero		2


	//----- nvinfo : EIATTR_MAXREG_COUNT
	.align		4
        /*002c*/ 	.byte	0x03, 0x1b
        /*002e*/ 	.short	0x0080


	//----- nvinfo : EIATTR_NUM_BARRIERS
	.align		4
        /*0030*/ 	.byte	0x02, 0x4c
        /*0032*/ 	.byte	0x01
	.zero		1


	//----- nvinfo : EIATTR_EXTERNS
	.align		4
        /*0034*/ 	.byte	0x04, 0x0f
        /*0036*/ 	.short	(.L_54 - .L_53)


	//   ....[0]....
	.align		4
.L_53:
        /*0038*/ 	.word	index@(vprintf)


	//   ....[1]....
	.align		4
        /*003c*/ 	.word	index@(__assertfail)


	//----- nvinfo : EIATTR_ANNOTATIONS
	.align		4
.L_54:
        /*0040*/ 	.byte	0x04, 0x55
        /*0042*/ 	.short	(.L_56 - .L_55)


	//   ....[0]....
.L_55:
        /*0044*/ 	.word	0x00000001
        /*0048*/ 	.byte	0xb0, 0xb2, 0x00, 0x00, 0x01, 0x00, 0x00, 0x00, 0x00, 0xb3, 0x00, 0x00, 0x01, 0x00, 0x00, 0x00
        /* <DEDUP_REMOVED lines=47> */
        /*0348*/ 	.byte	0xc0, 0x1f, 0x02, 0x00, 0x01, 0x00, 0x00, 0x00, 0xd0, 0x1f, 0x02, 0x00


	//----- nvinfo : EIATTR_MERCURY_ISA_VERSION
	.align		4
.L_56:
        /*0354*/ 	.byte	0x03, 0x5f
        /*0356*/ 	.short	0x0101


	//----- nvinfo : EIATTR_INT_WARP_WIDE_INSTR_OFFSETS
	.align		4
        /*0358*/ 	.byte	0x04, 0x31
        /*035a*/ 	.short	(.L_58 - .L_57)


	//   ....[0]....
.L_57:
        /*035c*/ 	.word	0x00024220


	//   ....[1]....
        /*0360*/ 	.word	0x00024240


	//   ....[2]....
        /*0364*/ 	.word	0x00024270


	//----- nvinfo : EIATTR_COOP_GROUP_MASK_REGIDS
	.align		4
.L_58:
        /*0368*/ 	.byte	0x04, 0x29
        /*036a*/ 	.short	(.L_60 - .L_59)


	//   ....[0]....
.L_59:
        /*036c*/ 	.word	0xffffffff


	//   ....[1]....
        /*0370*/ 	.word	0xffffffff


	//   ....[2]....
        /*0374*/ 	.word	0xffffffff


	//   ....[3]....
        /*0378*/ 	.word	0xffffffff


	//   ....[4]....
        /*037c*/ 	.word	0xffffffff


	//   ....[5]....
        /*0380*/ 	.word	0xffffffff


	//   ....[6]....
        /*0384*/ 	.word	0xffffffff


	//   ....[7]....
        /*0388*/ 	.word	0xffffffff


	//   ....[8]....
        /*038c*/ 	.word	0xffffffff


	//   ....[9]....
        /*0390*/ 	.word	0xffffffff


	//   ....[10]....
        /*0394*/ 	.word	0xffffffff


	//   ....[11]....
        /*0398*/ 	.word	0xffffffff


	//   ....[12]....
        /*039c*/ 	.word	0xffffffff


	//   ....[13]....
        /*03a0*/ 	.word	0xffffffff


	//   ....[14]....
        /*03a4*/ 	.word	0xffffffff


	//   ....[15]....
        /*03a8*/ 	.word	0xffffffff


	//   ....[16]....
        /*03ac*/ 	.word	0xffffffff


	//   ....[17]....
        /*03b0*/ 	.word	0xffffffff


	//----- nvinfo : EIATTR_COOP_GROUP_INSTR_OFFSETS
	.align		4
.L_60:
        /*03b4*/ 	.byte	0x04, 0x28
        /*03b6*/ 	.short	(.L_62 - .L_61)


	//   ....[0]....
.L_61:
        /*03b8*/ 	.word	0x00000120


	//   ....[1]....
        /*03bc*/ 	.word	0x000008e0


	//   ....[2]....
        /*03c0*/ 	.word	0x00000b10


	//   ....[3]....
        /*03c4*/ 	.word	0x00000c40


	//   ....[4]....
        /*03c8*/ 	.word	0x00000d80


	//   ....[5]....
        /*03cc*/ 	.word	0x00001040


	//   ....[6]....
        /*03d0*/ 	.word	0x00001230


	//   ....[7]....
        /*03d4*/ 	.word	0x00001320


	//   ....[8]....
        /*03d8*/ 	.word	0x00001480


	//   ....[9]....
        /*03dc*/ 	.word	0x000015e0


	//   ....[10]....
        /*03e0*/ 	.word	0x000019b0


	//   ....[11]....
        /*03e4*/ 	.word	0x00001bc0


	//   ....[12]....
        /*03e8*/ 	.word	0x00001bd0


	//   ....[13]....
        /*03ec*/ 	.word	0x0000e7b0


	//   ....[14]....
        /*03f0*/ 	.word	0x00010620


	//   ....[15]....
        /*03f4*/ 	.word	0x0001a020


	//   ....[16]....
        /*03f8*/ 	.word	0x00024110


	//   ....[17]....
        /*03fc*/ 	.word	0x00024340


	//----- nvinfo : EIATTR_REG_RECONFIG
	.align		4
.L_62:
        /*0400*/ 	.byte	0x01, 0x54
	.zero		2


	//----- nvinfo : EIATTR_VRC_CTA_INIT_COUNT
	.align		4
        /*0404*/ 	.byte	0x02, 0x4a
        /*0406*/ 	.byte	0x80
	.zero		1


	//----- nvinfo : EIATTR_SYSCALL_OFFSETS
	.align		4
        /*0408*/ 	.byte	0x04, 0x46
        /*040a*/ 	.short	(.L_64 - .L_63)


	//   ....[0]....
.L_63:
        /*040c*/ 	.word	0x000063a0


	//   ....[1]....
        /*0410*/ 	.word	0x00006460


	//   ....[2]....
        /*0414*/ 	.word	0x000064d0


	//   ....[3]....
        /*0418*/ 	.word	0x00006540


	//   ....[4]....
        /*041c*/ 	.word	0x000065b0


	//   ....[5]....
        /*0420*/ 	.word	0x00006650


	//   ....[6]....
        /*0424*/ 	.word	0x00006730


	//   ....[7]....
        /*0428*/ 	.word	0x000067d0


	//   ....[8]....
        /*042c*/ 	.word	0x00006870


	//   ....[9]....
        /*0430*/ 	.word	0x00006910


	//   ....[10]....
        /*0434*/ 	.word	0x00006980


	//   ....[11]....
        /*0438*/ 	.word	0x00006a20


	//   ....[12]....
        /*043c*/ 	.word	0x00006ac0


	//   ....[13]....
        /*0440*/ 	.word	0x00006b30


	//   ....[14]....
        /*0444*/ 	.word	0x00006bd0


	//   ....[15]....
        /*0448*/ 	.word	0x00006c70


	//   ....[16]....
        /*044c*/ 	.word	0x00006d10


	//   ....[17]....
        /*0450*/ 	.word	0x00006db0


	//   ....[18]....
        /*0454*/ 	.word	0x00006e20


	//   ....[19]....
        /*0458*/ 	.word	0x00006ec0


	//   ....[20]....
        /*045c*/ 	.word	0x00006f60


	//   ....[21]....
        /*0460*/ 	.word	0x00006fd0


	//   ....[22]....
        /*0464*/ 	.word	0x00007070


	//   ....[23]....
        /*0468*/ 	.word	0x00007110


	//   ....[24]....
        /*046c*/ 	.word	0x000071b0


	//   ....[25]....
        /*0470*/ 	.word	0x00007250


	//   ....[26]....
        /*0474*/ 	.word	0x000072c0


	//   ....[27]....
        /*0478*/ 	.word	0x00007360


	//   ....[28]....
        /*047c*/ 	.word	0x00007400


	//   ....[29]....
        /*0480*/ 	.word	0x00007470


	//   ....[30]....
        /*0484*/ 	.word	0x00007510


	//   ....[31]....
        /*0488*/ 	.word	0x000075b0


	//   ....[32]....
        /*048c*/ 	.word	0x00007650


	//   ....[33]....
        /*0490*/ 	.word	0x000076f0


	//   ....[34]....
        /*0494*/ 	.word	0x00007790


	//   ....[35]....
        /*0498*/ 	.word	0x00007830


	//   ....[36]....
        /*049c*/ 	.word	0x000078a0


	//   ....[37]....
        /*04a0*/ 	.word	0x00007940


	//   ....[38]....
        /*04a4*/ 	.word	0x000079e0


	//   ....[39]....
        /*04a8*/ 	.word	0x00007a50


	//   ....[40]....
        /*04ac*/ 	.word	0x00007af0


	//   ....[41]....
        /*04b0*/ 	.word	0x00007b90


	//   ....[42]....
        /*04b4*/ 	.word	0x00007c30


	//   ....[43]....
        /*04b8*/ 	.word	0x00007cd0


	//   ....[44]....
        /*04bc*/ 	.word	0x00007d40


	//   ....[45]....
        /*04c0*/ 	.word	0x00007de0


	//   ....[46]....
        /*04c4*/ 	.word	0x00007e80


	//   ....[47]....
        /*04c8*/ 	.word	0x00007ef0


	//   ....[48]....
        /*04cc*/ 	.word	0x00007f90


	//   ....[49]....
        /*04d0*/ 	.word	0x00008030


	//   ....[50]....
        /*04d4*/ 	.word	0x000080d0


	//   ....[51]....
        /*04d8*/ 	.word	0x00008170


	//   ....[52]....
        /*04dc*/ 	.word	0x000081e0


	//   ....[53]....
        /*04e0*/ 	.word	0x00008270


	//   ....[54]....
        /*04e4*/ 	.word	0x00008310


	//   ....[55]....
        /*04e8*/ 	.word	0x00008380


	//   ....[56]....
        /*04ec*/ 	.word	0x00008420


	//   ....[57]....
        /*04f0*/ 	.word	0x000084c0


	//   ....[58]....
        /*04f4*/ 	.word	0x00008560


	//   ....[59]....
        /*04f8*/ 	.word	0x00008600


	//   ....[60]....
        /*04fc*/ 	.word	0x0000e950


	//   ....[61]....
        /*0500*/ 	.word	0x0000eb80


	//   ....[62]....
        /*0504*/ 	.word	0x0000edb0


	//   ....[63]....
        /*0508*/ 	.word	0x0000efe0


	//   ....[64]....
        /*050c*/ 	.word	0x0000f210


	//   ....[65]....
        /*0510*/ 	.word	0x0000f440


	//   ....[66]....
        /*0514*/ 	.word	0x0000f670


	//   ....[67]....
        /*0518*/ 	.word	0x0000f8a0


	//   ....[68]....
        /*051c*/ 	.word	0x0000faa0


	//   ....[69]....
        /*0520*/ 	.word	0x0000fc00


	//   ....[70]....
        /*0524*/ 	.word	0x0000fd60


	//   ....[71]....
        /*0528*/ 	.word	0x0000fec0


	//   ....[72]....
        /*052c*/ 	.word	0x00010020


	//   ....[73]....
        /*0530*/ 	.word	0x00010180


	//   ....[74]....
        /*0534*/ 	.word	0x000102e0


	//   ....[75]....
        /*0538*/ 	.word	0x000107c0


	//   ....[76]....
        /*053c*/ 	.word	0x000109f0


	//   ....[77]....
        /*0540*/ 	.word	0x00010c20


	//   ....[78]....
        /*0544*/ 	.word	0x00010e50


	//   ....[79]....
        /*0548*/ 	.word	0x00011080


	//   ....[80]....
        /*054c*/ 	.word	0x000112b0


	//   ....[81]....
        /*0550*/ 	.word	0x000114e0


	//   ....[82]....
        /*0554*/ 	.word	0x00011710


	//   ....[83]....
        /*0558*/ 	.word	0x00011910


	//   ....[84]....
        /*055c*/ 	.word	0x00011a70


	//   ....[85]....
        /*0560*/ 	.word	0x00011bd0


	//   ....[86]....
        /*0564*/ 	.word	0x00011d30


	//   ....[87]....
        /*0568*/ 	.word	0x00011e90


	//   ....[88]....
        /*056c*/ 	.word	0x00011ff0


	//   ....[89]....
        /*0570*/ 	.word	0x00012150


	//   ....[90]....
        /*0574*/ 	.word	0x000129b0


	//   ....[91]....
        /*0578*/ 	.word	0x00012cf0


	//   ....[92]....
        /*057c*/ 	.word	0x00013030


	//   ....[93]....
        /*0580*/ 	.word	0x00013370


	//   ....[94]....
        /*0584*/ 	.word	0x000136b0


	//   ....[95]....
        /*0588*/ 	.word	0x000139f0


	//   ....[96]....
        /*058c*/ 	.word	0x00013d30


	//   ....[97]....
        /*0590*/ 	.word	0x00014070


	//   ....[98]....
        /*0594*/ 	.word	0x000143b0


	//   ....[99]....
        /*0598*/ 	.word	0x000146f0


	//   ....[100]....
        /*059c*/ 	.word	0x00014a30


	//   ....[101]....
        /*05a0*/ 	.word	0x00014d70


	//   ....[102]....
        /*05a4*/ 	.word	0x000150b0


	//   ....[103]....
        /*05a8*/ 	.word	0x000153f0


	//   ....[104]....
        /*05ac*/ 	.word	0x00015730


	//   ....[105]....
        /*05b0*/ 	.word	0x00016590


	//   ....[106]....
        /*05b4*/ 	.word	0x000168c0


	//   ....[107]....
        /*05b8*/ 	.word	0x00016bf0


	//   ....[108]....
        /*05bc*/ 	.word	0x00016f20


	//   ....[109]....
        /*05c0*/ 	.word	0x00017250


	//   ....[110]....
        /*05c4*/ 	.word	0x00017580


	//   ....[111]....
        /*05c8*/ 	.word	0x000178b0


	//   ....[112]....
        /*05cc*/ 	.word	0x00017be0


	//   ....[113]....
        /*05d0*/ 	.word	0x00017f20


	//   ....[114]....
        /*05d4*/ 	.word	0x00018260


	//   ....[115]....
        /*05d8*/ 	.word	0x000185a0


	//   ....[116]....
        /*05dc*/ 	.word	0x000188e0


	//   ....[117]....
        /*05e0*/ 	.word	0x00018c20


	//   ....[118]....
        /*05e4*/ 	.word	0x00018f60


	//   ....[119]....
        /*05e8*/ 	.word	0x000192a0


	//   ....[120]....
        /*05ec*/ 	.word	0x0001a260


	//   ....[121]....
        /*05f0*/ 	.word	0x0001a3d0


	//   ....[122]....
        /*05f4*/ 	.word	0x0001a540


	//   ....[123]....
        /*05f8*/ 	.word	0x0001a6b0


	//   ....[124]....
        /*05fc*/ 	.word	0x0001ac40


	//   ....[125]....
        /*0600*/ 	.word	0x0001d730


	//   ....[126]....
        /*0604*/ 	.word	0x0001da30


	//   ....[127]....
        /*0608*/ 	.word	0x0001e430


	//----- nvinfo : EIATTR_MBARRIER_INSTR_OFFSETS
	.align		4
.L_64:
        /*060c*/ 	.byte	0x04, 0x39
        /*060e*/ 	.short	(.L_66 - .L_65)


	//   ....[0]....
.L_65:
        /*0610*/ 	.word	0x000009c0
        /*0614*/ 	.word	0x000000ff
        /*0618*/ 	.word	0x00070000
        /*061c*/ 	.short	0x0100
        /*061e*/ 	.byte	0x04
	.zero		1


	//   ....[1]....
        /*0620*/ 	.word	0x000009d0
        /*0624*/ 	.word	0x000000ff
        /*0628*/ 	.word	0x00070010
        /*062c*/ 	.short	0x0100
        /*062e*/ 	.byte	0x04
	.zero		1


	//   ....[2]....
        /*0630*/ 	.word	0x000009e0
        /*0634*/ 	.word	0x000000ff
        /*0638*/ 	.word	0x00070008
        /*063c*/ 	.short	0x0100
        /*063e*/ 	.byte	0x04
	.zero		1


	//   ....[3]....
        /*0640*/ 	.word	0x000009f0
        /*0644*/ 	.word	0x000000ff
        /*0648*/ 	.word	0x00070018
        /*064c*/ 	.short	0x0100
        /*064e*/ 	.byte	0x04
	.zero		1


	//   ....[4]....
        /*0650*/ 	.word	0x00000bd0
        /*0654*/ 	.word	0x000000ff
        /*0658*/ 	.word	0x00070020
        /*065c*/ 	.short	0x0100
        /*065e*/ 	.byte	0x04
	.zero		1


	//   ....[5]....
        /*0660*/ 	.word	0x00000be0
        /*0664*/ 	.word	0x000000ff
        /*0668*/ 	.word	0x00070038
        /*066c*/ 	.short	0x0100
        /*066e*/ 	.byte	0x04
	.zero		1


	//   ....[6]....
        /*0670*/ 	.word	0x00000bf0
        /*0674*/ 	.word	0x000000ff
        /*0678*/ 	.word	0x00070028
        /*067c*/ 	.short	0x0100
        /*067e*/ 	.byte	0x04
	.zero		1


	//   ....[7]....
        /*0680*/ 	.word	0x00000c00
        /*0684*/ 	.word	0x000000ff
        /*0688*/ 	.word	0x00070040
        /*068c*/ 	.short	0x0100
        /*068e*/ 	.byte	0x04
	.zero		1


	//   ....[8]....
        /*0690*/ 	.word	0x00000c10
        /*0694*/ 	.word	0x000000ff
        /*0698*/ 	.word	0x00070030
        /*069c*/ 	.short	0x0100
        /*069e*/ 	.byte	0x04
	.zero		1


	//   ....[9]....
        /*06a0*/ 	.word	0x00000c20
        /*06a4*/ 	.word	0x000000ff
        /*06a8*/ 	.word	0x00070048
        /*06ac*/ 	.short	0x0100
        /*06ae*/ 	.byte	0x04
	.zero		1


	//   ....[10]....
        /*06b0*/ 	.word	0x00000d50
        /*06b4*/ 	.word	0x000000ff
        /*06b8*/ 	.word	0x00070050
        /*06bc*/ 	.short	0x0100
        /*06be*/ 	.byte	0x04
	.zero		1


	//   ....[11]....
        /*06c0*/ 	.word	0x00000d60
        /*06c4*/ 	.word	0x000000ff
        /*06c8*/ 	.word	0x00070058
        /*06cc*/ 	.short	0x0100
        /*06ce*/ 	.byte	0x04
	.zero		1


	//   ....[12]....
        /*06d0*/ 	.word	0x00000f10
        /*06d4*/ 	.word	0x000000ff
        /*06d8*/ 	.word	0x00070060
        /*06dc*/ 	.short	0x0100
        /*06de*/ 	.byte	0x04
	.zero		1


	//   ....[13]....
        /*06e0*/ 	.word	0x00000f20
        /*06e4*/ 	.word	0x000000ff
        /*06e8*/ 	.word	0x00070068
        /*06ec*/ 	.short	0x0100
        /*06ee*/ 	.byte	0x04
	.zero		1


	//   ....[14]....
        /*06f0*/ 	.word	0x00001100
        /*06f4*/ 	.word	0x000000ff
        /*06f8*/ 	.word	0x00070070
        /*06fc*/ 	.short	0x0100
        /*06fe*/ 	.byte	0x04
	.zero		1


	//   ....[15]....
        /*0700*/ 	.word	0x00001110
        /*0704*/ 	.word	0x000000ff
        /*0708*/ 	.word	0x00070078
        /*070c*/ 	.short	0x0100
        /*070e*/ 	.byte	0x04
	.zero		1


	//   ....[16]....
        /*0710*/ 	.word	0x000012f0
        /*0714*/ 	.word	0x000000ff
        /*0718*/ 	.word	0x00070080
        /*071c*/ 	.short	0x0100
        /*071e*/ 	.byte	0x04
	.zero		1


	//   ....[17]....
        /*0720*/ 	.word	0x00001300
        /*0724*/ 	.word	0x000000ff
        /*0728*/ 	.word	0x00070088
        /*072c*/ 	.short	0x0100
        /*072e*/ 	.byte	0x04
	.zero		1


	//   ....[18]....
        /*0730*/ 	.word	0x00001430
        /*0734*/ 	.word	0x000000ff
        /*0738*/ 	.word	0x00070090
        /*073c*/ 	.short	0x0100
        /*073e*/ 	.byte	0x04
	.zero		1


	//   ....[19]....
        /*0740*/ 	.word	0x00001440
        /*0744*/ 	.word	0x000000ff
        /*0748*/ 	.word	0x000700a0
        /*074c*/ 	.short	0x0100
        /*074e*/ 	.byte	0x04
	.zero		1


	//   ....[20]....
        /*0750*/ 	.word	0x00001450
        /*0754*/ 	.word	0x000000ff
        /*0758*/ 	.word	0x00070098
        /*075c*/ 	.short	0x0100
        /*075e*/ 	.byte	0x04
	.zero		1


	//   ....[21]....
        /*0760*/ 	.word	0x00001460
        /*0764*/ 	.word	0x000000ff
        /*0768*/ 	.word	0x000700a8
        /*076c*/ 	.short	0x0100
        /*076e*/ 	.byte	0x04
	.zero		1


	//   ....[22]....
        /*0770*/ 	.word	0x00001590
        /*0774*/ 	.word	0x000000ff
        /*0778*/ 	.word	0x000700b0
        /*077c*/ 	.short	0x0100
        /*077e*/ 	.byte	0x04
	.zero		1


	//   ....[23]....
        /*0780*/ 	.word	0x000015a0
        /*0784*/ 	.word	0x000000ff
        /*0788*/ 	.word	0x000700c0
        /*078c*/ 	.short	0x0100
        /*078e*/ 	.byte	0x04
	.zero		1


	//   ....[24]....
        /*0790*/ 	.word	0x000015b0
        /*0794*/ 	.word	0x000000ff
        /*0798*/ 	.word	0x000700b8
        /*079c*/ 	.short	0x0100
        /*079e*/ 	.byte	0x04
	.zero		1


	//   ....[25]....
        /*07a0*/ 	.word	0x000015c0
        /*07a4*/ 	.word	0x000000ff
        /*07a8*/ 	.word	0x000700c8
        /*07ac*/ 	.short	0x0100
        /*07ae*/ 	.byte	0x04
	.zero		1


	//   ....[26]....
        /*07b0*/ 	.word	0x000016c0
        /*07b4*/ 	.word	0x000000ff
        /*07b8*/ 	.word	0x000700d0
        /*07bc*/ 	.short	0x0100
        /*07be*/ 	.byte	0x04
	.zero		1


	//   ....[27]....
        /*07c0*/ 	.word	0x000016d0
        /*07c4*/ 	.word	0x000000ff
        /*07c8*/ 	.word	0x000700d8
        /*07cc*/ 	.short	0x0100
        /*07ce*/ 	.byte	0x04
	.zero		1


	//   ....[28]....
        /*07d0*/ 	.word	0x00001ca0
        /*07d4*/ 	.word	0x000000ff
        /*07d8*/ 	.word	0x00070000
        /*07dc*/ 	.short	0x010a
        /*07de*/ 	.byte	0x0c
	.zero		1


	//   ....[29]....
        /*07e0*/ 	.word	0x00001d10
        /*07e4*/ 	.word	0x000000ff
        /*07e8*/ 	.word	0x00070020
        /*07ec*/ 	.short	0x010a
        /*07ee*/ 	.byte	0x0d
	.zero		1


	//   ....[30]....
        /*07f0*/ 	.word	0x00001df0
        /*07f4*/ 	.word	0x000000ff
        /*07f8*/ 	.word	0x00070058
        /*07fc*/ 	.short	0x010a
        /*07fe*/ 	.byte	0x0c
	.zero		1


	//   ....[31]....
        /*0800*/ 	.word	0x00002620
        /*0804*/ 	.word	0x000000ff
        /*0808*/ 	.word	0x00070008
        /*080c*/ 	.short	0x010a
        /*080e*/ 	.byte	0x0c
	.zero		1


	//   ....[32]....
        /*0810*/ 	.word	0x000026b0
        /*0814*/ 	.word	0x000000ff
        /*0818*/ 	.word	0x00070068
        /*081c*/ 	.short	0x010a
        /*081e*/ 	.byte	0x0c
	.zero		1


	//   ....[33]....
        /*0820*/ 	.word	0x00002f10
        /*0824*/ 	.word	0x000000ff
        /*0828*/ 	.word	0x00070020
        /*082c*/ 	.short	0x010a
        /*082e*/ 	.byte	0x04
	.zero		1


	//   ....[34]....
        /*0830*/ 	.word	0x00002fb0
        /*0834*/ 	.word	0x000000ff
        /*0838*/ 	.word	0x000700a0
        /*083c*/ 	.short	0x010a
        /*083e*/ 	.byte	0x0c
	.zero		1


	//   ....[35]....
        /*0840*/ 	.word	0x00003030
        /*0844*/ 	.word	0x000000ff
        /*0848*/ 	.word	0x00070058
        /*084c*/ 	.short	0x010a
        /*084e*/ 	.byte	0x0c
	.zero		1


	//   ....[36]....
        /*0850*/ 	.word	0x000036b0
        /*0854*/ 	.word	0x000000ff
        /*0858*/ 	.word	0x00070020
        /*085c*/ 	.short	0x010a
        /*085e*/ 	.byte	0x04
	.zero		1


	//   ....[37]....
        /*0860*/ 	.word	0x000041f0
        /*0864*/ 	.word	0x000000ff
        /*0868*/ 	.word	0x000700a8
        /*086c*/ 	.short	0x010a
        /*086e*/ 	.byte	0x0c
	.zero		1


	//   ....[38]....
        /*0870*/ 	.word	0x00004270
        /*0874*/ 	.word	0x000000ff
        /*0878*/ 	.word	0x00070068
        /*087c*/ 	.short	0x010a
        /*087e*/ 	.byte	0x0c
	.zero		1


	//   ....[39]....
        /*0880*/ 	.word	0x00005130
        /*0884*/ 	.word	0x000000ff
        /*0888*/ 	.word	0x00070020
        /*088c*/ 	.short	0x010a
        /*088e*/ 	.byte	0x04
	.zero		1


	//   ....[40]....
        /*0890*/ 	.word	0x000051d0
        /*0894*/ 	.word	0x000000ff
        /*0898*/ 	.word	0x000700a0
        /*089c*/ 	.short	0x010a
        /*089e*/ 	.byte	0x0c
	.zero		1


	//   ....[41]....
        /*08a0*/ 	.word	0x00005250
        /*08a4*/ 	.word	0x000000ff
        /*08a8*/ 	.word	0x00070058
        /*08ac*/ 	.short	0x010a
        /*08ae*/ 	.byte	0x0c
	.zero		1


	//   ....[42]....
        /*08b0*/ 	.word	0x00005820
        /*08b4*/ 	.word	0x000000ff
        /*08b8*/ 	.word	0x000700a8
        /*08bc*/ 	.short	0x010a
        /*08be*/ 	.byte	0x0c
	.zero		1


	//   ....[43]....
        /*08c0*/ 	.word	0x00005890
        /*08c4*/ 	.word	0x000000ff
        /*08c8*/ 	.word	0x00070068
        /*08cc*/ 	.short	0x010a
        /*08ce*/ 	.byte	0x0c
	.zero		1


	//   ....[44]....
        /*08d0*/ 	.word	0x000062a0
        /*08d4*/ 	.word	0x00000011
        /*08d8*/ 	.word	0x000700c0
        /*08dc*/ 	.short	0x010a
        /*08de*/ 	.byte	0xff
	.zero		1


	//   ....[45]....
        /*08e0*/ 	.word	0x0000b490
        /*08e4*/ 	.word	0x000000ff
        /*08e8*/ 	.word	0x000700b0
        /*08ec*/ 	.short	0x0101
        /*08ee*/ 	.byte	0x04
	.zero		1


	//   ....[46]....
        /*08f0*/ 	.word	0x0000def0
        /*08f4*/ 	.word	0x00000000
        /*08f8*/ 	.word	0x000700c8
        /*08fc*/ 	.short	0x010a
        /*08fe*/ 	.byte	0xff
	.zero		1


	//   ....[47]....
        /*0900*/ 	.word	0x0000e300
        /*0904*/ 	.word	0x00000000
        /*0908*/ 	.word	0x000700b8
        /*090c*/ 	.short	0x0101
        /*090e*/ 	.byte	0xff
	.zero		1


	//   ....[48]....
        /*0910*/ 	.word	0x0000e3b0
        /*0914*/ 	.word	0x0000003b
        /*0918*/ 	.word	0x00070070
        /*091c*/ 	.short	0x010a
        /*091e*/ 	.byte	0xff
	.zero		1


	//   ....[49]....
        /*0920*/ 	.word	0x0000e440
        /*0924*/ 	.word	0x00000000
        /*0928*/ 	.word	0x00000000
        /*092c*/ 	.short	0x0101
        /*092e*/ 	.byte	0xff
	.zero		1


	//   ....[50]....
        /*0930*/ 	.word	0x0000e4a0
        /*0934*/ 	.word	0x0000003b
        /*0938*/ 	.word	0x00070080
        /*093c*/ 	.short	0x010a
        /*093e*/ 	.byte	0xff
	.zero		1


	//   ....[51]....
        /*0940*/ 	.word	0x0000e600
        /*0944*/ 	.word	0x0000003b
        /*0948*/ 	.word	0x00070070
        /*094c*/ 	.short	0x010a
        /*094e*/ 	.byte	0xff
	.zero		1


	//   ....[52]....
        /*0950*/ 	.word	0x0000e790
        /*0954*/ 	.word	0x0000003b
        /*0958*/ 	.word	0x00070090
        /*095c*/ 	.short	0x010a
        /*095e*/ 	.byte	0xff
	.zero		1


	//   ....[53]....
        /*0960*/ 	.word	0x000103c0
        /*0964*/ 	.word	0x00000000
        /*0968*/ 	.word	0x00000000
        /*096c*/ 	.short	0x0101
        /*096e*/ 	.byte	0xff
	.zero		1


	//   ....[54]....
        /*0970*/ 	.word	0x00010440
        /*0974*/ 	.word	0x00000000
        /*0978*/ 	.word	0x00000000
        /*097c*/ 	.short	0x0101
        /*097e*/ 	.byte	0xff
	.zero		1


	//   ....[55]....
        /*0980*/ 	.word	0x000104a0
        /*0984*/ 	.word	0x0000003b
        /*0988*/ 	.word	0x00070080
        /*098c*/ 	.short	0x010a
        /*098e*/ 	.byte	0xff
	.zero		1


	//   ....[56]....
        /*0990*/ 	.word	0x00010600
        /*0994*/ 	.word	0x0000003b
        /*0998*/ 	.word	0x00070098
        /*099c*/ 	.short	0x010a
        /*099e*/ 	.byte	0xff
	.zero		1


	//   ....[57]....
        /*09a0*/ 	.word	0x00012210
        /*09a4*/ 	.word	0x00000000
        /*09a8*/ 	.word	0x00000000
        /*09ac*/ 	.short	0x0101
        /*09ae*/ 	.byte	0xff
	.zero		1


	//   ....[58]....
        /*09b0*/ 	.word	0x000122a0
        /*09b4*/ 	.word	0x00000003
        /*09b8*/ 	.word	0x00000000
        /*09bc*/ 	.short	0x0101
        /*09be*/ 	.byte	0xff
	.zero		1


	//   ....[59]....
        /*09c0*/ 	.word	0x00012330
        /*09c4*/ 	.word	0x00000004
        /*09c8*/ 	.word	0x00000000
        /*09cc*/ 	.short	0x0101
        /*09ce*/ 	.byte	0xff
	.zero		1


	//   ....[60]....
        /*09d0*/ 	.word	0x00012380
        /*09d4*/ 	.word	0x0000003b
        /*09d8*/ 	.word	0x00070070
        /*09dc*/ 	.short	0x010a
        /*09de*/ 	.byte	0xff
	.zero		1


	//   ....[61]....
        /*09e0*/ 	.word	0x00012420
        /*09e4*/ 	.word	0x00000000
        /*09e8*/ 	.word	0x00000000
        /*09ec*/ 	.short	0x0101
        /*09ee*/ 	.byte	0xff
	.zero		1


	//   ....[62]....
        /*09f0*/ 	.word	0x00012480
        /*09f4*/ 	.word	0x0000003b
        /*09f8*/ 	.word	0x00070090
        /*09fc*/ 	.short	0x010a
        /*09fe*/ 	.byte	0xff
	.zero		1


	//   ....[63]....
        /*0a00*/ 	.word	0x00012500
        /*0a04*/ 	.word	0x0000003b
        /*0a08*/ 	.word	0x000700c0
        /*0a0c*/ 	.short	0x010a
        /*0a0e*/ 	.byte	0xff
	.zero		1


	//   ....[64]....
        /*0a10*/ 	.word	0x00015f60
        /*0a14*/ 	.word	0x00000000
        /*0a18*/ 	.word	0x00000000
        /*0a1c*/ 	.short	0x0101
        /*0a1e*/ 	.byte	0xff
	.zero		1


	//   ....[65]....
        /*0a20*/ 	.word	0x00015f90
        /*0a24*/ 	.word	0x0000003b
        /*0a28*/ 	.word	0x000700b0
        /*0a2c*/ 	.short	0x0101
        /*0a2e*/ 	.byte	0xff
	.zero		1


	//   ....[66]....
        /*0a30*/ 	.word	0x00016010
        /*0a34*/ 	.word	0x0000003b
        /*0a38*/ 	.word	0x00070080
        /*0a3c*/ 	.short	0x010a
        /*0a3e*/ 	.byte	0xff
	.zero		1


	//   ....[67]....
        /*0a40*/ 	.word	0x000160a0
        /*0a44*/ 	.word	0x0000001f
        /*0a48*/ 	.word	0x00000000
        /*0a4c*/ 	.short	0x0101
        /*0a4e*/ 	.byte	0xff
	.zero		1


	//   ....[68]....
        /*0a50*/ 	.word	0x000160f0
        /*0a54*/ 	.word	0x0000003b
        /*0a58*/ 	.word	0x00070098
        /*0a5c*/ 	.short	0x010a
        /*0a5e*/ 	.byte	0xff
	.zero		1


	//   ....[69]....
        /*0a60*/ 	.word	0x00016170
        /*0a64*/ 	.word	0x0000003b
        /*0a68*/ 	.word	0x000700c8
        /*0a6c*/ 	.short	0x010a
        /*0a6e*/ 	.byte	0xff
	.zero		1


	//   ....[70]....
        /*0a70*/ 	.word	0x00019ae0
        /*0a74*/ 	.word	0x00000000
        /*0a78*/ 	.word	0x00000000
        /*0a7c*/ 	.short	0x0101
        /*0a7e*/ 	.byte	0xff
	.zero		1


	//   ....[71]....
        /*0a80*/ 	.word	0x00019b10
        /*0a84*/ 	.word	0x0000003b
        /*0a88*/ 	.word	0x000700b8
        /*0a8c*/ 	.short	0x0101
        /*0a8e*/ 	.byte	0xff
	.zero		1


	//   ....[72]....
        /*0a90*/ 	.word	0x00019ee0
        /*0a94*/ 	.word	0x000000ff
        /*0a98*/ 	.word	0x00000000
        /*0a9c*/ 	.short	0x010a
        /*0a9e*/ 	.byte	0x04
	.zero		1


	//   ....[73]....
        /*0aa0*/ 	.word	0x0001a140
        /*0aa4*/ 	.word	0x000000ff
        /*0aa8*/ 	.word	0x00000000
        /*0aac*/ 	.short	0x010a
        /*0aae*/ 	.byte	0x04
	.zero		1


	//   ....[74]....
        /*0ab0*/ 	.word	0x0001ad40
        /*0ab4*/ 	.word	0x000000ff
        /*0ab8*/ 	.word	0x00000000
        /*0abc*/ 	.short	0x0101
        /*0abe*/ 	.byte	0x04
	.zero		1


	//   ....[75]....
        /*0ac0*/ 	.word	0x0001adc0
        /*0ac4*/ 	.word	0x000000ff
        /*0ac8*/ 	.word	0x00000000
        /*0acc*/ 	.short	0x010a
        /*0ace*/ 	.byte	0x2f
	.zero		1


	//   ....[76]....
        /*0ad0*/ 	.word	0x0001b060
        /*0ad4*/ 	.word	0x000000ff
        /*0ad8*/ 	.word	0x00000000
        /*0adc*/ 	.short	0x0101
        /*0ade*/ 	.byte	0x30
	.zero		1


	//   ....[77]....
        /*0ae0*/ 	.word	0x0001db30
        /*0ae4*/ 	.word	0x000000ff
        /*0ae8*/ 	.word	0x00000000
        /*0aec*/ 	.short	0x0101
        /*0aee*/ 	.byte	0x04
	.zero		1


	//   ....[78]....
        /*0af0*/ 	.word	0x0001dcb0
        /*0af4*/ 	.word	0x000000ff
        /*0af8*/ 	.word	0x00000000
        /*0afc*/ 	.short	0x010a
        /*0afe*/ 	.byte	0x04
	.zero		1


	//   ....[79]....
        /*0b00*/ 	.word	0x0001e310
        /*0b04*/ 	.word	0x000000ff
        /*0b08*/ 	.word	0x00000000
        /*0b0c*/ 	.short	0x010a
        /*0b0e*/ 	.byte	0x04
	.zero		1


	//   ....[80]....
        /*0b10*/ 	.word	0x0001e580
        /*0b14*/ 	.word	0x000000ff
        /*0b18*/ 	.word	0x00000000
        /*0b1c*/ 	.short	0x0101
        /*0b1e*/ 	.byte	0x04
	.zero		1


	//   ....[81]....
        /*0b20*/ 	.word	0x0001e610
        /*0b24*/ 	.word	0x000000ff
        /*0b28*/ 	.word	0x00000000
        /*0b2c*/ 	.short	0x010a
        /*0b2e*/ 	.byte	0x04
	.zero		1


	//   ....[82]....
        /*0b30*/ 	.word	0x0001e6c0
        /*0b34*/ 	.word	0x000000ff
        /*0b38*/ 	.word	0x00000000
        /*0b3c*/ 	.short	0x0101
        /*0b3e*/ 	.byte	0x04
	.zero		1


	//   ....[83]....
        /*0b40*/ 	.word	0x0001ed10
        /*0b44*/ 	.word	0x000000ff
        /*0b48*/ 	.word	0x00070010
        /*0b4c*/ 	.short	0x010a
        /*0b4e*/ 	.byte	0x08
	.zero		1


	//   ....[84]....
        /*0b50*/ 	.word	0x0001f040
        /*0b54*/ 	.word	0x000000ff
        /*0b58*/ 	.word	0x00070038
        /*0b5c*/ 	.short	0x010a
        /*0b5e*/ 	.byte	0x29
	.zero		1


	//   ....[85]....
        /*0b60*/ 	.word	0x0001f370
        /*0b64*/ 	.word	0x000000ff
        /*0b68*/ 	.word	0x00070018
        /*0b6c*/ 	.short	0x010a
        /*0b6e*/ 	.byte	0x08
	.zero		1


	//   ....[86]....
        /*0b70*/ 	.word	0x0001f6d0
        /*0b74*/ 	.word	0x000000ff
        /*0b78*/ 	.word	0x00070038
        /*0b7c*/ 	.short	0x010a
        /*0b7e*/ 	.byte	0x29
	.zero		1


	//   ....[87]....
        /*0b80*/ 	.word	0x0001fb30
        /*0b84*/ 	.word	0x000000ff
        /*0b88*/ 	.word	0x00070038
        /*0b8c*/ 	.short	0x010a
        /*0b8e*/ 	.byte	0x29
	.zero		1


	//   ....[88]....
        /*0b90*/ 	.word	0x0001feb0
        /*0b94*/ 	.word	0x000000ff
        /*0b98*/ 	.word	0x00070038
        /*0b9c*/ 	.short	0x010a
        /*0b9e*/ 	.byte	0x29
	.zero		1


	//   ....[89]....
        /*0ba0*/ 	.word	0x00020210
        /*0ba4*/ 	.word	0x000000ff
        /*0ba8*/ 	.word	0x00070038
        /*0bac*/ 	.short	0x010a
        /*0bae*/ 	.byte	0x29
	.zero		1


	//   ....[90]....
        /*0bb0*/ 	.word	0x00020560
        /*0bb4*/ 	.word	0x000000ff
        /*0bb8*/ 	.word	0x00070038
        /*0bbc*/ 	.short	0x010a
        /*0bbe*/ 	.byte	0x29
	.zero		1


	//   ....[91]....
        /*0bc0*/ 	.word	0x00020930
        /*0bc4*/ 	.word	0x000000ff
        /*0bc8*/ 	.word	0x00070038
        /*0bcc*/ 	.short	0x010a
        /*0bce*/ 	.byte	0x29
	.zero		1


	//   ....[92]....
        /*0bd0*/ 	.word	0x00020c70
        /*0bd4*/ 	.word	0x000000ff
        /*0bd8*/ 	.word	0x00070038
        /*0bdc*/ 	.short	0x010a
        /*0bde*/ 	.byte	0x21
	.zero		1


	//   ....[93]....
        /*0be0*/ 	.word	0x000214c0
        /*0be4*/ 	.word	0x000000ff
        /*0be8*/ 	.word	0x000700b0
        /*0bec*/ 	.short	0x010a
        /*0bee*/ 	.byte	0x05
	.zero		1


	//   ....[94]....
        /*0bf0*/ 	.word	0x00022d10
        /*0bf4*/ 	.word	0x000000ff
        /*0bf8*/ 	.word	0x000700b8
        /*0bfc*/ 	.short	0x010a
        /*0bfe*/ 	.byte	0x05
	.zero		1


	//   ....[95]....
        /*0c00*/ 	.word	0x00023fb0
        /*0c04*/ 	.word	0x000000ff
        /*0c08*/ 	.word	0x00000000
        /*0c0c*/ 	.short	0x0101
        /*0c0e*/ 	.byte	0x04
	.zero		1


	//   ....[96]....
        /*0c10*/ 	.word	0x00024030
        /*0c14*/ 	.word	0x000000ff
        /*0c18*/ 	.word	0x00000000
        /*0c1c*/ 	.short	0x0101
        /*0c1e*/ 	.byte	0x04
	.zero		1


	//   ....[97]....
        /*0c20*/ 	.word	0x00024370
        /*0c24*/ 	.word	0x00000002
        /*0c28*/ 	.word	0x00070000
        /*0c2c*/ 	.short	0x010a
        /*0c2e*/ 	.byte	0xff
	.zero		1


	//   ....[98]....
        /*0c30*/ 	.word	0x000243d0
        /*0c34*/ 	.word	0x00000002
        /*0c38*/ 	.word	0x00070020
        /*0c3c*/ 	.short	0x010a
        /*0c3e*/ 	.byte	0xff
	.zero		1


	//   ....[99]....
        /*0c40*/ 	.word	0x00024430
        /*0c44*/ 	.word	0x00000005
        /*0c48*/ 	.word	0x00070058
        /*0c4c*/ 	.short	0x010a
        /*0c4e*/ 	.byte	0xff
	.zero		1


	//   ....[100]....
        /*0c50*/ 	.word	0x00024490
        /*0c54*/ 	.word	0x00000002
        /*0c58*/ 	.word	0x00070008
        /*0c5c*/ 	.short	0x010a
        /*0c5e*/ 	.byte	0xff
	.zero		1


	//   ....[101]....
        /*0c60*/ 	.word	0x000244f0
        /*0c64*/ 	.word	0x00000000
        /*0c68*/ 	.word	0x00070068
        /*0c6c*/ 	.short	0x010a
        /*0c6e*/ 	.byte	0xff
	.zero		1


	//   ....[102]....
        /*0c70*/ 	.word	0x00024550
        /*0c74*/ 	.word	0x00000000
        /*0c78*/ 	.word	0x00070020
        /*0c7c*/ 	.short	0x010a
        /*0c7e*/ 	.byte	0xff
	.zero		1


	//   ....[103]....
        /*0c80*/ 	.word	0x000245b0
        /*0c84*/ 	.word	0x00000000
        /*0c88*/ 	.word	0x000700a0
        /*0c8c*/ 	.short	0x010a
        /*0c8e*/ 	.byte	0xff
	.zero		1


	//   ....[104]....
        /*0c90*/ 	.word	0x00024620
        /*0c94*/ 	.word	0x00000004
        /*0c98*/ 	.word	0x00070058
        /*0c9c*/ 	.short	0x010a
        /*0c9e*/ 	.byte	0xff
	.zero		1


	//   ....[105]....
        /*0ca0*/ 	.word	0x00024680
        /*0ca4*/ 	.word	0x00000000
        /*0ca8*/ 	.word	0x00070020
        /*0cac*/ 	.short	0x010a
        /*0cae*/ 	.byte	0xff
	.zero		1


	//   ....[106]....
        /*0cb0*/ 	.word	0x000246e0
        /*0cb4*/ 	.word	0x00000000
        /*0cb8*/ 	.word	0x000700a8
        /*0cbc*/ 	.short	0x010a
        /*0cbe*/ 	.byte	0xff
	.zero		1


	//   ....[107]....
        /*0cc0*/ 	.word	0x00024740
        /*0cc4*/ 	.word	0x00000002
        /*0cc8*/ 	.word	0x00070068
        /*0ccc*/ 	.short	0x010a
        /*0cce*/ 	.byte	0xff
	.zero		1


	//   ....[108]....
        /*0cd0*/ 	.word	0x000247a0
        /*0cd4*/ 	.word	0x00000000
        /*0cd8*/ 	.word	0x00070020
        /*0cdc*/ 	.short	0x010a
        /*0cde*/ 	.byte	0xff
	.zero		1


	//   ....[109]....
        /*0ce0*/ 	.word	0x00024800
        /*0ce4*/ 	.word	0x00000000
        /*0ce8*/ 	.word	0x000700a0
        /*0cec*/ 	.short	0x010a
        /*0cee*/ 	.byte	0xff
	.zero		1


	//   ....[110]....
        /*0cf0*/ 	.word	0x00024870
        /*0cf4*/ 	.word	0x00000004
        /*0cf8*/ 	.word	0x00070058
        /*0cfc*/ 	.short	0x010a
        /*0cfe*/ 	.byte	0xff
	.zero		1


	//   ....[111]....
        /*0d00*/ 	.word	0x000248d0
        /*0d04*/ 	.word	0x00000002
        /*0d08*/ 	.word	0x000700a8
        /*0d0c*/ 	.short	0x010a
        /*0d0e*/ 	.byte	0xff
	.zero		1


	//   ....[112]....
        /*0d10*/ 	.word	0x00024930
        /*0d14*/ 	.word	0x00000000
        /*0d18*/ 	.word	0x00070068
        /*0d1c*/ 	.short	0x010a
        /*0d1e*/ 	.byte	0xff
	.zero		1


	//   ....[113]....
        /*0d20*/ 	.word	0x00024980
        /*0d24*/ 	.word	0x00000011
        /*0d28*/ 	.word	0x000700c0
        /*0d2c*/ 	.short	0x010a
        /*0d2e*/ 	.byte	0xff
	.zero		1


	//   ....[114]....
        /*0d30*/ 	.word	0x000249d0
        /*0d34*/ 	.word	0x00000000
        /*0d38*/ 	.word	0x000700c8
        /*0d3c*/ 	.short	0x010a
        /*0d3e*/ 	.byte	0xff
	.zero		1


	//   ....[115]....
        /*0d40*/ 	.word	0x00024a20
        /*0d44*/ 	.word	0x0000003b
        /*0d48*/ 	.word	0x00070070
        /*0d4c*/ 	.short	0x010a
        /*0d4e*/ 	.byte	0xff
	.zero		1


	//   ....[116]....
        /*0d50*/ 	.word	0x00024a70
        /*0d54*/ 	.word	0x0000003b
        /*0d58*/ 	.word	0x00070080
        /*0d5c*/ 	.short	0x010a
        /*0d5e*/ 	.byte	0xff
	.zero		1


	//   ....[117]....
        /*0d60*/ 	.word	0x00024ac0
        /*0d64*/ 	.word	0x0000003b
        /*0d68*/ 	.word	0x00070070
        /*0d6c*/ 	.short	0x010a
        /*0d6e*/ 	.byte	0xff
	.zero		1


	//   ....[118]....
        /*0d70*/ 	.word	0x00024b10
        /*0d74*/ 	.word	0x0000003b
        /*0d78*/ 	.word	0x00070090
        /*0d7c*/ 	.short	0x010a
        /*0d7e*/ 	.byte	0xff
	.zero		1


	//   ....[119]....
        /*0d80*/ 	.word	0x00024b60
        /*0d84*/ 	.word	0x0000003b
        /*0d88*/ 	.word	0x00070080
        /*0d8c*/ 	.short	0x010a
        /*0d8e*/ 	.byte	0xff
	.zero		1


	//   ....[120]....
        /*0d90*/ 	.word	0x00024bb0
        /*0d94*/ 	.word	0x0000003b
        /*0d98*/ 	.word	0x00070098
        /*0d9c*/ 	.short	0x010a
        /*0d9e*/ 	.byte	0xff
	.zero		1


	//   ....[121]....
        /*0da0*/ 	.word	0x00024c00
        /*0da4*/ 	.word	0x0000003b
        /*0da8*/ 	.word	0x00070070
        /*0dac*/ 	.short	0x010a
        /*0dae*/ 	.byte	0xff
	.zero		1


	//   ....[122]....
        /*0db0*/ 	.word	0x00024c50
        /*0db4*/ 	.word	0x0000003b
        /*0db8*/ 	.word	0x00070090
        /*0dbc*/ 	.short	0x010a
        /*0dbe*/ 	.byte	0xff
	.zero		1


	//   ....[123]....
        /*0dc0*/ 	.word	0x00024ca0
        /*0dc4*/ 	.word	0x0000003b
        /*0dc8*/ 	.word	0x000700c0
        /*0dcc*/ 	.short	0x010a
        /*0dce*/ 	.byte	0xff
	.zero		1


	//   ....[124]....
        /*0dd0*/ 	.word	0x00024cf0
        /*0dd4*/ 	.word	0x0000003b
        /*0dd8*/ 	.word	0x00070080
        /*0ddc*/ 	.short	0x010a
        /*0dde*/ 	.byte	0xff
	.zero		1


	//   ....[125]....
        /*0de0*/ 	.word	0x00024d40
        /*0de4*/ 	.word	0x0000003b
        /*0de8*/ 	.word	0x00070098
        /*0dec*/ 	.short	0x010a
        /*0dee*/ 	.byte	0xff
	.zero		1


	//   ....[126]....
        /*0df0*/ 	.word	0x00024d90
        /*0df4*/ 	.word	0x0000003b
        /*0df8*/ 	.word	0x000700c8
        /*0dfc*/ 	.short	0x010a
        /*0dfe*/ 	.byte	0xff
	.zero		1


	//   ....[127]....
        /*0e00*/ 	.word	0x00024df0
        /*0e04*/ 	.word	0x00000000
        /*0e08*/ 	.word	0x00000000
        /*0e0c*/ 	.short	0x010a
        /*0e0e*/ 	.byte	0xff
	.zero		1


	//   ....[128]....
        /*0e10*/ 	.word	0x00024e50
        /*0e14*/ 	.word	0x00000000
        /*0e18*/ 	.word	0x00000000
        /*0e1c*/ 	.short	0x010a
        /*0e1e*/ 	.byte	0xff
	.zero		1


	//   ....[129]....
        /*0e20*/ 	.word	0x00024eb0
        /*0e24*/ 	.word	0x00000004
        /*0e28*/ 	.word	0x00000000
        /*0e2c*/ 	.short	0x010a
        /*0e2e*/ 	.byte	0xff
	.zero		1


	//   ....[130]....
        /*0e30*/ 	.word	0x00024f10
        /*0e34*/ 	.word	0x00000004
        /*0e38*/ 	.word	0x00000000
        /*0e3c*/ 	.short	0x010a
        /*0e3e*/ 	.byte	0xff
	.zero		1


	//   ....[131]....
        /*0e40*/ 	.word	0x00024f70
        /*0e44*/ 	.word	0x00000003
        /*0e48*/ 	.word	0x00000000
        /*0e4c*/ 	.short	0x010a
        /*0e4e*/ 	.byte	0xff
	.zero		1


	//   ....[132]....
        /*0e50*/ 	.word	0x00024fd0
        /*0e54*/ 	.word	0x00000000
        /*0e58*/ 	.word	0x00000000
        /*0e5c*/ 	.short	0x010a
        /*0e5e*/ 	.byte	0xff
	.zero		1


	//   ....[133]....
        /*0e60*/ 	.word	0x00025030
        /*0e64*/ 	.word	0x00000000
        /*0e68*/ 	.word	0x00070010
        /*0e6c*/ 	.short	0x010a
        /*0e6e*/ 	.byte	0xff
	.zero		1


	//   ....[134]....
        /*0e70*/ 	.word	0x00025090
        /*0e74*/ 	.word	0x00000000
        /*0e78*/ 	.word	0x00070038
        /*0e7c*/ 	.short	0x010a
        /*0e7e*/ 	.byte	0xff
	.zero		1


	//   ....[135]....
        /*0e80*/ 	.word	0x000250f0
        /*0e84*/ 	.word	0x00000000
        /*0e88*/ 	.word	0x00070018
        /*0e8c*/ 	.short	0x010a
        /*0e8e*/ 	.byte	0xff
	.zero		1


	//   ....[136]....
        /*0e90*/ 	.word	0x00025150
        /*0e94*/ 	.word	0x00000000
        /*0e98*/ 	.word	0x00070038
        /*0e9c*/ 	.short	0x010a
        /*0e9e*/ 	.byte	0xff
	.zero		1


	//   ....[137]....
        /*0ea0*/ 	.word	0x000251b0
        /*0ea4*/ 	.word	0x00000000
        /*0ea8*/ 	.word	0x00070038
        /*0eac*/ 	.short	0x010a
        /*0eae*/ 	.byte	0xff
	.zero		1


	//   ....[138]....
        /*0eb0*/ 	.word	0x00025210
        /*0eb4*/ 	.word	0x00000000
        /*0eb8*/ 	.word	0x00070038
        /*0ebc*/ 	.short	0x010a
        /*0ebe*/ 	.byte	0xff
	.zero		1


	//   ....[139]....
        /*0ec0*/ 	.word	0x00025270
        /*0ec4*/ 	.word	0x00000000
        /*0ec8*/ 	.word	0x00070038
        /*0ecc*/ 	.short	0x010a
        /*0ece*/ 	.byte	0xff
	.zero		1


	//   ....[140]....
        /*0ed0*/ 	.word	0x000252d0
        /*0ed4*/ 	.word	0x00000000
        /*0ed8*/ 	.word	0x00070038
        /*0edc*/ 	.short	0x010a
        /*0ede*/ 	.byte	0xff
	.zero		1


	//   ....[141]....
        /*0ee0*/ 	.word	0x00025330
        /*0ee4*/ 	.word	0x00000000
        /*0ee8*/ 	.word	0x00070038
        /*0eec*/ 	.short	0x010a
        /*0eee*/ 	.byte	0xff
	.zero		1


	//   ....[142]....
        /*0ef0*/ 	.word	0x00025390
        /*0ef4*/ 	.word	0x00000000
        /*0ef8*/ 	.word	0x00070038
        /*0efc*/ 	.short	0x010a
        /*0efe*/ 	.byte	0xff
	.zero		1


	//   ....[143]....
        /*0f00*/ 	.word	0x000253f0
        /*0f04*/ 	.word	0x00000003
        /*0f08*/ 	.word	0x000700b0
        /*0f0c*/ 	.short	0x010a
        /*0f0e*/ 	.byte	0xff
	.zero		1


	//   ....[144]....
        /*0f10*/ 	.word	0x00025450
        /*0f14*/ 	.word	0x00000003
        /*0f18*/ 	.word	0x000700b8
        /*0f1c*/ 	.short	0x010a
        /*0f1e*/ 	.byte	0xff
	.zero		1


	//----- nvinfo : EIATTR_NUM_MBARRIERS
	.align		4
.L_66:
        /*0f20*/ 	.byte	0x03, 0x38
        /*0f22*/ 	.short	0x001c


	//----- nvinfo : EIATTR_EXIT_INSTR_OFFSETS
	.align		4
        /*0f24*/ 	.byte	0x04, 0x1c
        /*0f26*/ 	.short	(.L_68 - .L_67)


	//   ....[0]....
.L_67:
        /*0f28*/ 	.word	0x000017b0


	//   ....[1]....
        /*0f2c*/ 	.word	0x00005e90


	//   ....[2]....
        /*0f30*/ 	.word	0x00005ef0


	//   ....[3]....
        /*0f34*/ 	.word	0x00019bc0


	//   ....[4]....
        /*0f38*/ 	.word	0x00019c30


	//   ....[5]....
        /*0f3c*/ 	.word	0x0001e760


	//   ....[6]....
        /*0f40*/ 	.word	0x0001e7f0


	//   ....[7]....
        /*0f44*/ 	.word	0x0001e840


	//   ....[8]....
        /*0f48*/ 	.word	0x00020fb0


	//   ....[9]....
        /*0f4c*/ 	.word	0x00021000


	//   ....[10]....
        /*0f50*/ 	.word	0x00024090


	//   ....[11]....
        /*0f54*/ 	.word	0x00024350


	//----- nvinfo : EIATTR_INDIRECT_BRANCH_TARGETS
	.align		4
.L_68:
        /*0f58*/ 	.byte	0x04, 0x34
        /*0f5a*/ 	.short	(.L_70 - .L_69)


	//   ....[0]....
.L_69:
        /*0f5c*/ 	.word	.L_x_490@srel
        /*0f60*/ 	.short	0x0
        /*0f62*/ 	.short	0x0
        /*0f64*/ 	.word	0x3
        /*0f68*/ 	.word	.L_x_491@srel
        /*0f6c*/ 	.word	.L_x_492@srel
        /*0f70*/ 	.word	.L_x_493@srel


	//----- nvinfo : EIATTR_MAX_THREADS
	.align		4
.L_70:
        /*0f74*/ 	.byte	0x04, 0x05
        /*0f76*/ 	.short	(.L_72 - .L_71)
.L_71:
        /*0f78*/ 	.word	0x00000200
        /*0f7c*/ 	.word	0x00000001
        /*0f80*/ 	.word	0x00000001


	//----- nvinfo : EIATTR_CRS_STACK_SIZE
	.align		4
.L_72:
        /*0f84*/ 	.byte	0x04, 0x1e
        /*0f86*/ 	.short	(.L_74 - .L_73)
.L_73:
        /*0f88*/ 	.word	0x00000000


	//----- nvinfo : EIATTR_CBANK_PARAM_SIZE
	.align		4
.L_74:
        /*0f8c*/ 	.byte	0x03, 0x19
        /*0f8e*/ 	.short	0x0600


	//----- nvinfo : EIATTR_PARAM_CBANK
	.align		4
        /*0f90*/ 	.byte	0x04, 0x0a
        /*0f92*/ 	.short	(.L_76 - .L_75)
	.align		4
.L_75:
        /*0f94*/ 	.word	index@(.nv.constant0._ZN7cutlass13device_kernelINS_4fmha6kernel36Sm100FmhaFwdKernelTmaWarpspecializedIN4cute5tupleIJiiiNS5_IJNS5_IJiiEEEiEEEEEENS1_10collective38Sm100FmhaFwdMainloopTmaWarpspecializedINS_6half_tEffNS5_IJNS4_1CILi256EEENSC_ILi128EEESD_EEENS5_IJiNSC_ILi1EEES7_EEENS5_IJiSG_NS5_IJNS5_IJNSC_ILi0EEEiEEEiEEEEEESL_NS9_6NoMaskENS5_IJNSC_ILi2EEESG_SG_EEENSC_ILb0EEEEENS9_38Sm100FmhaFwdEpilogueTmaWarpspecializedISB_fNS5_IJSE_SD_SE_EEESH_NS5_IJSG_S7_EEESP_EENS2_23PersistentTileSchedulerENS2_41Sm100FmhaCtxKernelWarpspecializedScheduleEEEEEvNT_6ParamsE)
        /*0f98*/ 	.short	0x0380
        /*0f9a*/ 	.short	0x0600


	//----- nvinfo : EIATTR_SW_WAR
	.align		4
.L_76:
        /*0f9c*/ 	.byte	0x04, 0x36
        /*0f9e*/ 	.short	(.L_78 - .L_77)
.L_77:
        /*0fa0*/ 	.word	0x00000008
.L_78:


//--------------------- .nv.callgraph             --------------------------
	.section	.nv.callgraph,"",@"SHT_CUDA_CALLGRAPH"
	.align	4
	.sectionentsize	8
	.align		4
        /*0000*/ 	.word	0x00000000
	.align		4
        /*0004*/ 	.word	0xffffffff
	.align		4
        /*0008*/ 	.word	index@(_ZN7cutlass13device_kernelINS_4fmha6kernel36Sm100FmhaFwdKernelTmaWarpspecializedIN4cute5tupleIJiiiNS5_IJNS5_IJiiEEEiEEEEEENS1_10collective38Sm100FmhaFwdMainloopTmaWarpspecializedINS_6half_tEffNS5_IJNS4_1CILi256EEENSC_ILi128EEESD_EEENS5_IJiNSC_ILi1EEES7_EEENS5_IJiSG_NS5_IJNS5_IJNSC_ILi0EEEiEEEiEEEEEESL_NS9_6NoMaskENS5_IJNSC_ILi2EEESG_SG_EEENSC_ILb0EEEEENS9_38Sm100FmhaFwdEpilogueTmaWarpspecializedISB_fNS5_IJSE_SD_SE_EEESH_NS5_IJSG_S7_EEESP_EENS2_23PersistentTileSchedulerENS2_41Sm100FmhaCtxKernelWarpspecializedScheduleEEEEEvNT_6ParamsE)
	.align		4
        /*000c*/ 	.word	index@(__assertfail)
	.align		4
        /*0010*/ 	.word	index@(_ZN7cutlass13device_kernelINS_4fmha6kernel36Sm100FmhaFwdKernelTmaWarpspecializedIN4cute5tupleIJiiiNS5_IJNS5_IJiiEEEiEEEEEENS1_10collective38Sm100FmhaFwdMainloopTmaWarpspecializedINS_6half_tEffNS5_IJNS4_1CILi256EEENSC_ILi128EEESD_EEENS5_IJiNSC_ILi1EEES7_EEENS5_IJiSG_NS5_IJNS5_IJNSC_ILi0EEEiEEEiEEEEEESL_NS9_6NoMaskENS5_IJNSC_ILi2EEESG_SG_EEENSC_ILb0EEEEENS9_38Sm100FmhaFwdEpilogueTmaWarpspecializedISB_fNS5_IJSE_SD_SE_EEESH_NS5_IJSG_S7_EEESP_EENS2_23PersistentTileSchedulerENS2_41Sm100FmhaCtxKernelWarpspecializedScheduleEEEEEvNT_6ParamsE)
	.align		4
        /*0014*/ 	.word	index@(vprintf)
	.align		4
        /*0018*/ 	.word	0x00000000
	.align		4
        /*001c*/ 	.word	0xfffffffe
	.align		4
        /*0020*/ 	.word	0x00000000
	.align		4
        /*0024*/ 	.word	0xfffffffd
	.align		4
        /*0028*/ 	.word	0x00000000
	.align		4
        /*002c*/ 	.word	0xfffffffc


//--------------------- .nv.constant4             --------------------------
	.section	.nv.constant4,"a",@progbits
	.align	8
	.align		8
.nv.constant4:
        /*0000*/ 	.dword	vprintf
	.align		8
        /*0008*/ 	.dword	__assertfail
	.align		8
        /*0010*/ 	.dword	__unnamed_1
	.align		8
        /*0018*/ 	.dword	__unnamed_2
	.align		8
        /*0020*/ 	.dword	__unnamed_3
	.align		8
        /*0028*/ 	.dword	__unnamed_4
	.align		8
        /*0030*/ 	.dword	__unnamed_5
	.align		8
        /*0038*/ 	.dword	__unnamed_6
	.align		8
        /*0040*/ 	.dword	__unnamed_7
	.align		8
        /*0048*/ 	.dword	_ZN39_INTERNAL_4a3e4a0f_4_k_cu_b560edbe_32944cuda3std3__45__cpo5beginE
	.align		8
        /*0050*/ 	.dword	_ZN39_INTERNAL_4a3e4a0f_4_k_cu_b560edbe_32944cuda3std3__45__cpo3endE
	.align		8
        /*0058*/ 	.dword	_ZN39_INTERNAL_4a3e4a0f_4_k_cu_b560edbe_32944cuda3std3__45__cpo6cbeginE
	.align		8
        /*0060*/ 	.dword	_ZN39_INTERNAL_4a3e4a0f_4_k_cu_b560edbe_32944cuda3std3__45__cpo4cendE
	.align		8
        /*0068*/ 	.dword	_ZN39_INTERNAL_4a3e4a0f_4_k_cu_b560edbe_32944cuda3std3__441_GLOBAL__N__4a3e4a0f_4_k_cu_b560edbe_32946ignoreE
	.align		8
        /*0070*/ 	.dword	_ZN39_INTERNAL_4a3e4a0f_4_k_cu_b560edbe_32944cuda3std3__419piecewise_constructE
	.align		8
        /*0078*/ 	.dword	_ZN39_INTERNAL_4a3e4a0f_4_k_cu_b560edbe_32944cuda3std3__48in_placeE
	.align		8
        /*0080*/ 	.dword	_ZN39_INTERNAL_4a3e4a0f_4_k_cu_b560edbe_32944cuda3std6ranges3__45__cpo4swapE
	.align		8
        /*0088*/ 	.dword	_ZN39_INTERNAL_4a3e4a0f_4_k_cu_b560edbe_32944cuda3std6ranges3__45__cpo9iter_moveE
	.align		8
        /*0090*/ 	.dword	_ZN39_INTERNAL_4a3e4a0f_4_k_cu_b560edbe_32944cute7productE
	.align		8
        /*0098*/ 	.dword	_ZN39_INTERNAL_4a3e4a0f_4_k_cu_b560edbe_32944cute1_E
	.align		8
        /*00a0*/ 	.dword	$str$22
	.align		8
        /*00a8*/ 	.dword	$str$23
	.align		8
        /*00b0*/ 	.dword	$str$26
	.align		8
        /*00b8*/ 	.dword	$str$27
	.align		8
        /*00c0*/ 	.dword	$str$28
	.align		8
        /*00c8*/ 	.dword	$str$29
	.align		8
        /*00d0*/ 	.dword	$str$30
	.align		8
        /*00d8*/ 	.dword	$str$31
	.align		8
        /*00e0*/ 	.dword	$str$32
	.align		8
        /*00e8*/ 	.dword	$str$33
	.align		8
        /*00f0*/ 	.dword	$str$34
	.align		8
        /*00f8*/ 	.dword	$str$35
	.align		8
        /*0100*/ 	.dword	$str$36
	.align		8
        /*0108*/ 	.dword	$str$37


//--------------------- .nv.constant2._ZN7cutlass13device_kernelINS_4fmha6kernel36Sm100FmhaFwdKernelTmaWarpspecializedIN4cute5tupleIJiiiNS5_IJNS5_IJiiEEEiEEEEEENS1_10collective38Sm100FmhaFwdMainloopTmaWarpspecializedINS_6half_tEffNS5_IJNS4_1CILi256EEENSC_ILi128EEESD_EEENS5_IJiNSC_ILi1EEES7_EEENS5_IJiSG_NS5_IJNS5_IJNSC_ILi0EEEiEEEiEEEEEESL_NS9_6NoMaskENS5_IJNSC_ILi2EEESG_SG_EEENSC_ILb0EEEEENS9_38Sm100FmhaFwdEpilogueTmaWarpspecializedISB_fNS5_IJSE_SD_SE_EEESH_NS5_IJSG_S7_EEESP_EENS2_23PersistentTileSchedulerENS2_41Sm100FmhaCtxKernelWarpspecializedScheduleEEEEEvNT_6ParamsE --------------------------
	.section	.nv.constant2._ZN7cutlass13device_kernelINS_4fmha6kernel36Sm100FmhaFwdKernelTmaWarpspecializedIN4cute5tupleIJiiiNS5_IJNS5_IJiiEEEiEEEEEENS1_10collective38Sm100FmhaFwdMainloopTmaWarpspecializedINS_6half_tEffNS5_IJNS4_1CILi256EEENSC_ILi128EEESD_EEENS5_IJiNSC_ILi1EEES7_EEENS5_IJiSG_NS5_IJNS5_IJNSC_ILi0EEEiEEEiEEEEEESL_NS9_6NoMaskENS5_IJNSC_ILi2EEESG_SG_EEENSC_ILb0EEEEENS9_38Sm100FmhaFwdEpilogueTmaWarpspecializedISB_fNS5_IJSE_SD_SE_EEESH_NS5_IJSG_S7_EEESP_EENS2_23PersistentTileSchedulerENS2_41Sm100FmhaCtxKernelWarpspecializedScheduleEEEEEvNT_6ParamsE,"a",@progbits
	.sectionflags	@""
	.align	4
.nv.constant2._ZN7cutlass13device_kernelINS_4fmha6kernel36Sm100FmhaFwdKernelTmaWarpspecializedIN4cute5tupleIJiiiNS5_IJNS5_IJiiEEEiEEEEEENS1_10collective38Sm100FmhaFwdMainloopTmaWarpspecializedINS_6half_tEffNS5_IJNS4_1CILi256EEENSC_ILi128EEESD_EEENS5_IJiNSC_ILi1EEES7_EEENS5_IJiSG_NS5_IJNS5_IJNSC_ILi0EEEiEEEiEEEEEESL_NS9_6NoMaskENS5_IJNSC_ILi2EEESG_SG_EEENSC_ILb0EEEEENS9_38Sm100FmhaFwdEpilogueTmaWarpspecializedISB_fNS5_IJSE_SD_SE_EEESH_NS5_IJSG_S7_EEESP_EENS2_23PersistentTileSchedulerENS2_41Sm100FmhaCtxKernelWarpspecializedScheduleEEEEEvNT_6ParamsE:
        /*0000*/ 	.byte	0x00, 0xe8, 0x01, 0x00, 0xc0, 0x0f, 0x02, 0x00, 0xd0, 0xe7, 0x01, 0x00


//--------------------- .text._ZN7cutlass13device_kernelINS_4fmha6kernel36Sm100FmhaFwdKernelTmaWarpspecializedIN4cute5tupleIJiiiNS5_IJNS5_IJiiEEEiEEEEEENS1_10collective38Sm100FmhaFwdMainloopTmaWarpspecializedINS_6half_tEffNS5_IJNS4_1CILi256EEENSC_ILi128EEESD_EEENS5_IJiNSC_ILi1EEES7_EEENS5_IJiSG_NS5_IJNS5_IJNSC_ILi0EEEiEEEiEEEEEESL_NS9_6NoMaskENS5_IJNSC_ILi2EEESG_SG_EEENSC_ILb0EEEEENS9_38Sm100FmhaFwdEpilogueTmaWarpspecializedISB_fNS5_IJSE_SD_SE_EEESH_NS5_IJSG_S7_EEESP_EENS2_23PersistentTileSchedulerENS2_41Sm100FmhaCtxKernelWarpspecializedScheduleEEEEEvNT_6ParamsE --------------------------
	.section	.text._ZN7cutlass13device_kernelINS_4fmha6kernel36Sm100FmhaFwdKernelTmaWarpspecializedIN4cute5tupleIJiiiNS5_IJNS5_IJiiEEEiEEEEEENS1_10collective38Sm100FmhaFwdMainloopTmaWarpspecializedINS_6half_tEffNS5_IJNS4_1CILi256EEENSC_ILi128EEESD_EEENS5_IJiNSC_ILi1EEES7_EEENS5_IJiSG_NS5_IJNS5_IJNSC_ILi0EEEiEEEiEEEEEESL_NS9_6NoMaskENS5_IJNSC_ILi2EEESG_SG_EEENSC_ILb0EEEEENS9_38Sm100FmhaFwdEpilogueTmaWarpspecializedISB_fNS5_IJSE_SD_SE_EEESH_NS5_IJSG_S7_EEESP_EENS2_23PersistentTileSchedulerENS2_41Sm100FmhaCtxKernelWarpspecializedScheduleEEEEEvNT_6ParamsE,"ax",@progbits
	.align	128
.text._ZN7cutlass13device_kernelINS_4fmha6kernel36Sm100FmhaFwdKernelTmaWarpspecializedIN4cute5tupleIJiiiNS5_IJNS5_IJiiEEEiEEEEEENS1_10collective38Sm100FmhaFwdMainloopTmaWarpspecializedINS_6half_tEffNS5_IJNS4_1CILi256EEENSC_ILi128EEESD_EEENS5_IJiNSC_ILi1EEES7_EEENS5_IJiSG_NS5_IJNS5_IJNSC_ILi0EEEiEEEiEEEEEESL_NS9_6NoMaskENS5_IJNSC_ILi2EEESG_SG_EEENSC_ILb0EEEEENS9_38Sm100FmhaFwdEpilogueTmaWarpspecializedISB_fNS5_IJSE_SD_SE_EEESH_NS5_IJSG_S7_EEESP_EENS2_23PersistentTileSchedulerENS2_41Sm100FmhaCtxKernelWarpspecializedScheduleEEEEEvNT_6ParamsE:
        .type           _ZN7cutlass13device_kernelINS_4fmha6kernel36Sm100FmhaFwdKernelTmaWarpspecializedIN4cute5tupleIJiiiNS5_IJNS5_IJiiEEEiEEEEEENS1_10collective38Sm100FmhaFwdMainloopTmaWarpspecializedINS_6half_tEffNS5_IJNS4_1CILi256EEENSC_ILi128EEESD_EEENS5_IJiNSC_ILi1EEES7_EEENS5_IJiSG_NS5_IJNS5_IJNSC_ILi0EEEiEEEiEEEEEESL_NS9_6NoMaskENS5_IJNSC_ILi2EEESG_SG_EEENSC_ILb0EEEEENS9_38Sm100FmhaFwdEpilogueTmaWarpspecializedISB_fNS5_IJSE_SD_SE_EEESH_NS5_IJSG_S7_EEESP_EENS2_23PersistentTileSchedulerENS2_41Sm100FmhaCtxKernelWarpspecializedScheduleEEEEEvNT_6ParamsE,@function
        .size           _ZN7cutlass13device_kernelINS_4fmha6kernel36Sm100FmhaFwdKernelTmaWarpspecializedIN4cute5tupleIJiiiNS5_IJNS5_IJiiEEEiEEEEEENS1_10collective38Sm100FmhaFwdMainloopTmaWarpspecializedINS_6half_tEffNS5_IJNS4_1CILi256EEENSC_ILi128EEESD_EEENS5_IJiNSC_ILi1EEES7_EEENS5_IJiSG_NS5_IJNS5_IJNSC_ILi0EEEiEEEiEEEEEESL_NS9_6NoMaskENS5_IJNSC_ILi2EEESG_SG_EEENSC_ILb0EEEEENS9_38Sm100FmhaFwdEpilogueTmaWarpspecializedISB_fNS5_IJSE_SD_SE_EEESH_NS5_IJSG_S7_EEESP_EENS2_23PersistentTileSchedulerENS2_41Sm100FmhaCtxKernelWarpspecializedScheduleEEEEEvNT_6ParamsE,(.L_x_494 - _ZN7cutlass13device_kernelINS_4fmha6kernel36Sm100FmhaFwdKernelTmaWarpspecializedIN4cute5tupleIJiiiNS5_IJNS5_IJiiEEEiEEEEEENS1_10collective38Sm100FmhaFwdMainloopTmaWarpspecializedINS_6half_tEffNS5_IJNS4_1CILi256EEENSC_ILi128EEESD_EEENS5_IJiNSC_ILi1EEES7_EEENS5_IJiSG_NS5_IJNS5_IJNSC_ILi0EEEiEEEiEEEEEESL_NS9_6NoMaskENS5_IJNSC_ILi2EEESG_SG_EEENSC_ILb0EEEEENS9_38Sm100FmhaFwdEpilogueTmaWarpspecializedISB_fNS5_IJSE_SD_SE_EEESH_NS5_IJSG_S7_EEESP_EENS2_23PersistentTileSchedulerENS2_41Sm100FmhaCtxKernelWarpspecializedScheduleEEEEEvNT_6ParamsE)
        .other          _ZN7cutlass13device_kernelINS_4fmha6kernel36Sm100FmhaFwdKernelTmaWarpspecializedIN4cute5tupleIJiiiNS5_IJNS5_IJiiEEEiEEEEEENS1_10collective38Sm100FmhaFwdMainloopTmaWarpspecializedINS_6half_tEffNS5_IJNS4_1CILi256EEENSC_ILi128EEESD_EEENS5_IJiNSC_ILi1EEES7_EEENS5_IJiSG_NS5_IJNS5_IJNSC_ILi0EEEiEEEiEEEEEESL_NS9_6NoMaskENS5_IJNSC_ILi2EEESG_SG_EEENSC_ILb0EEEEENS9_38Sm100FmhaFwdEpilogueTmaWarpspecializedISB_fNS5_IJSE_SD_SE_EEESH_NS5_IJSG_S7_EEESP_EENS2_23PersistentTileSchedulerENS2_41Sm100FmhaCtxKernelWarpspecializedScheduleEEEEEvNT_6ParamsE,@"STO_CUDA_ENTRY STV_DEFAULT"
_ZN7cutlass13device_kernelINS_4fmha6kernel36Sm100FmhaFwdKernelTmaWarpspecializedIN4cute5tupleIJiiiNS5_IJNS5_IJiiEEEiEEEEEENS1_10collective38Sm100FmhaFwdMainloopTmaWarpspecializedINS_6half_tEffNS5_IJNS4_1CILi256EEENSC_ILi128EEESD_EEENS5_IJiNSC_ILi1EEES7_EEENS5_IJiSG_NS5_IJNS5_IJNSC_ILi0EEEiEEEiEEEEEESL_NS9_6NoMaskENS5_IJNSC_ILi2EEESG_SG_EEENSC_ILb0EEEEENS9_38Sm100FmhaFwdEpilogueTmaWarpspecializedISB_fNS5_IJSE_SD_SE_EEESH_NS5_IJSG_S7_EEESP_EENS2_23PersistentTileSchedulerENS2_41Sm100FmhaCtxKernelWarpspecializedScheduleEEEEEvNT_6ParamsE:
[----:B------:R-:W1:Y:S02]  /*0000*/  LDC R1, c[0x0][0x37c] ;  /* 0x0000df00ff017b82 */ /* 0x000e640000000800 */
[----:B-1----:R-:W-:-:S04]  /*0010*/  IADD3 R1, PT, PT, R1, -0xc0, RZ ;  /* 0xffffff4001017810 */ /* 0x002fc80007ffe0ff */
[----:B------:R-:W-:Y:S01]  /*0020*/  R2UR UR43, R1 ;  /* 0x00000000012b72ca */ /* 0x000fe200000e0000 */
[----:B------:R-:W1:Y:S01]  /*0030*/  S2R R3, SR_TID.X ;  /* 0x0000000000037919 */ /* 0x000e620000002100 */
[----:B------:R-:W2:Y:S01]  /*0040*/  LDCU UR4, c[0x0][0x2f8] ;  /* 0x00005f00ff0477ac */ /* 0x000ea20008000800 */
[----:B------:R-:W3:Y:S01]  /*0050*/  LDCU UR42, c[0x0][0x2fc] ;  /* 0x00005f80ff2a77ac */ /* 0x000ee20008000800 */
[----:B------:R-:W-:Y:S02]  /*0060*/  UPLOP3.LUT UP3, UPT, UPT, UPT, UPT, 0x40, 0x4 ;  /* 0x000000000004789c */ /* 0x000fe40003f6e870 */
[----:B------:R-:W-:Y:S02]  /*0070*/  UPLOP3.LUT UP1, UPT, UPT, UPT, UPT, 0x80, 0x8 ;  /* 0x000000000008789c */ /* 0x000fe40003f2f070 */
[----:B------:R-:W-:Y:S02]  /*0080*/  UPLOP3.LUT UP0, UPT, UPT, UPT, UPT, 0x40, 0x4 ;  /* 0x000000000004789c */ /* 0x000fe40003f0e870 */
[----:B------:R-:W-:-:S02]  /*0090*/  UPLOP3.LUT UP6, UPT, UPT, UPT, UPT, 0x40, 0x4 ;  /* 0x000000000004789c */ /* 0x000fc40003fce870 */
[----:B------:R-:W-:Y:S02]  /*00a0*/  UPLOP3.LUT UP5, UPT, UPT, UPT, UPT, 0x40, 0x4 ;  /* 0x000000000004789c */ /* 0x000fe40003fae870 */
[----:B--2---:R-:W-:Y:S02]  /*00b0*/  UIADD3 UR43, UP2, UPT, UR43, UR4, URZ ;  /* 0x000000042b2b7290 */ /* 0x004fe4000ff5e0ff */
[----:B------:R-:W-:Y:S02]  /*00c0*/  UP2UR UR37, UPR, URZ, 0x8 ;  /* 0x00000008ff257883 */ /* 0x000fe40008000000 */
[----:B---3--:R-:W-:Y:S02]  /*00d0*/  UIADD3.X UR42, UPT, UPT, URZ, UR42, URZ, UP2, !UPT ;  /* 0x0000002aff2a7290 */ /* 0x008fe400097fe4ff */
[----:B------:R-:W-:Y:S02]  /*00e0*/  UPLOP3.LUT UP2, UPT, UPT, UPT, UPT, 0x80, 0x8 ;  /* 0x000000000008789c */ /* 0x000fe40003f4f070 */
[----:B------:R-:W-:-:S02]  /*00f0*/  UPLOP3.LUT UP4, UPT, UPT, UPT, UPT, 0x40, 0x4 ;  /* 0x000000000004789c */ /* 0x000fc40003f8e870 */
[----:B------:R-:W-:Y:S01]  /*0100*/  UP2UR UR39, UPR, URZ, 0x4 ;  /* 0x00000004ff277883 */ /* 0x000fe20008000000 */
[----:B-1----:R-:W-:-:S05]  /*0110*/  SHF.R.U32.HI R4, RZ, 0x5, R3 ;  /* 0x00000005ff047819 */ /* 0x002fca0000011603 */
[----:B------:R-:W1:Y:S02]  /*0120*/  SHFL.IDX PT, R0, R4, RZ, 0x1f ;  /* 0x00001fff04007589 */ /* 0x000e6400000e0000 */
[----:B-1----:R-:W-:-:S04]  /*0130*/  SHF.R.S32.HI R2, RZ, 0x1f, R0 ;  /* 0x0000001fff027819 */ /* 0x002fc80000011400 */
[----:B------:R-:W-:-:S04]  /*0140*/  LEA.HI R2, R2, R0, RZ, 0x2 ;  /* 0x0000000002027211 */ /* 0x000fc800078f10ff */
[----:B------:R-:W-:-:S04]  /*0150*/  SHF.R.S32.HI R2, RZ, 0x2, R2 ;  /* 0x00000002ff027819 */ /* 0x000fc80000011402 */
[----:B------:R-:W-:-:S13]  /*0160*/  ISETP.NE.AND P0, PT, R2, RZ, PT ;  /* 0x000000ff0200720c */ /* 0x000fda0003f05270 */
[----:B------:R-:W-:Y:S05]  /*0170*/  @!P0 BRA `(.L_x_0) ;  /* 0x0000000400248947 */ /* 0x000fea0003800000 */
[----:B------:R-:W-:-:S13]  /*0180*/  ISETP.NE.AND P0, PT, R2, 0x2, PT ;  /* 0x000000020200780c */ /* 0x000fda0003f05270 */
[----:B------:R-:W-:Y:S05]  /*0190*/  @!P0 BRA `(.L_x_1) ;  /* 0x0000000000f48947 */ /* 0x000fea0003800000 */
[----:B------:R-:W-:-:S13]  /*01a0*/  ISETP.NE.AND P0, PT, R2, 0x1, PT ;  /* 0x000000010200780c */ /* 0x000fda0003f05270 */
[----:B------:R-:W-:Y:S05]  /*01b0*/  @P0 BRA `(.L_x_2) ;  /* 0x00000000002c0947 */ /* 0x000fea0003800000 */
[----:B------:R-:W-:Y:S01]  /*01c0*/  HFMA2 R2, -RZ, RZ, 0, 5.9604644775390625e-08 ;  /* 0x00000001ff027431 */ /* 0x000fe200000001ff */
[----:B------:R-:W-:Y:S02]  /*01d0*/  UPLOP3.LUT UP3, UPT, UPT, UPT, UPT, 0x40, 0x4 ;  /* 0x000000000004789c */ /* 0x000fe40003f6e870 */
[----:B------:R-:W-:Y:S02]  /*01e0*/  UPLOP3.LUT UP2, UPT, UPT, UPT, UPT, 0x40, 0x4 ;  /* 0x000000000004789c */ /* 0x000fe40003f4e870 */
[----:B------:R-:W-:Y:S02]  /*01f0*/  UPLOP3.LUT UP1, UPT, UPT, UPT, UPT, 0x80, 0x8 ;  /* 0x000000000008789c */ /* 0x000fe40003f2f070 */
[----:B------:R-:W-:Y:S02]  /*0200*/  UPLOP3.LUT UP0, UPT, UPT, UPT, UPT, 0x40, 0x4 ;  /* 0x000000000004789c */ /* 0x000fe40003f0e870 */
[----:B------:R-:W-:Y:S02]  /*0210*/  UPLOP3.LUT UP6, UPT, UPT, UPT, UPT, 0x40, 0x4 ;  /* 0x000000000004789c */ /* 0x000fe40003fce870 */
[----:B------:R-:W-:-:S02]  /*0220*/  UPLOP3.LUT UP5, UPT, UPT, UPT, UPT, 0x40, 0x4 ;  /* 0x000000000004789c */ /* 0x000fc40003fae870 */
[----:B------:R-:W-:Y:S02]  /*0230*/  UPLOP3.LUT UP4, UPT, UPT, UPT, UPT, 0x80, 0x8 ;  /* 0x000000000008789c */ /* 0x000fe40003f8f070 */
[----:B------:R-:W-:Y:S02]  /*0240*/  UP2UR UR37, UPR, URZ, 0x8 ;  /* 0x00000008ff257883 */ /* 0x000fe40008000000 */
[----:B------:R-:W-:Y:S01]  /*0250*/  UP2UR UR39, UPR, URZ, 0x4 ;  /* 0x00000004ff277883 */ /* 0x000fe20008000000 */
[----:B------:R-:W-:Y:S11]  /*0260*/  BRA `(.L_x_0) ;  /* 0x0000000000e87947 */ /* 0x000ff60003800000 */
.L_x_2:
[----:B------:R-:W-:Y:S01]  /*0270*/  ISETP.NE.AND P0, PT, R0, 0xc, PT ;  /* 0x0000000c0000780c */ /* 0x000fe20003f05270 */
[----:B------:R-:W-:Y:S01]  /*0280*/  UPLOP3.LUT UP2, UPT, UPT, UPT, UPT, 0x40, 0x4 ;  /* 0x000000000004789c */ /* 0x000fe20003f4e870 */
[----:B------:R-:W-:Y:S01]  /*0290*/  HFMA2 R2, -RZ, RZ, 0, 1.78813934326171875e-07 ;  /* 0x00000003ff027431 */ /* 0x000fe200000001ff */
[----:B------:R-:W-:Y:S02]  /*02a0*/  UPLOP3.LUT UP1, UPT, UPT, UPT, UPT, 0x80, 0x8 ;  /* 0x000000000008789c */ /* 0x000fe40003f2f070 */
[----:B------:R-:W-:Y:S02]  /*02b0*/  UP2UR UR37, UPR, URZ, 0x4 ;  /* 0x00000004ff257883 */ /* 0x000fe40008000000 */
[----:B------:R-:W-:Y:S02]  /*02c0*/  UPLOP3.LUT UP2, UPT, UPT, UPT, UPT, 0x40, 0x4 ;  /* 0x000000000004789c */ /* 0x000fe40003f4e870 */
[----:B------:R-:W-:Y:S02]  /*02d0*/  UPLOP3.LUT UP0, UPT, UPT, UPT, UPT, 0x40, 0x4 ;  /* 0x000000000004789c */ /* 0x000fe40003f0e870 */
[----:B------:R-:W-:-:S02]  /*02e0*/  UPLOP3.LUT UP6, UPT, UPT, UPT, UPT, 0x40, 0x4 ;  /* 0x000000000004789c */ /* 0x000fc40003fce870 */
[----:B------:R-:W-:Y:S02]  /*02f0*/  UPLOP3.LUT UP5, UPT, UPT, UPT, UPT, 0x80, 0x8 ;  /* 0x000000000008789c */ /* 0x000fe40003faf070 */
[----:B------:R-:W-:Y:S02]  /*0300*/  UPLOP3.LUT UP4, UPT, UPT, UPT, UPT, 0x40, 0x4 ;  /* 0x000000000004789c */ /* 0x000fe40003f8e870 */
[----:B------:R-:W-:Y:S01]  /*0310*/  UP2UR UR39, UPR, URZ, 0x4 ;  /* 0x00000004ff277883 */ /* 0x000fe20008000000 */
[----:B------:R-:W-:Y:S11]  /*0320*/  @!P0 BRA `(.L_x_0) ;  /* 0x0000000000b88947 */ /* 0x000ff60003800000 */
[----:B------:R-:W-:-:S13]  /*0330*/  ISETP.NE.AND P0, PT, R0, 0xe, PT ;  /* 0x0000000e0000780c */ /* 0x000fda0003f05270 */
[----:B------:R-:W-:Y:S05]  /*0340*/  @!P0 BRA `(.L_x_3) ;  /* 0x00000000005c8947 */ /* 0x000fea0003800000 */
[----:B------:R-:W-:-:S13]  /*0350*/  ISETP.NE.AND P0, PT, R0, 0xd, PT ;  /* 0x0000000d0000780c */ /* 0x000fda0003f05270 */
[----:B------:R-:W-:Y:S05]  /*0360*/  @P0 BRA `(.L_x_4) ;  /* 0x00000000002c0947 */ /* 0x000fea0003800000 */
[----:B------:R-:W-:Y:S01]  /*0370*/  HFMA2 R2, -RZ, RZ, 0, 2.384185791015625e-07 ;  /* 0x00000004ff027431 */ /* 0x000fe200000001ff */
        /* <DEDUP_REMOVED lines=10> */
.L_x_4:
[----:B------:R-:W-:Y:S01]  /*0420*/  HFMA2 R2, -RZ, RZ, 0, 3.5762786865234375e-07 ;  /* 0x00000006ff027431 */ /* 0x000fe200000001ff */
[----:B------:R-:W-:Y:S02]  /*0430*/  UPLOP3.LUT UP3, UPT, UPT, UPT, UPT, 0x40, 0x4 ;  /* 0x000000000004789c */ /* 0x000fe40003f6e870 */
[----:B------:R-:W-:Y:S02]  /*0440*/  UPLOP3.LUT UP2, UPT, UPT, UPT, UPT, 0x40, 0x4 ;  /* 0x000000000004789c */ /* 0x000fe40003f4e870 */
[----:B------:R-:W-:Y:S02]  /*0450*/  UPLOP3.LUT UP0, UPT, UPT, UPT, UPT, 0x40, 0x4 ;  /* 0x000000000004789c */ /* 0x000fe40003f0e870 */
[----:B------:R-:W-:Y:S02]  /*0460*/  UPLOP3.LUT UP6, UPT, UPT, UPT, UPT, 0x40, 0x4 ;  /* 0x000000000004789c */ /* 0x000fe40003fce870 */
[----:B------:R-:W-:Y:S02]  /*0470*/  UPLOP3.LUT UP5, UPT, UPT, UPT, UPT, 0x40, 0x4 ;  /* 0x000000000004789c */ /* 0x000fe40003fae870 */
[----:B------:R-:W-:-:S02]  /*0480*/  UPLOP3.LUT UP4, UPT, UPT, UPT, UPT, 0x40, 0x4 ;  /* 0x000000000004789c */ /* 0x000fc40003f8e870 */
[----:B------:R-:W-:Y:S02]  /*0490*/  UP2UR UR37, UPR, URZ, 0x8 ;  /* 0x00000008ff257883 */ /* 0x000fe40008000000 */
[----:B------:R-:W-:Y:S01]  /*04a0*/  UP2UR UR39, UPR, URZ, 0x4 ;  /* 0x00000004ff277883 */ /* 0x000fe20008000000 */
[----:B------:R-:W-:Y:S11]  /*04b0*/  BRA `(.L_x_0) ;  /* 0x0000000000547947 */ /* 0x000ff60003800000 */
.L_x_3:
[----:B------:R-:W-:Y:S01]  /*04c0*/  HFMA2 R2, -RZ, RZ, 0, 2.98023223876953125e-07 ;  /* 0x00000005ff027431 */ /* 0x000fe200000001ff */
        /* <DEDUP_REMOVED lines=10> */
.L_x_1:
[----:B------:R-:W-:Y:S01]  /*0570*/  HFMA2 R2, -RZ, RZ, 0, 1.1920928955078125e-07 ;  /* 0x00000002ff027431 */ /* 0x000fe200000001ff */
        /* <DEDUP_REMOVED lines=8> */
[----:B------:R-:W-:-:S12]  /*0600*/  UP2UR UR39, UPR, URZ, 0x4 ;  /* 0x00000004ff277883 */ /* 0x000fd80008000000 */
.L_x_0:
[----:B------:R-:W-:Y:S01]  /*0610*/  ELECT P0, URZ, PT ;  /* 0x0000000000ff782f */ /* 0x000fe20003800000 */
[----:B------:R-:W-:Y:S03]  /*0620*/  BSSY.RECONVERGENT B0, `(.L_x_5) ;  /* 0x000000f000007945 */ /* 0x000fe60003800200 */
[----:B------:R-:W-:Y:S02]  /*0630*/  PLOP3.LUT P2, PT, P0, PT, UP0, 0x5d, 0xd5 ;  /* 0x0000000000d5781c */ /* 0x000fe4000074eb0d */
[----:B------:R-:W-:-:S11]  /*0640*/  PLOP3.LUT P1, PT, P0, PT, UP6, 0x5d, 0xd5 ;  /* 0x0000000000d5781c */ /* 0x000fd6000072eb6d */
[----:B------:R-:W-:Y:S05]  /*0650*/  @P2 BRA `(.L_x_6) ;  /* 0x00000000002c2947 */ /* 0x000fea0003800000 */
[----:B------:R-:W1:Y:S02]  /*0660*/  LDCU.64 UR4, c[0x0][0x348] ;  /* 0x00006900ff0477ac */ /* 0x000e640008000a00 */
[----:B-1----:R-:W-:-:S04]  /*0670*/  UIADD3 UR8, UP0, UPT, UR4, 0x80, URZ ;  /* 0x0000008004087890 */ /* 0x002fc8000ff1e0ff */
[----:B------:R-:W-:Y:S02]  /*0680*/  UIADD3.X UR9, UPT, UPT, URZ, UR5, URZ, UP0, !UPT ;  /* 0x00000005ff097290 */ /* 0x000fe400087fe4ff */
[----:B------:R-:W-:-:S04]  /*0690*/  UIADD3 UR6, UP0, UPT, UR4, 0x180, URZ ;  /* 0x0000018004067890 */ /* 0x000fc8000ff1e0ff */
[----:B------:R-:W-:Y:S02]  /*06a0*/  UIADD3.X UR7, UPT, UPT, URZ, UR5, URZ, UP0, !UPT ;  /* 0x00000005ff077290 */ /* 0x000fe400087fe4ff */
[----:B------:R-:W-:Y:S01]  /*06b0*/  UIADD3 UR4, UP0, UPT, UR4, 0x280, URZ ;  /* 0x0000028004047890 */ /* 0x000fe2000ff1e0ff */
[----:B------:R1:W-:Y:S03]  /*06c0*/  UTMACCTL.PF [UR8] ;  /* 0x00000000080079b9 */ /* 0x0003e60008040000 */
[----:B------:R-:W-:-:S03]  /*06d0*/  UIADD3.X UR5, UPT, UPT, URZ, UR5, URZ, UP0, !UPT ;  /* 0x00000005ff057290 */ /* 0x000fc600087fe4ff */
[----:B------:R1:W-:Y:S06]  /*06e0*/  UTMACCTL.PF [UR6] ;  /* 0x00000000060079b9 */ /* 0x0003ec0008040000 */
[----:B------:R1:W-:Y:S02]  /*06f0*/  UTMACCTL.PF [UR4] ;  /* 0x00000000040079b9 */ /* 0x0003e40008040000 */
[----:B-1----:R-:W-:Y:S01]  /*0700*/  NOP ;  /* 0x0000000000007918 */ /* 0x002fe20000000000 */
.L_x_6:
[----:B------:R-:W-:Y:S05]  /*0710*/  BSYNC.RECONVERGENT B0 ;  /* 0x0000000000007941 */ /* 0x000fea0003800200 */
.L_x_5:
[----:B------:R-:W-:Y:S04]  /*0720*/  BSSY.RECONVERGENT B0, `(.L_x_7) ;  /* 0x000001b000007945 */ /* 0x000fe80003800200 */
[----:B------:R-:W-:Y:S05]  /*0730*/  @P1 BRA `(.L_x_8) ;  /* 0x0000000000241947 */ /* 0x000fea0003800000 */
[----:B------:R-:W1:Y:S01]  /*0740*/  LDCU.64 UR4, c[0x0][0x348] ;  /* 0x00006900ff0477ac */ /* 0x000e620008000a00 */
[----:B------:R-:W-:Y:S02]  /*0750*/  PLOP3.LUT P6, PT, PT, PT, PT, 0x80, 0x8 ;  /* 0x000000000008781c */ /* 0x000fe40003fcf070 */
[----:B------:R-:W-:Y:S02]  /*0760*/  PLOP3.LUT P5, PT, PT, PT, PT, 0x8, 0x80 ;  /* 0x000000000080781c */ /* 0x000fe40003fae170 */
[----:B------:R-:W-:Y:S02]  /*0770*/  PLOP3.LUT P4, PT, PT, PT, PT, 0x80, 0x8 ;  /* 0x000000000008781c */ /* 0x000fe40003f8f070 */
[----:B------:R-:W-:Y:S01]  /*0780*/  PLOP3.LUT P3, PT, PT, PT, PT, 0x80, 0x8 ;  /* 0x000000000008781c */ /* 0x000fe20003f6f070 */
[----:B-1----:R-:W-:-:S04]  /*0790*/  UIADD3 UR4, UP0, UPT, UR4, 0x400, URZ ;  /* 0x0000040004047890 */ /* 0x002fc8000ff1e0ff */
[----:B------:R-:W-:-:S09]  /*07a0*/  UIADD3.X UR5, UPT, UPT, URZ, UR5, URZ, UP0, !UPT ;  /* 0x00000005ff057290 */ /* 0x000fd200087fe4ff */
[----:B------:R1:W-:Y:S02]  /*07b0*/  UTMACCTL.PF [UR4] ;  /* 0x00000000040079b9 */ /* 0x0003e40008040000 */
[----:B-1----:R-:W-:Y:S05]  /*07c0*/  BRA `(.L_x_9) ;  /* 0x0000000000407947 */ /* 0x002fea0003800000 */
.L_x_8:
[----:B------:R-:W-:-:S13]  /*07d0*/  ISETP.NE.AND P1, PT, R2, 0x3, PT ;  /* 0x000000030200780c */ /* 0x000fda0003f25270 */
[----:B------:R-:W-:Y:S05]  /*07e0*/  @!P1 BRA `(.L_x_10) ;  /* 0x0000000000289947 */ /* 0x000fea0003800000 */
[----:B------:R-:W-:Y:S02]  /*07f0*/  ISETP.NE.AND P1, PT, R2, 0x4, PT ;  /* 0x000000040200780c */ /* 0x000fe40003f25270 */
[----:B------:R-:W-:Y:S02]  /*0800*/  PLOP3.LUT P4, PT, PT, PT, PT, 0x80, 0x8 ;  /* 0x000000000008781c */ /* 0x000fe40003f8f070 */
[----:B------:R-:W-:Y:S02]  /*0810*/  PLOP3.LUT P5, PT, PT, PT, PT, 0x8, 0x80 ;  /* 0x000000000080781c */ /* 0x000fe40003fae170 */
[----:B------:R-:W-:Y:S02]  /*0820*/  PLOP3.LUT P6, PT, PT, PT, PT, 0x80, 0x8 ;  /* 0x000000000008781c */ /* 0x000fe40003fcf070 */
[----:B------:R-:W-:-:S05]  /*0830*/  PLOP3.LUT P3, PT, PT, PT, PT, 0x80, 0x8 ;  /* 0x000000000008781c */ /* 0x000fca0003f6f070 */
[----:B------:R-:W-:Y:S08]  /*0840*/  @P1 BRA `(.L_x_9) ;  /* 0x0000000000201947 */ /* 0x000ff00003800000 */
[----:B------:R-:W-:Y:S02]  /*0850*/  PLOP3.LUT P5, PT, PT, PT, PT, 0x8, 0x80 ;  /* 0x000000000080781c */ /* 0x000fe40003fae170 */
[----:B------:R-:W-:Y:S02]  /*0860*/  PLOP3.LUT P6, PT, PT, PT, PT, 0x8, 0x80 ;  /* 0x000000000080781c */ /* 0x000fe40003fce170 */
[----:B------:R-:W-:Y:S01]  /*0870*/  PLOP3.LUT P3, PT, PT, PT, PT, 0x8, 0x80 ;  /* 0x000000000080781c */ /* 0x000fe20003f6e170 */
[----:B------:R-:W-:-:S12]  /*0880*/  BRA `(.L_x_9) ;  /* 0x0000000000107947 */ /* 0x000fd80003800000 */
.L_x_10:
[----:B------:R-:W-:Y:S02]  /*0890*/  PLOP3.LUT P6, PT, PT, PT, PT, 0x8, 0x80 ;  /* 0x000000000080781c */ /* 0x000fe40003fce170 */
[----:B------:R-:W-:Y:S02]  /*08a0*/  PLOP3.LUT P5, PT, PT, PT, PT, 0x80, 0x8 ;  /* 0x000000000008781c */ /* 0x000fe40003faf070 */
[----:B------:R-:W-:Y:S02]  /*08b0*/  PLOP3.LUT P4, PT, PT, PT, PT, 0x8, 0x80 ;  /* 0x000000000080781c */ /* 0x000fe40003f8e170 */
[----:B------:R-:W-:-:S13]  /*08c0*/  PLOP3.LUT P3, PT, PT, PT, PT, 0x80, 0x8 ;  /* 0x000000000008781c */ /* 0x000fda0003f6f070 */
.L_x_9:
[----:B------:R-:W-:Y:S05]  /*08d0*/  BSYNC.RECONVERGENT B0 ;  /* 0x0000000000007941 */ /* 0x000fea0003800200 */
.L_x_7:
[----:B------:R-:W1:Y:S01]  /*08e0*/  SHFL.IDX PT, R0, R4, RZ, 0x1f ;  /* 0x00001fff04007589 */ /* 0x000e6200000e0000 */
[----:B------:R-:W-:Y:S02]  /*08f0*/  ISETP.NE.AND P1, PT, R2, 0x3, PT ;  /* 0x000000030200780c */ /* 0x000fe40003f25270 */
[----:B------:R-:W-:Y:S02]  /*0900*/  PLOP3.LUT P0, PT, P0, PT, UP1, 0xae, 0xea ;  /* 0x0000000000ea781c */ /* 0x000fe4000070f51e */
[----:B-1----:R-:W-:-:S13]  /*0910*/  ISETP.NE.AND P2, PT, R0, RZ, PT ;  /* 0x000000ff0000720c */ /* 0x002fda0003f45270 */
[----:B------:R-:W-:Y:S05]  /*0920*/  @P2 BRA `(.L_x_11) ;  /* 0x0000000000382947 */ /* 0x000fea0003800000 */
[----:B------:R-:W1:Y:S01]  /*0930*/  S2UR UR4, SR_CgaCtaId ;  /* 0x00000000000479c3 */ /* 0x000e620000008800 */
[----:B------:R-:W-:Y:S01]  /*0940*/  UMOV UR5, 0x400 ;  /* 0x0000040000057882 */ /* 0x000fe20000000000 */
[----:B------:R-:W-:Y:S01]  /*0950*/  UMOV UR6, 0x1 ;  /* 0x0000000100067882 */ /* 0x000fe20000000000 */
[----:B------:R-:W-:Y:S01]  /*0960*/  ELECT P2, URZ, PT ;  /* 0x0000000000ff782f */ /* 0x000fe20003840000 */
[----:B------:R-:W-:-:S04]  /*0970*/  UIADD3 UR6, UPT, UPT, -UR6, 0x100000, URZ ;  /* 0x0010000006067890 */ /* 0x000fc8000fffe1ff */
[----:B------:R-:W-:Y:S02]  /*0980*/  USHF.L.U32 UR7, UR6, 0xb, URZ ;  /* 0x0000000b06077899 */ /* 0x000fe400080006ff */
[----:B------:R-:W-:Y:S02]  /*0990*/  USHF.L.U32 UR6, UR6, 0x1, URZ ;  /* 0x0000000106067899 */ /* 0x000fe400080006ff */
[----:B-1----:R-:W-:Y:S01]  /*09a0*/  ULEA UR4, UR4, UR5, 0x18 ;  /* 0x0000000504047291 */ /* 0x002fe2000f8ec0ff */
[----:B------:R-:W1:Y:S11]  /*09b0*/  FENCE.VIEW.ASYNC.S ;  /* 0x00000000000073c6 */ /* 0x000e760000000000 */
[----:B-1----:R1:W2:Y:S01]  /*09c0*/  SYNCS.EXCH.64 URZ, [UR4+0x70000], UR6 ;  /* 0x0700000604ff75b2 */ /* 0x0022a20008000100 */
[----:B------:R1:W3:Y:S01]  /*09d0*/  SYNCS.EXCH.64 URZ, [UR4+0x70010], UR6 ;  /* 0x0700100604ff75b2 */ /* 0x0002e20008000100 */
[----:B------:R1:W4:Y:S01]  /*09e0*/  SYNCS.EXCH.64 URZ, [UR4+0x70008], UR6 ;  /* 0x0700080604ff75b2 */ /* 0x0003220008000100 */
[----:B------:R1:W1:Y:S01]  /*09f0*/  SYNCS.EXCH.64 URZ, [UR4+0x70018], UR6 ;  /* 0x0700180604ff75b2 */ /* 0x0002620008000100 */
[----:B------:R-:W-:Y:S01]  /*0a00*/  NOP ;  /* 0x0000000000007918 */ /* 0x000fe20000000000 */
.L_x_11:
[----:B------:R-:W-:Y:S01]  /*0a10*/  NOP ;  /* 0x0000000000007918 */ /* 0x000fe20000000000 */
[----:B------:R-:W-:Y:S05]  /*0a20*/  @!P1 BRA `(.L_x_12) ;  /* 0x0000000000289947 */ /* 0x000fea0003800000 */
[----:B------:R-:W-:Y:S01]  /*0a30*/  ISETP.NE.AND P1, PT, R2, 0x4, PT ;  /* 0x000000040200780c */ /* 0x000fe20003f25270 */
[----:B------:R-:W-:Y:S02]  /*0a40*/  UPLOP3.LUT UP3, UPT, UPT, UPT, UPT, 0x80, 0x8 ;  /* 0x000000000008789c */ /* 0x000fe40003f6f070 */
[----:B------:R-:W-:Y:S02]  /*0a50*/  UPLOP3.LUT UP2, UPT, UPT, UPT, UPT, 0x40, 0x4 ;  /* 0x000000000004789c */ /* 0x000fe40003f4e870 */
[----:B------:R-:W-:Y:S02]  /*0a60*/  UPLOP3.LUT UP1, UPT, UPT, UPT, UPT, 0x80, 0x8 ;  /* 0x000000000008789c */ /* 0x000fe40003f2f070 */
[----:B------:R-:W-:-:S06]  /*0a70*/  UPLOP3.LUT UP0, UPT, UPT, UPT, UPT, 0x80, 0x8 ;  /* 0x000000000008789c */ /* 0x000fcc0003f0f070 */
[----:B------:R-:W-:Y:S05]  /*0a80*/  @P1 BRA `(.L_x_13) ;  /* 0x0000000000201947 */ /* 0x000fea0003800000 */
[----:B------:R-:W-:Y:S02]  /*0a90*/  UPLOP3.LUT UP2, UPT, UPT, UPT, UPT, 0x40, 0x4 ;  /* 0x000000000004789c */ /* 0x000fe40003f4e870 */
[----:B------:R-:W-:Y:S02]  /*0aa0*/  UPLOP3.LUT UP3, UPT, UPT, UPT, UPT, 0x40, 0x4 ;  /* 0x000000000004789c */ /* 0x000fe40003f6e870 */
[----:B------:R-:W-:Y:S01]  /*0ab0*/  UPLOP3.LUT UP0, UPT, UPT, UPT, UPT, 0x40, 0x4 ;  /* 0x000000000004789c */ /* 0x000fe20003f0e870 */
[----:B------:R-:W-:Y:S05]  /*0ac0*/  BRA `(.L_x_13) ;  /* 0x0000000000107947 */ /* 0x000fea0003800000 */
.L_x_12:
[----:B------:R-:W-:Y:S02]  /*0ad0*/  UPLOP3.LUT UP3, UPT, UPT, UPT, UPT, 0x40, 0x4 ;  /* 0x000000000004789c */ /* 0x000fe40003f6e870 */
[----:B------:R-:W-:Y:S02]  /*0ae0*/  UPLOP3.LUT UP2, UPT, UPT, UPT, UPT, 0x80, 0x8 ;  /* 0x000000000008789c */ /* 0x000fe40003f4f070 */
[----:B------:R-:W-:Y:S02]  /*0af0*/  UPLOP3.LUT UP1, UPT, UPT, UPT, UPT, 0x40, 0x4 ;  /* 0x000000000004789c */ /* 0x000fe40003f2e870 */
[----:B------:R-:W-:Y:S02]  /*0b00*/  UPLOP3.LUT UP0, UPT, UPT, UPT, UPT, 0x80, 0x8 ;  /* 0x000000000008789c */ /* 0x000fe40003f0f070 */
.L_x_13:
[----:B------:R-:W5:Y:S02]  /*0b10*/  SHFL.IDX PT, R0, R4, RZ, 0x1f ;  /* 0x00001fff04007589 */ /* 0x000f6400000e0000 */
[----:B-----5:R-:W-:-:S13]  /*0b20*/  ISETP.NE.AND P1, PT, R0, RZ, PT ;  /* 0x000000ff0000720c */ /* 0x020fda0003f25270 */
[----:B------:R-:W-:Y:S05]  /*0b30*/  @P1 BRA `(.L_x_14) ;  /* 0x0000000000401947 */ /* 0x000fea0003800000 */
[----:B-1----:R-:W1:Y:S01]  /*0b40*/  S2UR UR4, SR_CgaCtaId ;  /* 0x00000000000479c3 */ /* 0x002e620000008800 */
        /* <DEDUP_REMOVED lines=8> */
[----:B-1----:R1:W1:Y:S01]  /*0bd0*/  SYNCS.EXCH.64 URZ, [UR4+0x70020], UR6 ;  /* 0x0700200604ff75b2 */ /* 0x0022620008000100 */
[----:B------:R1:W1:Y:S01]  /*0be0*/  SYNCS.EXCH.64 URZ, [UR4+0x70038], UR6 ;  /* 0x0700380604ff75b2 */ /* 0x0002620008000100 */
[----:B------:R1:W1:Y:S01]  /*0bf0*/  SYNCS.EXCH.64 URZ, [UR4+0x70028], UR6 ;  /* 0x0700280604ff75b2 */ /* 0x0002620008000100 */
[----:B------:R1:W1:Y:S01]  /*0c00*/  SYNCS.EXCH.64 URZ, [UR4+0x70040], UR6 ;  /* 0x0700400604ff75b2 */ /* 0x0002620008000100 */
[----:B------:R1:W1:Y:S01]  /*0c10*/  SYNCS.EXCH.64 URZ, [UR4+0x70030], UR6 ;  /* 0x0700300604ff75b2 */ /* 0x0002620008000100 */
[----:B------:R1:W1:Y:S01]  /*0c20*/  SYNCS.EXCH.64 URZ, [UR4+0x70048], UR6 ;  /* 0x0700480604ff75b2 */ /* 0x0002620008000100 */
[----:B------:R-:W-:Y:S01]  /*0c30*/  NOP ;  /* 0x0000000000007918 */ /* 0x000fe20000000000 */
.L_x_14:
[----:B------:R-:W5:Y:S01]  /*0c40*/  SHFL.IDX PT, R0, R4, RZ, 0x1f ;  /* 0x00001fff04007589 */ /* 0x000f6200000e0000 */
[----:B------:R-:W-:Y:S01]  /*0c50*/  NOP ;  /* 0x0000000000007918 */ /* 0x000fe20000000000 */
[----:B-----5:R-:W-:-:S13]  /*0c60*/  ISETP.NE.AND P1, PT, R0, RZ, PT ;  /* 0x000000ff0000720c */ /* 0x020fda0003f25270 */
[----:B------:R-:W-:Y:S05]  /*0c70*/  @P1 BRA `(.L_x_15) ;  /* 0x0000000000401947 */ /* 0x000fea0003800000 */
[----:B-1----:R-:W1:Y:S01]  /*0c80*/  S2UR UR4, SR_CgaCtaId ;  /* 0x00000000000479c3 */ /* 0x002e620000008800 */
[----:B------:R-:W-:Y:S01]  /*0c90*/  UMOV UR5, 0x400 ;  /* 0x0000040000057882 */ /* 0x000fe20000000000 */
[----:B------:R-:W-:Y:S01]  /*0ca0*/  UMOV UR6, 0x1 ;  /* 0x0000000100067882 */ /* 0x000fe20000000000 */
[----:B------:R-:W-:Y:S01]  /*0cb0*/  UMOV UR8, 0x80 ;  /* 0x0000008000087882 */ /* 0x000fe20000000000 */
[----:B------:R-:W-:-:S04]  /*0cc0*/  UIADD3 UR6, UPT, UPT, -UR6, 0x100000, URZ ;  /* 0x0010000006067890 */ /* 0x000fc8000fffe1ff */
[----:B------:R-:W-:Y:S02]  /*0cd0*/  USHF.L.U32 UR7, UR6, 0xb, URZ ;  /* 0x0000000b06077899 */ /* 0x000fe400080006ff */
[----:B------:R-:W-:Y:S02]  /*0ce0*/  USHF.L.U32 UR6, UR6, 0x1, URZ ;  /* 0x0000000106067899 */ /* 0x000fe400080006ff */
[----:B------:R-:W-:-:S04]  /*0cf0*/  UIADD3 UR8, UPT, UPT, -UR8, 0x100000, URZ ;  /* 0x0010000008087890 */ /* 0x000fc8000fffe1ff */
[----:B------:R-:W-:Y:S02]  /*0d00*/  USHF.L.U32 UR9, UR8, 0xb, URZ ;  /* 0x0000000b08097899 */ /* 0x000fe400080006ff */
[----:B------:R-:W-:Y:S01]  /*0d10*/  USHF.L.U32 UR8, UR8, 0x1, URZ ;  /* 0x0000000108087899 */ /* 0x000fe200080006ff */
[----:B------:R-:W-:Y:S01]  /*0d20*/  ELECT P1, URZ, PT ;  /* 0x0000000000ff782f */ /* 0x000fe20003820000 */
[----:B-1----:R-:W-:Y:S01]  /*0d30*/  ULEA UR4, UR4, UR5, 0x18 ;  /* 0x0000000504047291 */ /* 0x002fe2000f8ec0ff */
[----:B------:R-:W1:Y:S11]  /*0d40*/  FENCE.VIEW.ASYNC.S ;  /* 0x00000000000073c6 */ /* 0x000e760000000000 */
[----:B-1----:R1:W1:Y:S01]  /*0d50*/  SYNCS.EXCH.64 URZ, [UR4+0x70050], UR6 ;  /* 0x0700500604ff75b2 */ /* 0x0022620008000100 */
[----:B------:R1:W1:Y:S01]  /*0d60*/  SYNCS.EXCH.64 URZ, [UR4+0x70058], UR8 ;  /* 0x0700580804ff75b2 */ /* 0x0002620008000100 */
[----:B------:R-:W-:Y:S01]  /*0d70*/  NOP ;  /* 0x0000000000007918 */ /* 0x000fe20000000000 */
.L_x_15:
[----:B------:R-:W5:Y:S01]  /*0d80*/  SHFL.IDX PT, R0, R4, RZ, 0x1f ;  /* 0x00001fff04007589 */ /* 0x000f6200000e0000 */
[----:B-1----:R-:W-:Y:S01]  /*0d90*/  UP2UR UR4, UPR, URZ, 0x1 ;  /* 0x00000001ff047883 */ /* 0x002fe20008000000 */
[----:B------:R-:W-:Y:S01]  /*0da0*/  ISETP.NE.AND P2, PT, R2, 0x2, PT ;  /* 0x000000020200780c */ /* 0x000fe20003f45270 */
[----:B------:R-:W-:Y:S01]  /*0db0*/  UISETP.NE.AND UP0, UPT, UR39, URZ, UPT ;  /* 0x000000ff2700728c */ /* 0x000fe2000bf05270 */
[----:B------:R-:W-:-:S03]  /*0dc0*/  NOP ;  /* 0x0000000000007918 */ /* 0x000fc60000000000 */
[----:B------:R-:W-:Y:S02]  /*0dd0*/  USEL UR5, URZ, 0x2, !UP0 ;  /* 0x00000002ff057887 */ /* 0x000fe4000c000000 */
[----:B------:R-:W-:Y:S02]  /*0de0*/  UISETP.NE.AND UP0, UPT, UR4, URZ, UPT ;  /* 0x000000ff0400728c */ /* 0x000fe4000bf05270 */
[----:B------:R-:W-:Y:S02]  /*0df0*/  USEL UR4, URZ, 0x2, !UP4 ;  /* 0x00000002ff047887 */ /* 0x000fe4000e000000 */
[----:B------:R-:W-:Y:S02]  /*0e00*/  USEL UR13, UR5, 0x1, !UP5 ;  /* 0x00000001050d7887 */ /* 0x000fe4000e800000 */
[----:B------:R-:W-:Y:S01]  /*0e10*/  USEL UR12, UR4, 0x1, !UP5 ;  /* 0x00000001040c7887 */ /* 0x000fe2000e800000 */
[----:B-----5:R-:W-:-:S13]  /*0e20*/  ISETP.NE.AND P1, PT, R0, RZ, PT ;  /* 0x000000ff0000720c */ /* 0x020fda0003f25270 */
[----:B------:R-:W-:Y:S05]  /*0e30*/  @P1 BRA `(.L_x_16) ;  /* 0x0000000000401947 */ /* 0x000fea0003800000 */
[----:B------:R-:W1:Y:S01]  /*0e40*/  S2UR UR4, SR_CgaCtaId ;  /* 0x00000000000479c3 */ /* 0x000e620000008800 */
        /* <DEDUP_REMOVED lines=15> */
.L_x_16:
[----:B------:R-:W-:Y:S01]  /*0f40*/  NOP ;  /* 0x0000000000007918 */ /* 0x000fe20000000000 */
[----:B------:R-:W-:Y:S05]  /*0f50*/  @!P2 BRA `(.L_x_17) ;  /* 0x000000000024a947 */ /* 0x000fea0003800000 */
[----:B------:R-:W-:Y:S01]  /*0f60*/  ISETP.NE.AND P1, PT, R2, RZ, PT ;  /* 0x000000ff0200720c */ /* 0x000fe20003f25270 */
[----:B-1----:R-:W-:Y:S02]  /*0f70*/  UP2UR UR4, UPR, URZ, 0x1 ;  /* 0x00000001ff047883 */ /* 0x002fe40008000000 */
[----:B------:R-:W-:Y:S01]  /*0f80*/  UPLOP3.LUT UP0, UPT, UPT, UPT, UPT, 0x80, 0x8 ;  /* 0x000000000008789c */ /* 0x000fe20003f0f070 */
[----:B------:R-:W-:-:S03]  /*0f90*/  UMOV UR11, URZ ;  /* 0x000000ff000b7c82 */ /* 0x000fc60008000000 */
[----:B------:R-:W-:Y:S02]  /*0fa0*/  UP2UR UR45, UPR, URZ, 0x1 ;  /* 0x00000001ff2d7883 */ /* 0x000fe40008000000 */
[----:B------:R-:W-:-:S04]  /*0fb0*/  UISETP.NE.AND UP0, UPT, UR4, URZ, UPT ;  /* 0x000000ff0400728c */ /* 0x000fc8000bf05270 */
[----:B------:R-:W-:Y:S07]  /*0fc0*/  @P1 BRA `(.L_x_18) ;  /* 0x00000000001c1947 */ /* 0x000fee0003800000 */
[----:B------:R-:W-:Y:S01]  /*0fd0*/  UMOV UR11, 0x1 ;  /* 0x00000001000b7882 */ /* 0x000fe20000000000 */
[----:B------:R-:W-:Y:S05]  /*0fe0*/  BRA `(.L_x_18) ;  /* 0x0000000000147947 */ /* 0x000fea0003800000 */
.L_x_17:
[----:B-1----:R-:W-:Y:S02]  /*0ff0*/  UP2UR UR4, UPR, URZ, 0x1 ;  /* 0x00000001ff047883 */ /* 0x002fe40008000000 */
[----:B------:R-:W-:Y:S01]  /*1000*/  UPLOP3.LUT UP0, UPT, UPT, UPT, UPT, 0x40, 0x4 ;  /* 0x000000000004789c */ /* 0x000fe20003f0e870 */
[----:B------:R-:W-:-:S03]  /*1010*/  UMOV UR11, 0x2 ;  /* 0x00000002000b7882 */ /* 0x000fc60000000000 */
[----:B------:R-:W-:Y:S02]  /*1020*/  UP2UR UR45, UPR, URZ, 0x1 ;  /* 0x00000001ff2d7883 */ /* 0x000fe40008000000 */
[----:B------:R-:W-:Y:S02]  /*1030*/  UISETP.NE.AND UP0, UPT, UR4, URZ, UPT ;  /* 0x000000ff0400728c */ /* 0x000fe4000bf05270 */
.L_x_18:
[----:B------:R-:W1:Y:S02]  /*1040*/  SHFL.IDX PT, R0, R4, RZ, 0x1f ;  /* 0x00001fff04007589 */ /* 0x000e6400000e0000 */
        /* <DEDUP_REMOVED lines=13> */
[----:B------:R-:W-:Y:S01]  /*1120*/  NOP ;  /* 0x0000000000007918 */ /* 0x000fe20000000000 */
.L_x_19:
[----:B------:R-:W-:Y:S01]  /*1130*/  NOP ;  /* 0x0000000000007918 */ /* 0x000fe20000000000 */
[----:B------:R-:W-:Y:S05]  /*1140*/  @!P2 BRA `(.L_x_20) ;  /* 0x000000000024a947 */ /* 0x000fea0003800000 */
[----:B------:R-:W-:Y:S01]  /*1150*/  ISETP.NE.AND P1, PT, R2, 0x1, PT ;  /* 0x000000010200780c */ /* 0x000fe20003f25270 */
        /* <DEDUP_REMOVED lines=8> */
.L_x_20:
[----:B-1----:R-:W-:Y:S02]  /*11e0*/  UP2UR UR4, UPR, URZ, 0x1 ;  /* 0x00000001ff047883 */ /* 0x002fe40008000000 */
[----:B------:R-:W-:Y:S01]  /*11f0*/  UPLOP3.LUT UP0, UPT, UPT, UPT, UPT, 0x40, 0x4 ;  /* 0x000000000004789c */ /* 0x000fe20003f0e870 */
[----:B------:R-:W-:-:S03]  /*1200*/  UMOV UR10, 0x2 ;  /* 0x00000002000a7882 */ /* 0x000fc60000000000 */
[----:B------:R-:W-:Y:S02]  /*1210*/  UP2UR UR44, UPR, URZ, 0x1 ;  /* 0x00000001ff2c7883 */ /* 0x000fe40008000000 */
[----:B------:R-:W-:Y:S02]  /*1220*/  UISETP.NE.AND UP0, UPT, UR4, URZ, UPT ;  /* 0x000000ff0400728c */ /* 0x000fe4000bf05270 */
.L_x_21:
        /* <DEDUP_REMOVED lines=15> */
.L_x_22:
        /* <DEDUP_REMOVED lines=19> */
[----:B------:R1:W1:Y:S01]  /*1450*/  SYNCS.EXCH.64 URZ, [UR4+0x70098], UR8 ;  /* 0x0700980804ff75b2 */ /* 0x0002620008000100 */
[----:B------:R1:W1:Y:S01]  /*1460*/  SYNCS.EXCH.64 URZ, [UR4+0x700a8], UR6 ;  /* 0x0700a80604ff75b2 */ /* 0x0002620008000100 */
[----:B------:R-:W-:Y:S01]  /*1470*/  NOP ;  /* 0x0000000000007918 */ /* 0x000fe20000000000 */
.L_x_23:
        /* <DEDUP_REMOVED lines=22> */
.L_x_24:
[----:B------:R-:W5:Y:S01]  /*15e0*/  SHFL.IDX PT, R4, R4, RZ, 0x1f ;  /* 0x00001fff04047589 */ /* 0x000f6200000e0000 */
[----:B------:R-:W1:Y:S01]  /*15f0*/  S2UR UR5, SR_CTAID.X ;  /* 0x00000000000579c3 */ /* 0x000e620000002500 */
[----:B------:R-:W-:Y:S01]  /*1600*/  NOP ;  /* 0x0000000000007918 */ /* 0x000fe20000000000 */
[----:B-----5:R-:W-:-:S13]  /*1610*/  ISETP.NE.AND P1, PT, R4, RZ, PT ;  /* 0x000000ff0400720c */ /* 0x020fda0003f25270 */
[----:B-1----:R-:W-:Y:S05]  /*1620*/  @P1 BRA `(.L_x_25) ;  /* 0x0000000000301947 */ /* 0x002fea0003800000 */
[----:B------:R-:W1:Y:S01]  /*1630*/  S2UR UR4, SR_CgaCtaId ;  /* 0x00000000000479c3 */ /* 0x000e620000008800 */
[----:B------:R-:W-:Y:S01]  /*1640*/  UMOV UR6, 0x400 ;  /* 0x0000040000067882 */ /* 0x000fe20000000000 */
[----:B------:R-:W-:Y:S01]  /*1650*/  UMOV UR7, 0x80 ;  /* 0x0000008000077882 */ /* 0x000fe20000000000 */
[----:B------:R-:W-:Y:S01]  /*1660*/  ELECT P1, URZ, PT ;  /* 0x0000000000ff782f */ /* 0x000fe20003820000 */
[----:B-1----:R-:W-:Y:S02]  /*1670*/  ULEA UR4, UR4, UR6, 0x18 ;  /* 0x0000000604047291 */ /* 0x002fe4000f8ec0ff */
[----:B------:R-:W-:-:S04]  /*1680*/  UIADD3 UR6, UPT, UPT, -UR7, 0x100000, URZ ;  /* 0x0010000007067890 */ /* 0x000fc8000fffe1ff */
[----:B------:R-:W-:Y:S02]  /*1690*/  USHF.L.U32 UR7, UR6, 0xb, URZ ;  /* 0x0000000b06077899 */ /* 0x000fe400080006ff */
[----:B------:R-:W-:Y:S01]  /*16a0*/  USHF.L.U32 UR6, UR6, 0x1, URZ ;  /* 0x0000000106067899 */ /* 0x000fe200080006ff */
[----:B------:R-:W1:Y:S11]  /*16b0*/  FENCE.VIEW.ASYNC.S ;  /* 0x00000000000073c6 */ /* 0x000e760000000000 */
[----:B-1----:R1:W1:Y:S01]  /*16c0*/  SYNCS.EXCH.64 URZ, [UR4+0x700d0], UR6 ;  /* 0x0700d00604ff75b2 */ /* 0x0022620008000100 */
[----:B------:R1:W1:Y:S01]  /*16d0*/  SYNCS.EXCH.64 URZ, [UR4+0x700d8], UR6 ;  /* 0x0700d80604ff75b2 */ /* 0x0002620008000100 */
[----:B------:R-:W-:Y:S01]  /*16e0*/  NOP ;  /* 0x0000000000007918 */ /* 0x000fe20000000000 */
.L_x_25:
[----:B------:R-:W-:Y:S01]  /*16f0*/  ISETP.GT.AND P1, PT, R2, 0x3, PT ;  /* 0x000000030200780c */ /* 0x000fe20003f24270 */
[----:B------:R-:W-:Y:S01]  /*1700*/  NOP ;  /* 0x0000000000007918 */ /* 0x000fe20000000000 */
[----:B------:R-:W-:Y:S01]  /*1710*/  UMOV UR54, UR5 ;  /* 0x0000000500367c82 */ /* 0x000fe20008000000 */
[----:B-1234-:R-:W-:Y:S10]  /*1720*/  BAR.SYNC.DEFER_BLOCKING 0x0 ;  /* 0x0000000000007b1d */ /* 0x01eff40000010000 */
[----:B------:R-:W-:Y:S05]  /*1730*/  @P1 BRA `(.L_x_26) ;  /* 0x000001d0000c1947 */ /* 0x000fea0003800000 */
[----:B------:R-:W-:-:S13]  /*1740*/  ISETP.GE.U32.AND P0, PT, R2, 0x2, PT ;  /* 0x000000020200780c */ /* 0x000fda0003f06070 */
[----:B------:R-:W-:Y:S05]  /*1750*/  @!P0 BRA `(.L_x_27) ;  /* 0x00000184001c8947 */ /* 0x000fea0003800000 */
[----:B------:R-:W-:Y:S05]  /*1760*/  @!P2 BRA `(.L_x_28) ;  /* 0x0000004400cca947 */ /* 0x000fea0003800000 */
[----:B------:R-:W-:-:S08]  /*1770*/  NOP ;  /* 0x0000000000007918 */ /* 0x000fd00000000000 */
[----:B------:R-:W1:-:S00]  /*1780*/  USETMAXREG.DEALLOC.CTAPOOL 0x20 ;  /* 0x00000020000079c8 */ /* 0x000e4000080e0500 */
[----:B-1----:R-:W1:Y:S02]  /*1790*/  LDC R0, c[0x0][0x900] ;  /* 0x00024000ff007b82 */ /* 0x002e640000000800 */
[----:B-1----:R-:W-:-:S13]  /*17a0*/  ISETP.LE.AND P0, PT, R0, UR54, PT ;  /* 0x0000003600007c0c */ /* 0x002fda000bf03270 */
[----:B------:R-:W-:Y:S05]  /*17b0*/  @P0 EXIT ;  /* 0x000000000000094d */ /* 0x000fea0003800000 */
[----:B------:R-:W-:Y:S01]  /*17c0*/  ULOP3.LUT UR6, UR13, 0x1, URZ, 0xc0, !UPT ;  /* 0x000000010d067892 */ /* 0x000fe2000f8ec0ff */
[----:B------:R-:W-:Y:S01]  /*17d0*/  HFMA2 R10, -RZ, RZ, 0, 5.9604644775390625e-08 ;  /* 0x00000001ff0a7431 */ /* 0x000fe200000001ff */
[----:B------:R-:W-:Y:S01]  /*17e0*/  ULOP3.LUT UR4, UR12, 0x1, URZ, 0xc0, !UPT ;  /* 0x000000010c047892 */ /* 0x000fe2000f8ec0ff */
[----:B------:R-:W-:Y:S02]  /*17f0*/  HFMA2 R7, -RZ, RZ, 0, 0 ;  /* 0x00000000ff077431 */ /* 0x000fe400000001ff */
[----:B------:R-:W-:Y:S01]  /*1800*/  IMAD.U32 R15, RZ, RZ, UR5 ;  /* 0x00000005ff0f7e24 */ /* 0x000fe2000f8e00ff */
[----:B------:R-:W-:Y:S01]  /*1810*/  PRMT R11, RZ, 0x7610, R11 ;  /* 0x00007610ff0b7816 */ /* 0x000fe2000000000b */
[----:B------:R-:W-:Y:S01]  /*1820*/  IMAD.U32 R14, RZ, RZ, UR6 ;  /* 0x00000006ff0e7e24 */ /* 0x000fe2000f8e00ff */
[----:B------:R-:W-:Y:S01]  /*1830*/  MOV R8, RZ ;  /* 0x000000ff00087202 */ /* 0x000fe20000000f00 */
[----:B------:R-:W-:Y:S01]  /*1840*/  IMAD.MOV.U32 R12, RZ, RZ, 0x1 ;  /* 0x00000001ff0c7424 */ /* 0x000fe200078e00ff */
[----:B------:R-:W-:Y:S01]  /*1850*/  MOV R13, UR4 ;  /* 0x00000004000d7c02 */ /* 0x000fe20008000f00 */
[----:B------:R-:W-:Y:S01]  /*1860*/  IMAD.MOV.U32 R9, RZ, RZ, 0x1 ;  /* 0x00000001ff097424 */ /* 0x000fe200078e00ff */
[----:B------:R-:W-:Y:S01]  /*1870*/  UMOV UR76, URZ ;  /* 0x000000ff004c7c82 */ /* 0x000fe20008000000 */
[----:B------:R-:W-:-:S05]  /*1880*/  UMOV UR63, URZ ;  /* 0x000000ff003f7c82 */ /* 0x000fca0008000000 */
.L_x_89:
[----:B-1----:R-:W1:Y:S01]  /*1890*/  LDCU.64 UR6, c[0x0][0x908] ;  /* 0x00012100ff0677ac */ /* 0x002e620008000a00 */
[----:B------:R-:W-:Y:S01]  /*18a0*/  R2UR UR9, R15 ;  /* 0x000000000f0972ca */ /* 0x000fe200000e0000 */
[----:B------:R-:W2:-:S12]  /*18b0*/  LDCU UR8, c[0x0][0x904] ;  /* 0x00012080ff0877ac */ /* 0x000e980008000800 */
[----:B-1----:R-:W-:Y:S02]  /*18c0*/  UIMAD.WIDE.U32 UR4, UR9, UR6, URZ ;  /* 0x00000006090472a5 */ /* 0x002fe4000f8e00ff */
[----:B--2---:R-:W-:-:S05]  /*18d0*/  UISETP.NE.AND UP0, UPT, UR8, 0x1, UPT ;  /* 0x000000010800788c */ /* 0x004fca000bf05270 */
[----:B------:R-:W-:Y:S02]  /*18e0*/  UMOV UR4, UR5 ;  /* 0x0000000500047c82 */ /* 0x000fe40008000000 */
[----:B------:R-:W-:Y:S02]  /*18f0*/  USHF.R.U32.HI UR4, URZ, UR7, UR4 ;  /* 0x00000007ff047299 */ /* 0x000fe40008011604 */
[----:B------:R-:W1:Y:S02]  /*1900*/  LDCU UR5, c[0x0][0x380] ;  /* 0x00007000ff0577ac */ /* 0x000e640008000800 */
[----:B------:R-:W-:-:S04]  /*1910*/  USEL UR4, UR9, UR4, !UP0 ;  /* 0x0000000409047287 */ /* 0x000fc8000c000000 */
[----:B------:R-:W-:-:S04]  /*1920*/  UIADD3 UR4, UPT, UPT, -UR4, URZ, URZ ;  /* 0x000000ff04047290 */ /* 0x000fc8000fffe1ff */
[----:B------:R-:W-:-:S04]  /*1930*/  UIMAD UR4, UR8, UR4, UR9 ;  /* 0x00000004080472a4 */ /* 0x000fc8000f8e0209 */
[----:B------:R-:W-:-:S04]  /*1940*/  USHF.L.U32 UR4, UR4, 0x8, URZ ;  /* 0x0000000804047899 */ /* 0x000fc800080006ff */
[----:B-1----:R-:W-:-:S09]  /*1950*/  UISETP.GE.AND UP0, UPT, UR4, UR5, UPT ;  /* 0x000000050400728c */ /* 0x002fd2000bf06270 */
[----:B------:R-:W-:Y:S05]  /*1960*/  BRA.U UP0, `(.L_x_29) ;  /* 0x00000045002c7547 */ /* 0x000fea000b800000 */
[----:B------:R-:W-:-:S13]  /*1970*/  LOP3.LUT P0, RZ, R11, 0xff, RZ, 0xc0, !PT ;  /* 0x000000ff0bff7812 */ /* 0x000fda000780c0ff */
[----:B------:R-:W-:Y:S05]  /*1980*/  @P0 BRA `(.L_x_30) ;  /* 0x0000000000940947 */ /* 0x000fea0003800000 */
[----:B------:R-:W1:Y:S01]  /*1990*/  S2UR UR6, SR_CgaCtaId ;  /* 0x00000000000679c3 */ /* 0x000e620000008800 */
[----:B------:R-:W-:Y:S01]  /*19a0*/  UMOV UR4, 0x40 ;  /* 0x0000004000047882 */ /* 0x000fe20000000000 */
[----:B------:R-:W-:Y:S01]  /*19b0*/  NOP ;  /* 0x0000000000007918 */ /* 0x000fe20000000000 */
[----:B-1----:R-:W-:-:S03]  /*19c0*/  ULEA UR5, UR6, UR4, 0x18 ;  /* 0x0000000406057291 */ /* 0x002fc6000f8ec0ff */
[----:B------:R-:W-:Y:S02]  /*19d0*/  UMOV UR4, 0x400 ;  /* 0x0000040000047882 */ /* 0x000fe40000000000 */
[----:B------:R-:W-:-:S04]  /*19e0*/  ULEA UR6, UR6, UR4, 0x18 ;  /* 0x0000000406067291 */ /* 0x000fc8000f8ec0ff */
[----:B------:R-:W1:Y:S02]  /*19f0*/  LDS.U8 R0, [UR5+0x1c] ;  /* 0x00001c05ff007984 */ /* 0x000e640008000000 */
[----:B-1----:R-:W-:-:S13]  /*1a00*/  ISETP.NE.AND P0, PT, R0, RZ, PT ;  /* 0x000000ff0000720c */ /* 0x002fda0003f05270 */
[----:B------:R-:W-:Y:S05]  /*1a10*/  @P0 BRA `(.L_x_31) ;  /* 0x0000000000580947 */ /* 0x000fea0003800000 */
[----:B------:R-:W-:-:S13]  /*1a20*/  ELECT P0, URZ, PT ;  /* 0x0000000000ff782f */ /* 0x000fda0003800000 */
[----:B------:R-:W-:Y:S05]  /*1a30*/  @!P0 BRA `(.L_x_32) ;  /* 0x0000000000608947 */ /* 0x000fea0003800000 */
[----:B------:R-:W-:Y:S01]  /*1a40*/  UMOV UR4, 0x10 ;  /* 0x0000001000047882 */ /* 0x000fe20000000000 */
[----:B------:R-:W-:Y:S01]  /*1a50*/  HFMA2 R0, -RZ, RZ, 0, 5.9604644775390625e-08 ;  /* 0x00000001ff007431 */ /* 0x000fe200000001ff */
[----:B------:R-:W-:-:S03]  /*1a60*/  MOV R2, 0xffff ;  /* 0x0000ffff00027802 */ /* 0x000fc60000000f00 */
[----:B------:R-:W-:Y:S04]  /*1a70*/  DEPBAR.LE SB1, 0x36 ;  /* 0x00009d800000791a */ /* 0x000fe80000000000 */
[----:B------:R-:W1:Y:S02]  /*1a80*/  UTCATOMSWS.FIND_AND_SET.ALIGN UP0, UR4, UR4 ;  /* 0x00000004000475e3 */ /* 0x000e640008000800 */
[----:B-1----:R-:W-:Y:S01]  /*1a90*/  MOV R3, UR4 ;  /* 0x0000000400037c02 */ /* 0x002fe20008000f00 */
[----:B------:R-:W-:Y:S06]  /*1aa0*/  BRA.U UP0, `(.L_x_33) ;  /* 0x0000000100187547 */ /* 0x000fec000b800000 */
.L_x_34:
[----:B------:R-:W-:Y:S05]  /*1ab0*/  NANOSLEEP 0x64 ;  /* 0x000000640000795d */ /* 0x000fea0003800000 */
[----:B------:R-:W-:-:S05]  /*1ac0*/  UMOV UR4, 0x10 ;  /* 0x0000001000047882 */ /* 0x000fca0000000000 */
[----:B------:R-:W-:Y:S04]  /*1ad0*/  DEPBAR.LE SB1, 0x36 ;  /* 0x00009d800000791a */ /* 0x000fe80000000000 */
[----:B------:R-:W1:Y:S02]  /*1ae0*/  UTCATOMSWS.FIND_AND_SET.ALIGN UP0, UR4, UR4 ;  /* 0x00000004000475e3 */ /* 0x000e640008000800 */
[----:B-1----:R-:W-:Y:S01]  /*1af0*/  MOV R3, UR4 ;  /* 0x0000000400037c02 */ /* 0x002fe20008000f00 */
[----:B------:R-:W-:Y:S05]  /*1b00*/  BRA.U !UP0, `(.L_x_34) ;  /* 0xfffffffd08e87547 */ /* 0x000fea000b83ffff */
.L_x_33:
[-C--:B------:R-:W-:Y:S02]  /*1b10*/  SHF.L.U32 R2, R2, R3.reuse, RZ ;  /* 0x0000000302027219 */ /* 0x080fe400000006ff */
[----:B------:R-:W-:Y:S01]  /*1b20*/  SHF.L.U32 R0, R0, R3, RZ ;  /* 0x0000000300007219 */ /* 0x000fe200000006ff */
[----:B------:R-:W-:Y:S02]  /*1b30*/  IMAD.SHL.U32 R3, R3, 0x20, RZ ;  /* 0x0000002003037824 */ /* 0x000fe400078e00ff */
[----:B------:R1:W-:Y:S04]  /*1b40*/  ATOMS.OR RZ, [UR5+0x14], R2 ;  /* 0x00001402ffff798c */ /* 0x0003e8000b000005 */
[----:B------:R1:W-:Y:S04]  /*1b50*/  ATOMS.OR RZ, [UR5+0x18], R0 ;  /* 0x00001800ffff798c */ /* 0x0003e8000b000005 */
[----:B------:R1:W-:Y:S01]  /*1b60*/  STS [UR6+0x700e0], R3 ;  /* 0x0700e003ff007988 */ /* 0x0003e20008000806 */
[----:B------:R-:W-:Y:S05]  /*1b70*/  BRA `(.L_x_32) ;  /* 0x0000000000107947 */ /* 0x000fea0003800000 */
.L_x_31:
[----:B------:R-:W-:Y:S02]  /*1b80*/  MOV R0, 0xffffffff ;  /* 0xffffffff00007802 */ /* 0x000fe40000000f00 */
[----:B------:R-:W-:-:S03]  /*1b90*/  MOV R2, 0x1bc0 ;  /* 0x00001bc000027802 */ /* 0x000fc60000000f00 */
[----:B------:R1:W-:Y:S04]  /*1ba0*/  STS [UR6+0x700e0], R0 ;  /* 0x0700e000ff007988 */ /* 0x0003e80008000806 */
[----:B-1----:R-:W-:Y:S05]  /*1bb0*/  CALL.REL.NOINC `($__internal_1_$__cuda_sm10x_tcgen05_guardrail_trap_phase_invalid_during_alloc) ;  /* 0x0000023800447944 */ /* 0x002fea0003c00000 */
.L_x_32:
[----:B------:R-:W-:Y:S05]  /*1bc0*/  WARPSYNC.ALL ;  /* 0x0000000000007948 */ /* 0x000fea0003800000 */
[----:B------:R-:W-:Y:S01]  /*1bd0*/  NOP ;  /* 0x0000000000007918 */ /* 0x000fe20000000000 */
.L_x_30:
[----:B------:R-:W2:Y:S01]  /*1be0*/  LDCU UR4, c[0x0][0x384] ;  /* 0x00007080ff0477ac */ /* 0x000ea20008000800 */
[----:B------:R-:W-:Y:S01]  /*1bf0*/  HFMA2 R11, -RZ, RZ, 0, 5.9604644775390625e-08 ;  /* 0x00000001ff0b7431 */ /* 0x000fe200000001ff */
[----:B--2---:R-:W-:-:S09]  /*1c00*/  UISETP.NE.AND UP0, UPT, UR4, URZ, UPT ;  /* 0x000000ff0400728c */ /* 0x004fd2000bf05270 */
[----:B------:R-:W-:Y:S05]  /*1c10*/  BRA.U !UP0, `(.L_x_29) ;  /* 0x0000004108807547 */ /* 0x000fea000b800000 */
[----:B------:R-:W-:Y:S04]  /*1c20*/  BSSY.RECONVERGENT B0, `(.L_x_35) ;  /* 0x0000003000007945 */ /* 0x000fe80003800200 */
[----:B------:R-:W-:Y:S05]  /*1c30*/  @!P4 BRA `(.L_x_36) ;  /* 0x000000000004c947 */ /* 0x000fea0003800000 */
[----:B------:R-:W-:Y:S05]  /*1c40*/  BPT.TRAP 0x1 ;  /* 0x000000040000795c */ /* 0x000fea0000300000 */
.L_x_36:
[----:B------:R-:W-:Y:S05]  /*1c50*/  BSYNC.RECONVERGENT B0 ;  /* 0x0000000000007941 */ /* 0x000fea0003800200 */
.L_x_35:
[----:B------:R-:W2:Y:S01]  /*1c60*/  S2UR UR12, SR_CgaCtaId ;  /* 0x00000000000c79c3 */ /* 0x000ea20000008800 */
[----:B------:R-:W-:Y:S01]  /*1c70*/  UMOV UR4, 0x400 ;  /* 0x0000040000047882 */ /* 0x000fe20000000000 */
[----:B-1----:R-:W-:Y:S01]  /*1c80*/  SHF.L.U32 R0, R7, 0x1f, RZ ;  /* 0x0000001f07007819 */ /* 0x002fe200000006ff */
[----:B--2---:R-:W-:-:S09]  /*1c90*/  ULEA UR12, UR12, UR4, 0x18 ;  /* 0x000000040c0c7291 */ /* 0x004fd2000f8ec0ff */
[----:B------:R-:W1:Y:S02]  /*1ca0*/  SYNCS.PHASECHK.TRANS64.TRYWAIT P0, [UR12+0x70000], R0 ;  /* 0x07000000ff0075a7 */ /* 0x000e64000800110c */
[----:B-1----:R-:W-:Y:S05]  /*1cb0*/  @!P0 BRA `(.L_x_37) ;  /* 0x0000022400a88947 */ /* 0x002fea0003800000 */
.L_x_397:
[----:B------:R-:W-:Y:S05]  /*1cc0*/  BRA.U !UP1, `(.L_x_38) ;  /* 0x0000000109047547 */ /* 0x000fea000b800000 */
[----:B------:R-:W-:Y:S05]  /*1cd0*/  BPT.TRAP 0x1 ;  /* 0x000000040000795c */ /* 0x000fea0000300000 */
.L_x_38:
[----:B------:R-:W-:Y:S01]  /*1ce0*/  ULEA UR13, UR63, UR12, 0x3 ;  /* 0x0000000c3f0d7291 */ /* 0x000fe2000f8e18ff */
[----:B------:R-:W-:Y:S02]  /*1cf0*/  SHF.L.U32 R3, R8, 0x1f, RZ ;  /* 0x0000001f08037819 */ /* 0x000fe400000006ff */
[----:B------:R-:W-:-:S06]  /*1d00*/  R2UR UR4, R14 ;  /* 0x000000000e0472ca */ /* 0x000fcc00000e0000 */
[----:B------:R-:W2:Y:S07]  /*1d10*/  SYNCS.PHASECHK.TRANS64.TRYWAIT P0, [UR13+0x70020], R3 ;  /* 0x07002003ff0075a7 */ /* 0x000eae000800110d */
[----:B------:R-:W-:Y:S01]  /*1d20*/  UISETP.NE.AND UP4, UPT, UR4, URZ, UPT ;  /* 0x000000ff0400728c */ /* 0x000fe2000bf85270 */
[----:B--2---:R-:W-:Y:S10]  /*1d30*/  @!P0 BRA `(.L_x_39) ;  /* 0x0000022400a08947 */ /* 0x004ff40003800000 */
.L_x_399:
[----:B------:R-:W-:-:S04]  /*1d40*/  UIADD3 UR4, UPT, UPT, UR63, 0x1, URZ ;  /* 0x000000013f047890 */ /* 0x000fc8000fffe0ff */
[----:B------:R-:W-:-:S04]  /*1d50*/  UISETP.NE.AND UP0, UPT, UR4, 0x3, UPT ;  /* 0x000000030400788c */ /* 0x000fc8000bf05270 */
[----:B------:R-:W-:Y:S02]  /*1d60*/  USEL UR5, URZ, 0x1, UP0 ;  /* 0x00000001ff057887 */ /* 0x000fe40008000000 */
[----:B------:R-:W-:-:S04]  /*1d70*/  USEL UR62, UR4, URZ, UP0 ;  /* 0x000000ff043e7287 */ /* 0x000fc80008000000 */
[----:B------:R-:W-:Y:S01]  /*1d80*/  LOP3.LUT R8, R8, UR5, RZ, 0x3c, !PT ;  /* 0x0000000508087c12 */ /* 0x000fe2000f8e3cff */
[----:B------:R-:W-:Y:S07]  /*1d90*/  BRA.U UP4, `(.L_x_40) ;  /* 0x0000000104047547 */ /* 0x000fee000b800000 */
[----:B------:R-:W-:Y:S05]  /*1da0*/  BPT.TRAP 0x1 ;  /* 0x000000040000795c */ /* 0x000fea0000300000 */
.L_x_40:
[----:B------:R-:W-:Y:S01]  /*1db0*/  SHF.L.U32 R6, R9, 0x1f, RZ ;  /* 0x0000001f09067819 */ /* 0x000fe200000006ff */
[----:B------:R-:W-:Y:S01]  /*1dc0*/  USHF.R.U32.HI UR4, URZ, 0x4, UR12 ;  /* 0x00000004ff047899 */ /* 0x000fe2000801160c */
[----:B------:R-:W-:Y:S01]  /*1dd0*/  IMAD.MOV.U32 R4, RZ, RZ, RZ ;  /* 0x000000ffff047224 */ /* 0x000fe200078e00ff */
[----:B-1----:R-:W-:Y:S01]  /*1de0*/  CS2R R2, SRZ ;  /* 0x0000000000027805 */ /* 0x002fe2000001ff00 */
[----:B------:R-:W1:Y:S01]  /*1df0*/  SYNCS.PHASECHK.TRANS64.TRYWAIT P0, [UR12+0x70058], R6 ;  /* 0x07005806ff0075a7 */ /* 0x000e62000800110c */
[----:B------:R-:W-:-:S04]  /*1e00*/  ULOP3.LUT UR4, UR4, 0x3fff, URZ, 0xc0, !UPT ;  /* 0x00003fff04047892 */ /* 0x000fc8000f8ec0ff */
[----:B------:R-:W-:Y:S01]  /*1e10*/  ULOP3.LUT UR4, UR4, 0x10000, URZ, 0xfc, !UPT ;  /* 0x0001000004047892 */ /* 0x000fe2000f8efcff */
[----:B-1----:R-:W-:Y:S11]  /*1e20*/  @!P0 BRA `(.L_x_41) ;  /* 0x00000224007c8947 */ /* 0x002ff60003800000 */
.L_x_401:
[----:B------:R-:W-:Y:S01]  /*1e30*/  UIADD3 UR5, UPT, UPT, UR12, 0x20000, URZ ;  /* 0x000200000c057890 */ /* 0x000fe2000fffe0ff */
[----:B------:R-:W-:Y:S02]  /*1e40*/  R2UR UR16, R4 ;  /* 0x00000000041072ca */ /* 0x000fe400000e0000 */
[----:B-1----:R-:W-:Y:S02]  /*1e50*/  CS2R R4, SRZ ;  /* 0x0000000000047805 */ /* 0x002fe4000001ff00 */
[----:B------:R-:W-:Y:S01]  /*1e60*/  R2UR UR17, R3 ;  /* 0x00000000031172ca */ /* 0x000fe200000e0000 */
[----:B------:R-:W-:Y:S01]  /*1e70*/  USHF.R.U32.HI UR5, URZ, 0x4, UR5 ;  /* 0x00000004ff057899 */ /* 0x000fe20008011605 */
[----:B------:R-:W-:Y:S01]  /*1e80*/  R2UR UR27, R2 ;  /* 0x00000000021b72ca */ /* 0x000fe200000e0000 */
[----:B------:R-:W-:Y:S01]  /*1e90*/  UIADD3 UR14, UPT, UPT, UR4, 0x2, URZ ;  /* 0x00000002040e7890 */ /* 0x000fe2000fffe0ff */
[----:B------:R-:W-:Y:S01]  /*1ea0*/  CS2R R2, SRZ ;  /* 0x0000000000027805 */ /* 0x000fe2000001ff00 */
[----:B------:R-:W-:Y:S01]  /*1eb0*/  ULOP3.LUT UR70, UR5, 0x3fff, URZ, 0xc0, !UPT ;  /* 0x00003fff05467892 */ /* 0x000fe2000f8ec0ff */
[----:B------:R-:W-:Y:S01]  /*1ec0*/  R2UR UR26, R5 ;  /* 0x00000000051a72ca */ /* 0x000fe200000e0000 */
[----:B------:R-:W-:Y:S01]  /*1ed0*/  UMOV UR20, 0x0 ;  /* 0x0000000000147882 */ /* 0x000fe20000000000 */
[----:B------:R-:W-:Y:S01]  /*1ee0*/  R2UR UR19, R4 ;  /* 0x00000000041372ca */ /* 0x000fe200000e0000 */
[----:B------:R-:W-:Y:S01]  /*1ef0*/  ULOP3.LUT UR6, UR70, 0x10000, URZ, 0xfc, !UPT ;  /* 0x0001000046067892 */ /* 0x000fe2000f8efcff */
[C---:B------:R-:W-:Y:S01]  /*1f00*/  R2UR UR64, R3.reuse ;  /* 0x00000000034072ca */ /* 0x040fe200000e0000 */
[----:B------:R-:W-:Y:S01]  /*1f10*/  UMOV UR21, 0x8200010 ;  /* 0x0820001000157882 */ /* 0x000fe20000000000 */
[----:B------:R-:W-:Y:S01]  /*1f20*/  UMOV UR5, 0x40004040 ;  /* 0x4000404000057882 */ /* 0x000fe20000000000 */
[----:B------:R-:W-:Y:S01]  /*1f30*/  ULEA UR6, UR63, UR6, 0xc ;  /* 0x000000063f067291 */ /* 0x000fe2000f8e60ff */
[C---:B------:R-:W-:Y:S01]  /*1f40*/  R2UR UR49, R2.reuse ;  /* 0x00000000023172ca */ /* 0x040fe200000e0000 */
[----:B------:R-:W-:Y:S01]  /*1f50*/  UMOV UR7, 0x40004040 ;  /* 0x4000404000077882 */ /* 0x000fe20000000000 */
[----:B------:R-:W-:Y:S01]  /*1f60*/  UMOV UR22, 0x0 ;  /* 0x0000000000167882 */ /* 0x000fe20000000000 */
[----:B------:R-:W-:Y:S01]  /*1f70*/  UIADD3 UR32, UPT, UPT, UR6, 0x2, URZ ;  /* 0x0000000206207890 */ /* 0x000fe2000fffe0ff */
[C---:B------:R-:W-:Y:S01]  /*1f80*/  R2UR UR73, R3.reuse ;  /* 0x00000000034972ca */ /* 0x040fe200000e0000 */
[----:B------:R-:W-:Y:S01]  /*1f90*/  UMOV UR23, 0x8200010 ;  /* 0x0820001000177882 */ /* 0x000fe20000000000 */
[----:B------:R-:W-:Y:S01]  /*1fa0*/  UIADD3 UR10, UPT, UPT, UR4, 0x4, URZ ;  /* 0x00000004040a7890 */ /* 0x000fe2000fffe0ff */
[C---:B------:R-:W-:Y:S01]  /*1fb0*/  R2UR UR72, R2.reuse ;  /* 0x00000000024872ca */ /* 0x040fe200000e0000 */
[----:B------:R-:W-:Y:S01]  /*1fc0*/  UMOV UR15, 0x40004040 ;  /* 0x40004040000f7882 */ /* 0x000fe20000000000 */
[----:B------:R-:W-:Y:S01]  /*1fd0*/  UIADD3 UR30, UPT, UPT, UR6, 0x4, URZ ;  /* 0x00000004061e7890 */ /* 0x000fe2000fffe0ff */
[----:B------:R1:W-:Y:S01]  /*1fe0*/  UTCHMMA gdesc[UR4], gdesc[UR6], tmem[UR16], tmem[UR20], idesc[UR21], !UPT ;  /* 0x00ff1406040075ea */ /* 0x0003e2000f800010 */
[----:B------:R-:W-:Y:S01]  /*1ff0*/  UMOV UR33, 0x40004040 ;  /* 0x4000404000217882 */ /* 0x000fe20000000000 */
[----:B------:R-:W-:Y:S01]  /*2000*/  UIADD3 UR8, UPT, UPT, UR4, 0x6, URZ ;  /* 0x0000000604087890 */ /* 0x000fe2000fffe0ff */
[----:B------:R2:W-:Y:S01]  /*2010*/  UTCHMMA gdesc[UR14], gdesc[UR32], tmem[UR17], tmem[UR22], idesc[UR23], UPT ;  /* 0x00ff16200e0075ea */ /* 0x0005e2000b800011 */
[----:B------:R-:W-:Y:S01]  /*2020*/  UIADD3 UR24, UPT, UPT, UR6, 0x6, URZ ;  /* 0x0000000606187890 */ /* 0x000fe2000fffe0ff */
[C---:B------:R-:W-:Y:S01]  /*2030*/  R2UR UR71, R3.reuse ;  /* 0x00000000034772ca */ /* 0x040fe200000e0000 */
[----:B------:R-:W-:Y:S01]  /*2040*/  UIADD3 UR28, UPT, UPT, UR4, 0x400, URZ ;  /* 0x00000400041c7890 */ /* 0x000fe2000fffe0ff */
[C---:B------:R-:W-:Y:S01]  /*2050*/  R2UR UR69, R2.reuse ;  /* 0x00000000024572ca */ /* 0x040fe200000e0000 */
[----:B------:R-:W-:Y:S01]  /*2060*/  UIADD3 UR40, UPT, UPT, UR4, 0x402, URZ ;  /* 0x0000040204287890 */ /* 0x000fe2000fffe0ff */
[C---:B------:R-:W-:Y:S01]  /*2070*/  R2UR UR68, R3.reuse ;  /* 0x00000000034472ca */ /* 0x040fe200000e0000 */
[----:B------:R-:W-:Y:S01]  /*2080*/  UMOV UR54, 0x0 ;  /* 0x0000000000367882 */ /* 0x000fe20000000000 */
[----:B------:R-:W-:Y:S01]  /*2090*/  UMOV UR55, 0x8200010 ;  /* 0x0820001000377882 */ /* 0x000fe20000000000 */
[----:B------:R-:W-:Y:S01]  /*20a0*/  UIADD3 UR52, UPT, UPT, UR4, 0x404, URZ ;  /* 0x0000040404347890 */ /* 0x000fe2000fffe0ff */
[----:B------:R-:W-:Y:S01]  /*20b0*/  MOV.SPILL R6, UR76 ;  /* 0x0000004c00067c02 */ /* 0x000fe20009000f00 */
[----:B------:R-:W-:Y:S01]  /*20c0*/  UMOV UR11, 0x40004040 ;  /* 0x40004040000b7882 */ /* 0x000fe20000000000 */
[----:B------:R-:W-:Y:S01]  /*20d0*/  UMOV UR31, 0x40004040 ;  /* 0x40004040001f7882 */ /* 0x000fe20000000000 */
[----:B------:R-:W-:Y:S01]  /*20e0*/  UIADD3 UR18, UPT, UPT, UR6, 0x404, URZ ;  /* 0x0000040406127890 */ /* 0x000fe2000fffe0ff */
[C---:B------:R-:W-:Y:S01]  /*20f0*/  R2UR UR67, R2.reuse ;  /* 0x00000000024372ca */ /* 0x040fe200000e0000 */
[----:B------:R-:W-:Y:S01]  /*2100*/  UMOV UR56, 0x0 ;  /* 0x0000000000387882 */ /* 0x000fe20000000000 */
[----:B------:R-:W-:Y:S01]  /*2110*/  UMOV UR57, 0x8200010 ;  /* 0x0820001000397882 */ /* 0x000fe20000000000 */
[----:B------:R-:W-:Y:S01]  /*2120*/  UIADD3 UR60, UPT, UPT, UR4, 0x406, URZ ;  /* 0x00000406043c7890 */ /* 0x000fe2000fffe0ff */
[----:B------:R3:W-:Y:S01]  /*2130*/  UTCHMMA gdesc[UR10], gdesc[UR30], tmem[UR27], tmem[UR54], idesc[UR55], UPT ;  /* 0x00ff361e0a0075ea */ /* 0x0007e2000b80001b */
[----:B------:R-:W-:Y:S01]  /*2140*/  UMOV UR9, 0x40004040 ;  /* 0x4000404000097882 */ /* 0x000fe20000000000 */
[----:B------:R-:W-:Y:S01]  /*2150*/  UMOV UR25, 0x40004040 ;  /* 0x4000404000197882 */ /* 0x000fe20000000000 */
[----:B------:R-:W-:Y:S01]  /*2160*/  UIADD3 UR58, UPT, UPT, UR4, 0x800, URZ ;  /* 0x00000800043a7890 */ /* 0x000fe2000fffe0ff */
[----:B------:R-:W-:Y:S01]  /*2170*/  R2UR UR66, R3 ;  /* 0x00000000034272ca */ /* 0x000fe200000e0000 */
[----:B-1----:R-:W-:Y:S01]  /*2180*/  UIADD3 UR20, UPT, UPT, UR6, 0x402, URZ ;  /* 0x0000040206147890 */ /* 0x002fe2000fffe0ff */
[----:B------:R1:W-:Y:S01]  /*2190*/  UTCHMMA gdesc[UR8], gdesc[UR24], tmem[UR26], tmem[UR56], idesc[UR57], UPT ;  /* 0x00ff3818080075ea */ /* 0x0003e2000b80001a */
[----:B--2---:R-:W-:Y:S01]  /*21a0*/  UIADD3 UR22, UPT, UPT, UR6, 0x400, URZ ;  /* 0x0000040006167890 */ /* 0x004fe2000fffe0ff */
[C---:B------:R-:W-:Y:S01]  /*21b0*/  R2UR UR65, R2.reuse ;  /* 0x00000000024172ca */ /* 0x040fe200000e0000 */
[----:B------:R-:W-:Y:S01]  /*21c0*/  UIADD3 UR16, UPT, UPT, UR6, 0x406, URZ ;  /* 0x0000040606107890 */ /* 0x000fe2000fffe0ff */
[----:B------:R-:W-:Y:S01]  /*21d0*/  R2UR UR63, R2 ;  /* 0x00000000023f72ca */ /* 0x000fe200000e0000 */
[----:B------:R-:W-:Y:S01]  /*21e0*/  UIADD3 UR14, UPT, UPT, UR6, 0x800, URZ ;  /* 0x00000800060e7890 */ /* 0x000fe2000fffe0ff */
[----:B------:R-:W-:Y:S01]  /*21f0*/  UMOV UR76, 0x0 ;  /* 0x00000000004c7882 */ /* 0x000fe20000000000 */
[----:B------:R-:W-:Y:S01]  /*2200*/  UMOV UR77, 0x8200010 ;  /* 0x08200010004d7882 */ /* 0x000fe20000000000 */
[----:B------:R-:W-:Y:S01]  /*2210*/  UIADD3 UR50, UPT, UPT, UR4, 0x802, URZ ;  /* 0x0000080204327890 */ /* 0x000fe2000fffe0ff */
[----:B------:R-:W-:Y:S01]  /*2220*/  UMOV UR29, 0x40004040 ;  /* 0x40004040001d7882 */ /* 0x000fe20000000000 */
[----:B------:R-:W-:Y:S01]  /*2230*/  UMOV UR23, 0x40004040 ;  /* 0x4000404000177882 */ /* 0x000fe20000000000 */
[----:B------:R-:W-:Y:S01]  /*2240*/  UIADD3 UR46, UPT, UPT, UR4, 0x804, URZ ;  /* 0x00000804042e7890 */ /* 0x000fe2000fffe0ff */
[----:B------:R2:W-:Y:S01]  /*2250*/  UTCHMMA gdesc[UR28], gdesc[UR22], tmem[UR19], tmem[UR76], idesc[UR77], UPT ;  /* 0x00ff4c161c0075ea */ /* 0x0005e2000b800013 */
[----:B------:R-:W-:-:S02]  /*2260*/  UIADD3 UR44, UPT, UPT, UR4, 0x806, URZ ;  /* 0x00000806042c7890 */ /* 0x000fc4000fffe0ff */
[----:B------:R-:W-:Y:S02]  /*2270*/  UIADD3 UR42, UPT, UPT, UR4, 0xc00, URZ ;  /* 0x00000c00042a7890 */ /* 0x000fe4000fffe0ff */
[----:B---3--:R-:W-:Y:S01]  /*2280*/  UIADD3 UR10, UPT, UPT, UR6, 0x802, URZ ;  /* 0x00000802060a7890 */ /* 0x008fe2000fffe0ff */
[----:B------:R-:W-:Y:S01]  /*2290*/  UMOV UR41, 0x40004040 ;  /* 0x4000404000297882 */ /* 0x000fe20000000000 */
[----:B------:R-:W-:Y:S01]  /*22a0*/  UMOV UR21, 0x40004040 ;  /* 0x4000404000157882 */ /* 0x000fe20000000000 */
[----:B------:R-:W-:Y:S02]  /*22b0*/  UIADD3 UR48, UPT, UPT, UR6, 0xc00, URZ ;  /* 0x00000c0006307890 */ /* 0x000fe4000fffe0ff */
[----:B-1----:R-:W-:Y:S02]  /*22c0*/  UIADD3 UR8, UPT, UPT, UR6, 0x804, URZ ;  /* 0x0000080406087890 */ /* 0x002fe4000fffe0ff */
[----:B------:R-:W-:Y:S02]  /*22d0*/  UIADD3 UR26, UPT, UPT, UR6, 0x806, URZ ;  /* 0x00000806061a7890 */ /* 0x000fe4000fffe0ff */
[----:B------:R-:W-:Y:S01]  /*22e0*/  UIADD3 UR38, UPT, UPT, UR4, 0xc02, URZ ;  /* 0x00000c0204267890 */ /* 0x000fe2000fffe0ff */
[----:B------:R-:W-:Y:S01]  /*22f0*/  UMOV UR53, 0x40004040 ;  /* 0x4000404000357882 */ /* 0x000fe20000000000 */
[----:B------:R-:W-:-:S02]  /*2300*/  UIADD3 UR56, UPT, UPT, UR6, 0xc02, URZ ;  /* 0x00000c0206387890 */ /* 0x000fc4000fffe0ff */
[----:B------:R-:W-:Y:S01]  /*2310*/  UIADD3 UR36, UPT, UPT, UR4, 0xc04, URZ ;  /* 0x00000c0404247890 */ /* 0x000fe2000fffe0ff */
[----:B------:R-:W-:Y:S01]  /*2320*/  UMOV UR61, 0x40004040 ;  /* 0x40004040003d7882 */ /* 0x000fe20000000000 */
[----:B------:R-:W-:Y:S01]  /*2330*/  UIADD3 UR54, UPT, UPT, UR6, 0xc04, URZ ;  /* 0x00000c0406367890 */ /* 0x000fe2000fffe0ff */
[----:B--2---:R-:W-:Y:S01]  /*2340*/  UMOV UR28, 0x0 ;  /* 0x00000000001c7882 */ /* 0x004fe20000000000 */
[----:B------:R-:W-:Y:S01]  /*2350*/  UMOV UR29, 0x8200010 ;  /* 0x08200010001d7882 */ /* 0x000fe20000000000 */
[----:B------:R-:W-:Y:S01]  /*2360*/  UMOV UR19, 0x40004040 ;  /* 0x4000404000137882 */ /* 0x000fe20000000000 */
[----:B------:R1:W-:Y:S01]  /*2370*/  UTCHMMA gdesc[UR40], gdesc[UR20], tmem[UR64], tmem[UR28], idesc[UR29], UPT ;  /* 0x00ff1c14280075ea */ /* 0x0003e2000b800040 */
[----:B------:R-:W-:Y:S01]  /*2380*/  UMOV UR17, 0x40004040 ;  /* 0x4000404000117882 */ /* 0x000fe20000000000 */
[----:B------:R-:W-:Y:S01]  /*2390*/  UIADD3 UR34, UPT, UPT, UR4, 0xc06, URZ ;  /* 0x00000c0604227890 */ /* 0x000fe2000fffe0ff */
[----:B------:R2:W-:Y:S01]  /*23a0*/  UTCHMMA gdesc[UR52], gdesc[UR18], tmem[UR49], tmem[UR28], idesc[UR29], UPT ;  /* 0x00ff1c12340075ea */ /* 0x0005e2000b800031 */
[----:B------:R-:W-:Y:S01]  /*23b0*/  UMOV UR59, 0x40004040 ;  /* 0x40004040003b7882 */ /* 0x000fe20000000000 */
[----:B------:R-:W-:Y:S01]  /*23c0*/  UMOV UR51, 0x40004040 ;  /* 0x4000404000337882 */ /* 0x000fe20000000000 */
[----:B------:R3:W-:Y:S01]  /*23d0*/  UTCHMMA gdesc[UR60], gdesc[UR16], tmem[UR73], tmem[UR28], idesc[UR29], UPT ;  /* 0x00ff1c103c0075ea */ /* 0x0007e2000b800049 */
[----:B------:R-:W-:Y:S01]  /*23e0*/  UMOV UR47, 0x40004040 ;  /* 0x40004040002f7882 */ /* 0x000fe20000000000 */
[----:B------:R4:W-:Y:S01]  /*23f0*/  UTCHMMA gdesc[UR58], gdesc[UR14], tmem[UR72], tmem[UR28], idesc[UR29], UPT ;  /* 0x00ff1c0e3a0075ea */ /* 0x0009e2000b800048 */
[----:B------:R-:W-:Y:S01]  /*2400*/  UMOV UR45, 0x40004040 ;  /* 0x40004040002d7882 */ /* 0x000fe20000000000 */
        /* <DEDUP_REMOVED lines=9> */
[----:B------:R-:W-:Y:S01]  /*24a0*/  R2UR.FILL UR76, R6 ;  /* 0x00000000064c72ca */ /* 0x000fe200004e0000 */
[----:B-1----:R-:W-:Y:S01]  /*24b0*/  UIADD3 UR40, UPT, UPT, UR6, 0xc06, URZ ;  /* 0x00000c0606287890 */ /* 0x002fe2000fffe0ff */
[----:B--2---:R-:W-:Y:S01]  /*24c0*/  UMOV UR52, 0x0 ;  /* 0x0000000000347882 */ /* 0x004fe20000000000 */
[----:B------:R-:W-:Y:S01]  /*24d0*/  UMOV UR53, 0x8200010 ;  /* 0x0820001000357882 */ /* 0x000fe20000000000 */
[----:B------:R-:W-:Y:S01]  /*24e0*/  UMOV UR49, 0x40004040 ;  /* 0x4000404000317882 */ /* 0x000fe20000000000 */
[----:B------:R1:W-:Y:S01]  /*24f0*/  UTCHMMA gdesc[UR50], gdesc[UR10], tmem[UR71], tmem[UR52], idesc[UR53], UPT ;  /* 0x00ff340a320075ea */ /* 0x0003e2000b800047 */
[----:B---3--:R-:W-:Y:S01]  /*2500*/  UMOV UR73, 0x8200010 ;  /* 0x0820001000497882 */ /* 0x008fe20000000000 */
[----:B----4-:R-:W-:Y:S01]  /*2510*/  UMOV UR72, 0x0 ;  /* 0x0000000000487882 */ /* 0x010fe20000000000 */
[----:B------:R1:W-:Y:S01]  /*2520*/  UTCHMMA gdesc[UR46], gdesc[UR8], tmem[UR69], tmem[UR28], idesc[UR29], UPT ;  /* 0x00ff1c082e0075ea */ /* 0x0003e2000b800045 */
[----:B------:R-:W-:Y:S01]  /*2530*/  UMOV UR60, 0x0 ;  /* 0x00000000003c7882 */ /* 0x000fe20000000000 */
[----:B------:R-:W-:Y:S01]  /*2540*/  UMOV UR61, 0x8200010 ;  /* 0x08200010003d7882 */ /* 0x000fe20000000000 */
[----:B------:R1:W-:Y:S01]  /*2550*/  UTCHMMA gdesc[UR44], gdesc[UR26], tmem[UR68], tmem[UR72], idesc[UR73], UPT ;  /* 0x00ff481a2c0075ea */ /* 0x0003e2000b800044 */
[----:B------:R1:W-:Y:S01]  /*2560*/  UTCHMMA gdesc[UR42], gdesc[UR48], tmem[UR67], tmem[UR60], idesc[UR61], UPT ;  /* 0x00ff3c302a0075ea */ /* 0x0003e2000b800043 */
[----:B------:R1:W-:Y:S01]  /*2570*/  UTCHMMA gdesc[UR38], gdesc[UR56], tmem[UR66], tmem[UR52], idesc[UR53], UPT ;  /* 0x00ff3438260075ea */ /* 0x0003e2000b800042 */
[----:B------:R1:W-:Y:S01]  /*2580*/  UTCHMMA gdesc[UR36], gdesc[UR54], tmem[UR65], tmem[UR28], idesc[UR29], UPT ;  /* 0x00ff1c36240075ea */ /* 0x0003e2000b800041 */
[----:B------:R1:W-:Y:S01]  /*2590*/  UTCHMMA gdesc[UR34], gdesc[UR40], tmem[UR63], tmem[UR74], idesc[UR75], UPT ;  /* 0x00ff4a28220075ea */ /* 0x0003e2000b80003f */
[----:B------:R-:W-:Y:S05]  /*25a0*/  BRA.U UP4, `(.L_x_42) ;  /* 0x0000000104047547 */ /* 0x000fea000b800000 */
[----:B-1----:R-:W-:Y:S05]  /*25b0*/  BPT.TRAP 0x1 ;  /* 0x000000040000795c */ /* 0x002fea0000300000 */
.L_x_42:
[----:B------:R-:W-:Y:S01]  /*25c0*/  UIADD3 UR5, UPT, UPT, UR12, 0x70050, URZ ;  /* 0x000700500c057890 */ /* 0x000fe2000fffe0ff */
[----:B------:R-:W-:Y:S08]  /*25d0*/  BSSY.RECONVERGENT B0, `(.L_x_43) ;  /* 0x0000004000007945 */ /* 0x000ff00003800200 */
[----:B------:R2:W-:Y:S01]  /*25e0*/  UTCBAR [UR5], URZ ;  /* 0x000000ff050073e9 */ /* 0x0005e200080000ff */
[----:B------:R-:W-:Y:S05]  /*25f0*/  @!P4 BRA `(.L_x_44) ;  /* 0x000000000004c947 */ /* 0x000fea0003800000 */
[----:B-12---:R-:W-:Y:S05]  /*2600*/  BPT.TRAP 0x1 ;  /* 0x000000040000795c */ /* 0x006fea0000300000 */
.L_x_44:
[----:B-12---:R-:W-:Y:S05]  /*2610*/  BSYNC.RECONVERGENT B0 ;  /* 0x0000000000007941 */ /* 0x006fea0003800200 */
.L_x_43:
[----:B------:R-:W1:Y:S01]  /*2620*/  SYNCS.PHASECHK.TRANS64.TRYWAIT P0, [UR12+0x70008], R0 ;  /* 0x07000800ff0075a7 */ /* 0x000e62000800110c */
[----:B------:R-:W-:-:S13]  /*2630*/  R2UR UR5, R13 ;  /* 0x000000000d0572ca */ /* 0x000fda00000e0000 */
[----:B------:R-:W-:Y:S01]  /*2640*/  UISETP.NE.AND UP3, UPT, UR5, URZ, UPT ;  /* 0x000000ff0500728c */ /* 0x000fe2000bf65270 */
[----:B-1----:R-:W-:Y:S10]  /*2650*/  @!P0 BRA `(.L_x_45) ;  /* 0x0000021c00888947 */ /* 0x002ff40003800000 */
.L_x_403:
[----:B------:R-:W-:Y:S05]  /*2660*/  BRA.U UP3, `(.L_x_46) ;  /* 0x0000000103047547 */ /* 0x000fea000b800000 */
[----:B------:R-:W-:Y:S05]  /*2670*/  BPT.TRAP 0x1 ;  /* 0x000000040000795c */ /* 0x000fea0000300000 */
.L_x_46:
[----:B-1----:R-:W-:Y:S01]  /*2680*/  SHF.L.U32 R2, R10, 0x1f, RZ ;  /* 0x0000001f0a027819 */ /* 0x002fe200000006ff */
[----:B------:R-:W-:Y:S02]  /*2690*/  HFMA2 R3, -RZ, RZ, 0, 7.62939453125e-06 ;  /* 0x00000080ff037431 */ /* 0x000fe400000001ff */
[----:B------:R-:W-:Y:S01]  /*26a0*/  IMAD.MOV.U32 R4, RZ, RZ, 0x80 ;  /* 0x00000080ff047424 */ /* 0x000fe200078e00ff */
[----:B------:R-:W1:Y:S02]  /*26b0*/  SYNCS.PHASECHK.TRANS64.TRYWAIT P0, [UR12+0x70068], R2 ;  /* 0x07006802ff0075a7 */ /* 0x000e64000800110c */
[----:B-1----:R-:W-:Y:S05]  /*26c0*/  @!P0 BRA `(.L_x_47) ;  /* 0x0000021c00848947 */ /* 0x002fea0003800000 */
.L_x_405:
[----:B-1----:R-:W-:Y:S01]  /*26d0*/  IMAD.MOV.U32 R2, RZ, RZ, 0x80 ;  /* 0x00000080ff027424 */ /* 0x002fe200078e00ff */
[----:B------:R-:W-:Y:S01]  /*26e0*/  R2UR UR9, R3 ;  /* 0x00000000030972ca */ /* 0x000fe200000e0000 */
[----:B------:R-:W-:Y:S01]  /*26f0*/  IMAD.MOV.U32 R0, RZ, RZ, 0x80 ;  /* 0x00000080ff007424 */ /* 0x000fe200078e00ff */
[----:B------:R-:W-:Y:S01]  /*2700*/  R2UR UR5, R4 ;  /* 0x00000000040572ca */ /* 0x000fe200000e0000 */
[----:B------:R-:W-:Y:S01]  /*2710*/  IMAD.MOV.U32 R3, RZ, RZ, 0x80 ;  /* 0x00000080ff037424 */ /* 0x000fe200078e00ff */
[----:B------:R-:W-:Y:S01]  /*2720*/  R2UR UR17, R2 ;  /* 0x00000000021172ca */ /* 0x000fe200000e0000 */
[----:B------:R-:W-:Y:S01]  /*2730*/  UIADD3 UR28, UPT, UPT, UR4, 0x1000, URZ ;  /* 0x00001000041c7890 */ /* 0x000fe2000fffe0ff */
[----:B------:R-:W-:Y:S01]  /*2740*/  R2UR UR11, R0 ;  /* 0x00000000000b72ca */ /* 0x000fe200000e0000 */
[----:B------:R-:W-:Y:S01]  /*2750*/  UMOV UR38, UR6 ;  /* 0x0000000600267c82 */ /* 0x000fe20008000000 */
[C---:B------:R-:W-:Y:S01]  /*2760*/  R2UR UR15, R3.reuse ;  /* 0x00000000030f72ca */ /* 0x040fe200000e0000 */
[----:B------:R-:W-:Y:S01]  /*2770*/  UIADD3 UR34, UPT, UPT, UR4, 0x1002, URZ ;  /* 0x0000100204227890 */ /* 0x000fe2000fffe0ff */
[----:B------:R-:W-:Y:S01]  /*2780*/  R2UR UR19, R2 ;  /* 0x00000000021372ca */ /* 0x000fe200000e0000 */
[----:B------:R-:W-:Y:S01]  /*2790*/  UIADD3 UR6, UPT, UPT, UR4, 0x1004, URZ ;  /* 0x0000100404067890 */ /* 0x000fe2000fffe0ff */
[----:B------:R-:W-:Y:S01]  /*27a0*/  IMAD.MOV.U32 R5, RZ, RZ, 0x80 ;  /* 0x00000080ff057424 */ /* 0x000fe200078e00ff */
[----:B------:R-:W-:Y:S01]  /*27b0*/  UMOV UR50, UR30 ;  /* 0x0000001e00327c82 */ /* 0x000fe20008000000 */
[----:B------:R-:W-:Y:S01]  /*27c0*/  UIADD3 UR30, UPT, UPT, UR4, 0x1006, URZ ;  /* 0x00001006041e7890 */ /* 0x000fe2000fffe0ff */
[----:B------:R-:W-:Y:S01]  /*27d0*/  IMAD.MOV.U32 R4, RZ, RZ, 0x80 ;  /* 0x00000080ff047424 */ /* 0x000fe200078e00ff */
[----:B------:R-:W-:Y:S01]  /*27e0*/  UMOV UR58, UR24 ;  /* 0x00000018003a7c82 */ /* 0x000fe20008000000 */
[----:B------:R-:W-:Y:S01]  /*27f0*/  UIADD3 UR24, UPT, UPT, UR4, 0x1400, URZ ;  /* 0x0000140004187890 */ /* 0x000fe2000fffe0ff */
[----:B------:R-:W-:Y:S01]  /*2800*/  R2UR UR77, R0 ;  /* 0x00000000004d72ca */ /* 0x000fe200000e0000 */
[----:B------:R-:W-:Y:S01]  /*2810*/  UIADD3 UR36, UPT, UPT, UR4, 0x1402, URZ ;  /* 0x0000140204247890 */ /* 0x000fe2000fffe0ff */
[----:B------:R-:W-:Y:S01]  /*2820*/  R2UR UR75, R4 ;  /* 0x00000000044b72ca */ /* 0x000fe200000e0000 */
[----:B------:R-:W-:Y:S01]  /*2830*/  UMOV UR42, 0x0 ;  /* 0x00000000002a7882 */ /* 0x000fe20000000000 */
[----:B------:R-:W-:Y:S01]  /*2840*/  UMOV UR43, 0x8200010 ;  /* 0x08200010002b7882 */ /* 0x000fe20000000000 */
[----:B------:R-:W-:Y:S01]  /*2850*/  UMOV UR39, 0x40004040 ;  /* 0x4000404000277882 */ /* 0x000fe20000000000 */
[----:B------:R-:W-:Y:S01]  /*2860*/  UMOV UR29, 0x40004040 ;  /* 0x40004040001d7882 */ /* 0x000fe20000000000 */
[----:B------:R-:W-:Y:S01]  /*2870*/  UMOV UR46, 0x0 ;  /* 0x00000000002e7882 */ /* 0x000fe20000000000 */
[----:B------:R-:W-:Y:S01]  /*2880*/  UMOV UR47, 0x8200010 ;  /* 0x08200010002f7882 */ /* 0x000fe20000000000 */
[----:B------:R-:W-:Y:S01]  /*2890*/  UMOV UR44, UR32 ;  /* 0x00000020002c7c82 */ /* 0x000fe20008000000 */
[----:B------:R-:W-:Y:S01]  /*28a0*/  UMOV UR45, 0x40004040 ;  /* 0x40004040002d7882 */ /* 0x000fe20000000000 */
[----:B------:R-:W-:Y:S01]  /*28b0*/  UMOV UR35, 0x40004040 ;  /* 0x4000404000237882 */ /* 0x000fe20000000000 */
[----:B------:R-:W-:Y:S01]  /*28c0*/  UMOV UR51, 0x40004040 ;  /* 0x4000404000337882 */ /* 0x000fe20000000000 */
[----:B------:R1:W-:Y:S01]  /*28d0*/  UTCHMMA gdesc[UR28], gdesc[UR38], tmem[UR5], tmem[UR42], idesc[UR43], !UPT ;  /* 0x00ff2a261c0075ea */ /* 0x0003e2000f800005 */
[----:B------:R-:W-:Y:S01]  /*28e0*/  UMOV UR7, 0x40004040 ;  /* 0x4000404000077882 */ /* 0x000fe20000000000 */
[----:B------:R-:W-:Y:S01]  /*28f0*/  UMOV UR59, 0x40004040 ;  /* 0x40004040003b7882 */ /* 0x000fe20000000000 */
[----:B------:R2:W-:Y:S01]  /*2900*/  UTCHMMA gdesc[UR34], gdesc[UR44], tmem[UR9], tmem[UR46], idesc[UR47], UPT ;  /* 0x00ff2e2c220075ea */ /* 0x0005e2000b800009 */
[----:B------:R-:W-:Y:S01]  /*2910*/  UMOV UR31, 0x40004040 ;  /* 0x40004040001f7882 */ /* 0x000fe20000000000 */
[----:B------:R3:W-:Y:S01]  /*2920*/  UTCHMMA gdesc[UR6], gdesc[UR50], tmem[UR17], tmem[UR42], idesc[UR43], UPT ;  /* 0x00ff2a32060075ea */ /* 0x0007e2000b800011 */
[----:B------:R-:W-:Y:S01]  /*2930*/  UMOV UR64, UR22 ;  /* 0x0000001600407c82 */ /* 0x000fe20008000000 */
[----:B------:R-:W-:Y:S01]  /*2940*/  UMOV UR65, 0x40004040 ;  /* 0x4000404000417882 */ /* 0x000fe20000000000 */
[----:B------:R-:W-:Y:S01]  /*2950*/  UMOV UR25, 0x40004040 ;  /* 0x4000404000197882 */ /* 0x000fe20000000000 */
[----:B------:R-:W-:Y:S01]  /*2960*/  UMOV UR68, UR20 ;  /* 0x0000001400447c82 */ /* 0x000fe20008000000 */
[----:B------:R-:W-:Y:S01]  /*2970*/  UMOV UR69, 0x40004040 ;  /* 0x4000404000457882 */ /* 0x000fe20000000000 */
[----:B------:R-:W-:Y:S01]  /*2980*/  UMOV UR37, 0x40004040 ;  /* 0x4000404000257882 */ /* 0x000fe20000000000 */
[----:B------:R-:W-:Y:S01]  /*2990*/  UIADD3 UR32, UPT, UPT, UR4, 0x1404, URZ ;  /* 0x0000140404207890 */ /* 0x000fe2000fffe0ff */
[C---:B------:R-:W-:Y:S01]  /*29a0*/  R2UR UR74, R3.reuse ;  /* 0x00000000034a72ca */ /* 0x040fe200000e0000 */
[----:B------:R-:W-:Y:S01]  /*29b0*/  UIADD3 UR22, UPT, UPT, UR4, 0x1406, URZ ;  /* 0x0000140604167890 */ /* 0x000fe2000fffe0ff */
[----:B------:R-:W-:Y:S01]  /*29c0*/  R2UR UR73, R2 ;  /* 0x00000000024972ca */ /* 0x000fe200000e0000 */
[----:B------:R-:W-:Y:S01]  /*29d0*/  UMOV UR66, UR18 ;  /* 0x0000001200427c82 */ /* 0x000fe20008000000 */
[----:B------:R-:W-:Y:S01]  /*29e0*/  R2UR UR72, R0 ;  /* 0x00000000004872ca */ /* 0x000fe200000e0000 */
[----:B------:R-:W-:Y:S01]  /*29f0*/  UIADD3 UR20, UPT, UPT, UR4, 0x1800, URZ ;  /* 0x0000180004147890 */ /* 0x000fe2000fffe0ff */
[----:B------:R-:W-:Y:S01]  /*2a00*/  R2UR UR71, R4 ;  /* 0x00000000044772ca */ /* 0x000fe200000e0000 */
[----:B------:R-:W-:Y:S01]  /*2a10*/  UMOV UR60, UR16 ;  /* 0x00000010003c7c82 */ /* 0x000fe20008000000 */
[----:B------:R-:W-:Y:S01]  /*2a20*/  R2UR UR63, R3 ;  /* 0x00000000033f72ca */ /* 0x000fe200000e0000 */
[----:B------:R-:W-:Y:S01]  /*2a30*/  UIADD3 UR18, UPT, UPT, UR4, 0x1802, URZ ;  /* 0x0000180204127890 */ /* 0x000fe2000fffe0ff */
[----:B------:R-:W-:Y:S01]  /*2a40*/  R2UR UR55, R2 ;  /* 0x00000000023772ca */ /* 0x000fe200000e0000 */
[----:B------:R-:W-:Y:S01]  /*2a50*/  UMOV UR52, UR14 ;  /* 0x0000000e00347c82 */ /* 0x000fe20008000000 */
[----:B-1----:R-:W-:Y:S01]  /*2a60*/  UMOV UR28, 0x0 ;  /* 0x00000000001c7882 */ /* 0x002fe20000000000 */
[----:B------:R-:W-:Y:S01]  /*2a70*/  UMOV UR29, 0x8200010 ;  /* 0x08200010001d7882 */ /* 0x000fe20000000000 */
[----:B------:R-:W-:Y:S01]  /*2a80*/  UIADD3 UR16, UPT, UPT, UR4, 0x1804, URZ ;  /* 0x0000180404107890 */ /* 0x000fe2000fffe0ff */
[----:B------:R1:W-:Y:S01]  /*2a90*/  UTCHMMA gdesc[UR30], gdesc[UR58], tmem[UR11], tmem[UR28], idesc[UR29], UPT ;  /* 0x00ff1c3a1e0075ea */ /* 0x0003e2000b80000b */
[----:B------:R4:W-:Y:S01]  /*2aa0*/  UTCHMMA gdesc[UR24], gdesc[UR64], tmem[UR15], tmem[UR28], idesc[UR29], UPT ;  /* 0x00ff1c40180075ea */ /* 0x0009e2000b80000f */
[----:B------:R-:W-:Y:S01]  /*2ab0*/  R2UR UR41, R0 ;  /* 0x00000000002972ca */ /* 0x000fe200000e0000 */
[----:B------:R-:W-:Y:S01]  /*2ac0*/  UMOV UR67, 0x40004040 ;  /* 0x4000404000437882 */ /* 0x000fe20000000000 */
[----:B--2---:R-:W-:Y:S01]  /*2ad0*/  UMOV UR46, UR10 ;  /* 0x0000000a002e7c82 */ /* 0x004fe20008000000 */
[----:B------:R-:W-:Y:S01]  /*2ae0*/  UIADD3 UR14, UPT, UPT, UR4, 0x1806, URZ ;  /* 0x00001806040e7890 */ /* 0x000fe2000fffe0ff */
[----:B------:R-:W-:Y:S01]  /*2af0*/  UMOV UR33, 0x40004040 ;  /* 0x4000404000217882 */ /* 0x000fe20000000000 */
[----:B---3--:R-:W-:Y:S01]  /*2b00*/  UMOV UR42, UR8 ;  /* 0x00000008002a7c82 */ /* 0x008fe20008000000 */
[----:B------:R-:W-:-:S02]  /*2b10*/  UIADD3 UR10, UPT, UPT, UR4, 0x1c00, URZ ;  /* 0x00001c00040a7890 */ /* 0x000fc4000fffe0ff */
[----:B------:R-:W-:Y:S01]  /*2b20*/  UIADD3 UR8, UPT, UPT, UR4, 0x1c02, URZ ;  /* 0x00001c0204087890 */ /* 0x000fe2000fffe0ff */
[----:B------:R-:W-:Y:S01]  /*2b30*/  UMOV UR61, 0x40004040 ;  /* 0x40004040003d7882 */ /* 0x000fe20000000000 */
[----:B------:R-:W-:Y:S01]  /*2b40*/  UIADD3 UR6, UPT, UPT, UR4, 0x1c04, URZ ;  /* 0x00001c0404067890 */ /* 0x000fe2000fffe0ff */
[----:B------:R-:W-:Y:S01]  /*2b50*/  UMOV UR23, 0x40004040 ;  /* 0x4000404000177882 */ /* 0x000fe20000000000 */
[----:B------:R-:W-:Y:S01]  /*2b60*/  UMOV UR53, 0x40004040 ;  /* 0x4000404000357882 */ /* 0x000fe20000000000 */
[----:B------:R-:W-:Y:S01]  /*2b70*/  UIADD3 UR4, UPT, UPT, UR4, 0x1c06, URZ ;  /* 0x00001c0604047890 */ /* 0x000fe2000fffe0ff */
[----:B------:R-:W-:Y:S01]  /*2b80*/  UMOV UR21, 0x40004040 ;  /* 0x4000404000157882 */ /* 0x000fe20000000000 */
[----:B------:R-:W-:Y:S01]  /*2b90*/  UMOV UR47, 0x40004040 ;  /* 0x40004040002f7882 */ /* 0x000fe20000000000 */
[----:B------:R-:W-:Y:S01]  /*2ba0*/  UMOV UR43, 0x40004040 ;  /* 0x40004040002b7882 */ /* 0x000fe20000000000 */
[----:B------:R-:W-:Y:S01]  /*2bb0*/  UMOV UR17, 0x40004040 ;  /* 0x4000404000117882 */ /* 0x000fe20000000000 */
[----:B------:R-:W-:Y:S01]  /*2bc0*/  UMOV UR38, UR26 ;  /* 0x0000001a00267c82 */ /* 0x000fe20008000000 */
[----:B-1----:R-:W-:Y:S01]  /*2bd0*/  UMOV UR58, 0x0 ;  /* 0x00000000003a7882 */ /* 0x002fe20000000000 */
[----:B------:R-:W-:Y:S01]  /*2be0*/  UMOV UR59, 0x8200010 ;  /* 0x08200010003b7882 */ /* 0x000fe20000000000 */
[----:B----4-:R-:W-:Y:S01]  /*2bf0*/  UMOV UR64, 0x0 ;  /* 0x0000000000407882 */ /* 0x010fe20000000000 */
        /* <DEDUP_REMOVED lines=17> */
[----:B------:R-:W-:Y:S01]  /*2d10*/  UMOV UR26, UR40 ;  /* 0x00000028001a7c82 */ /* 0x000fe20008000000 */
[----:B------:R-:W-:Y:S01]  /*2d20*/  UMOV UR27, 0x40004040 ;  /* 0x40004040001b7882 */ /* 0x000fe20000000000 */
[----:B------:R-:W-:Y:S01]  /*2d30*/  UMOV UR30, 0x0 ;  /* 0x00000000001e7882 */ /* 0x000fe20000000000 */
[----:B------:R-:W-:Y:S01]  /*2d40*/  UMOV UR31, 0x8200010 ;  /* 0x08200010001f7882 */ /* 0x000fe20000000000 */
[----:B------:R-:W-:Y:S01]  /*2d50*/  UMOV UR5, 0x40004040 ;  /* 0x4000404000057882 */ /* 0x000fe20000000000 */
[----:B-1----:R-:W-:Y:S01]  /*2d60*/  R2UR UR59, R5 ;  /* 0x00000000053b72ca */ /* 0x002fe200000e0000 */
[----:B------:R-:W-:Y:S01]  /*2d70*/  UMOV UR68, 0x0 ;  /* 0x0000000000447882 */ /* 0x000fe20000000000 */
[----:B------:R-:W-:Y:S01]  /*2d80*/  UMOV UR69, 0x8200010 ;  /* 0x0820001000457882 */ /* 0x000fe20000000000 */
[----:B------:R-:W-:-:S10]  /*2d90*/  UMOV UR19, 0x40004040 ;  /* 0x4000404000137882 */ /* 0x000fd40000000000 */
[----:B------:R1:W-:Y:S02]  /*2da0*/  UTCHMMA gdesc[UR32], gdesc[UR66], tmem[UR59], tmem[UR64], idesc[UR65], UPT ;  /* 0x00ff4042200075ea */ /* 0x0003e4000b80003b */
[----:B-1----:R-:W-:Y:S02]  /*2db0*/  UMOV UR59, 0x8200010 ;  /* 0x08200010003b7882 */ /* 0x002fe40000000000 */
[----:B------:R1:W-:Y:S01]  /*2dc0*/  UTCHMMA gdesc[UR22], gdesc[UR60], tmem[UR77], tmem[UR58], idesc[UR59], UPT ;  /* 0x00ff3a3c160075ea */ /* 0x0003e2000b80004d */
        /* <DEDUP_REMOVED lines=8> */
[----:B------:R-:W-:Y:S05]  /*2e50*/  BRA.U UP3, `(.L_x_48) ;  /* 0x0000000103047547 */ /* 0x000fea000b800000 */
[----:B-1----:R-:W-:Y:S05]  /*2e60*/  BPT.TRAP 0x1 ;  /* 0x000000040000795c */ /* 0x002fea0000300000 */
.L_x_48:
[----:B-1----:R-:W-:-:S09]  /*2e70*/  UIADD3 UR4, UPT, UPT, UR12, 0x70060, URZ ;  /* 0x000700600c047890 */ /* 0x002fd2000fffe0ff */
[----:B------:R1:W-:Y:S01]  /*2e80*/  UTCBAR [UR4], URZ ;  /* 0x000000ff040073e9 */ /* 0x0003e200080000ff */
[----:B------:R-:W-:Y:S05]  /*2e90*/  BRA.U !UP1, `(.L_x_49) ;  /* 0x0000000109047547 */ /* 0x000fea000b800000 */
[----:B-1----:R-:W-:Y:S05]  /*2ea0*/  BPT.TRAP 0x1 ;  /* 0x000000040000795c */ /* 0x002fea0000300000 */
.L_x_49:
[----:B-1----:R-:W-:-:S09]  /*2eb0*/  UIADD3 UR4, UPT, UPT, UR13, 0x70038, URZ ;  /* 0x000700380d047890 */ /* 0x002fd2000fffe0ff */
[----:B------:R1:W-:Y:S01]  /*2ec0*/  UTCBAR [UR4], URZ ;  /* 0x000000ff040073e9 */ /* 0x0003e200080000ff */
[----:B------:R-:W-:Y:S05]  /*2ed0*/  BRA.U !UP1, `(.L_x_50) ;  /* 0x0000000109047547 */ /* 0x000fea000b800000 */
[----:B-1----:R-:W-:Y:S05]  /*2ee0*/  BPT.TRAP 0x1 ;  /* 0x000000040000795c */ /* 0x002fea0000300000 */
.L_x_50:
[----:B-1----:R-:W-:Y:S01]  /*2ef0*/  ULEA UR4, UR62, UR12, 0x3 ;  /* 0x0000000c3e047291 */ /* 0x002fe2000f8e18ff */
[----:B------:R-:W-:-:S08]  /*2f00*/  SHF.L.U32 R2, R8, 0x1f, RZ ;  /* 0x0000001f08027819 */ /* 0x000fd000000006ff */
[----:B------:R-:W1:Y:S02]  /*2f10*/  SYNCS.PHASECHK.TRANS64.TRYWAIT P0, [UR4+0x70020], R2 ;  /* 0x07002002ff0075a7 */ /* 0x000e640008001104 */
[----:B-1----:R-:W-:Y:S05]  /*2f20*/  @!P0 BRA `(.L_x_51) ;  /* 0x0000021400848947 */ /* 0x002fea0003800000 */
.L_x_407:
[----:B------:R-:W-:-:S04]  /*2f30*/  UIADD3 UR4, UPT, UPT, UR62, 0x1, URZ ;  /* 0x000000013e047890 */ /* 0x000fc8000fffe0ff */
[----:B------:R-:W-:-:S04]  /*2f40*/  UISETP.NE.AND UP0, UPT, UR4, 0x3, UPT ;  /* 0x000000030400788c */ /* 0x000fc8000bf05270 */
[----:B------:R-:W-:Y:S02]  /*2f50*/  USEL UR5, URZ, 0x1, UP0 ;  /* 0x00000001ff057887 */ /* 0x000fe40008000000 */
[----:B------:R-:W-:-:S04]  /*2f60*/  USEL UR63, UR4, URZ, UP0 ;  /* 0x000000ff043f7287 */ /* 0x000fc80008000000 */
[----:B------:R-:W-:Y:S01]  /*2f70*/  LOP3.LUT R8, R8, UR5, RZ, 0x3c, !PT ;  /* 0x0000000508087c12 */ /* 0x000fe2000f8e3cff */
[----:B------:R-:W-:Y:S05]  /*2f80*/  BRA.U UP5, `(.L_x_52) ;  /* 0x0000000105047547 */ /* 0x000fea000b800000 */
[----:B------:R-:W-:Y:S05]  /*2f90*/  BPT.TRAP 0x1 ;  /* 0x000000040000795c */ /* 0x000fea0000300000 */
.L_x_52:
[----:B-1----:R-:W-:-:S04]  /*2fa0*/  SHF.L.U32 R2, R12, 0x1f, RZ ;  /* 0x0000001f0c027819 */ /* 0x002fc800000006ff */
[----:B------:R-:W1:Y:S02]  /*2fb0*/  SYNCS.PHASECHK.TRANS64.TRYWAIT P0, [UR12+0x700a0], R2 ;  /* 0x0700a002ff0075a7 */ /* 0x000e64000800110c */
[----:B-1----:R-:W-:Y:S05]  /*2fc0*/  @!P0 BRA `(.L_x_53) ;  /* 0x0000021400748947 */ /* 0x002fea0003800000 */
.L_x_409:
[----:B------:R-:W-:Y:S05]  /*2fd0*/  BRA.U UP4, `(.L_x_54) ;  /* 0x0000000104047547 */ /* 0x000fea000b800000 */
[----:B------:R-:W-:Y:S05]  /*2fe0*/  BPT.TRAP 0x1 ;  /* 0x000000040000795c */ /* 0x000fea0000300000 */
.L_x_54:
[----:B------:R-:W-:Y:S01]  /*2ff0*/  LOP3.LUT R6, R9, 0x1, RZ, 0x3c, !PT ;  /* 0x0000000109067812 */ /* 0x000fe200078e3cff */
[----:B------:R-:W-:Y:S01]  /*3000*/  IMAD.MOV.U32 R3, RZ, RZ, 0x20 ;  /* 0x00000020ff037424 */ /* 0x000fe200078e00ff */
[----:B-1----:R-:W-:Y:S02]  /*3010*/  MOV R2, 0x100 ;  /* 0x0000010000027802 */ /* 0x002fe40000000f00 */
[----:B------:R-:W-:-:S04]  /*3020*/  SHF.L.U32 R0, R6, 0x1f, RZ ;  /* 0x0000001f06007819 */ /* 0x000fc800000006ff */
[----:B------:R1:W2:Y:S02]  /*3030*/  SYNCS.PHASECHK.TRANS64.TRYWAIT P0, [UR12+0x70058], R0 ;  /* 0x07005800ff0075a7 */ /* 0x0002a4000800110c */
[----:B-1----:R-:W-:Y:S01]  /*3040*/  IMAD.MOV.U32 R0, RZ, RZ, 0x28 ;  /* 0x00000028ff007424 */ /* 0x002fe200078e00ff */
[----:B--2---:R-:W-:Y:S06]  /*3050*/  @!P0 BRA `(.L_x_55) ;  /* 0x0000021400688947 */ /* 0x004fec0003800000 */
.L_x_411:
[----:B------:R-:W-:Y:S01]  /*3060*/  R2UR UR37, R2 ;  /* 0x00000000022572ca */ /* 0x000fe200000e0000 */
[----:B------:R-:W-:Y:S01]  /*3070*/  IMAD.MOV.U32 R2, RZ, RZ, 0x38 ;  /* 0x00000038ff027424 */ /* 0x000fe200078e00ff */
        /* <DEDUP_REMOVED lines=8> */
[----:B------:R-:W-:Y:S01]  /*3100*/  ULOP3.LUT UR13, UR70, 0x4000000, URZ, 0xfc, !UPT ;  /* 0x04000000460d7892 */ /* 0x000fe2000f8efcff */
[C---:B------:R-:W-:Y:S01]  /*3110*/  R2UR UR34, R3.reuse ;  /* 0x00000000032272ca */ /* 0x040fe200000e0000 */
[----:B------:R-:W-:Y:S01]  /*3120*/  UMOV UR52, 0x0 ;  /* 0x0000000000347882 */ /* 0x000fe20000000000 */
[----:B------:R-:W-:Y:S01]  /*3130*/  R2UR UR28, R2 ;  /* 0x00000000021c72ca */ /* 0x000fe200000e0000 */
[----:B------:R-:W-:Y:S01]  /*3140*/  IMAD.MOV.U32 R2, RZ, RZ, 0x100 ;  /* 0x00000100ff027424 */ /* 0x000fe200078e00ff */
[----:B------:R-:W-:Y:S01]  /*3150*/  R2UR UR31, R0 ;  /* 0x00000000001f72ca */ /* 0x000fe200000e0000 */
[----:B------:R-:W-:Y:S01]  /*3160*/  IMAD.MOV.U32 R0, RZ, RZ, 0x48 ;  /* 0x00000048ff007424 */ /* 0x000fe200078e00ff */
[----:B------:R-:W-:Y:S01]  /*3170*/  ULEA UR4, UR62, UR13, 0xc ;  /* 0x0000000d3e047291 */ /* 0x000fe2000f8e60ff */
[C---:B------:R-:W-:Y:S01]  /*3180*/  R2UR UR33, R3.reuse ;  /* 0x00000000032172ca */ /* 0x040fe200000e0000 */
[----:B------:R-:W-:Y:S01]  /*3190*/  UMOV UR53, 0x8410010 ;  /* 0x0841001000357882 */ /* 0x000fe20000000000 */
[----:B------:R-:W-:Y:S01]  /*31a0*/  R2UR UR27, R2 ;  /* 0x00000000021b72ca */ /* 0x000fe200000e0000 */
[----:B------:R-:W-:Y:S01]  /*31b0*/  IMAD.MOV.U32 R2, RZ, RZ, 0x50 ;  /* 0x00000050ff027424 */ /* 0x000fe200078e00ff */
[----:B------:R-:W-:Y:S01]  /*31c0*/  R2UR UR26, R0 ;  /* 0x00000000001a72ca */ /* 0x000fe200000e0000 */
[----:B------:R-:W-:Y:S01]  /*31d0*/  IMAD.MOV.U32 R0, RZ, RZ, 0x100 ;  /* 0x00000100ff007424 */ /* 0x000fe200078e00ff */
[----:B------:R-:W-:Y:S01]  /*31e0*/  R2UR UR29, R3 ;  /* 0x00000000031d72ca */ /* 0x000fe200000e0000 */
[----:B------:R-:W-:Y:S01]  /*31f0*/  UIADD3 UR20, UPT, UPT, UR4, 0x80, URZ ;  /* 0x0000008004147890 */ /* 0x000fe2000fffe0ff */
[----:B------:R-:W-:Y:S01]  /*3200*/  R2UR UR24, R2 ;  /* 0x00000000021872ca */ /* 0x000fe200000e0000 */
[----:B------:R-:W-:Y:S01]  /*3210*/  IMAD.MOV.U32 R2, RZ, RZ, 0x58 ;  /* 0x00000058ff027424 */ /* 0x000fe200078e00ff */
[C---:B------:R-:W-:Y:S01]  /*3220*/  R2UR UR25, R0.reuse ;  /* 0x00000000001972ca */ /* 0x040fe200000e0000 */
[----:B------:R-:W-:Y:S01]  /*3230*/  UIADD3 UR18, UPT, UPT, UR4, 0x100, URZ ;  /* 0x0000010004127890 */ /* 0x000fe2000fffe0ff */
[----:B------:R-:W-:Y:S01]  /*3240*/  R2UR UR23, R0 ;  /* 0x00000000001772ca */ /* 0x000fe200000e0000 */
[----:B------:R-:W-:Y:S01]  /*3250*/  UIADD3 UR16, UPT, UPT, UR4, 0x180, URZ ;  /* 0x0000018004107890 */ /* 0x000fe2000fffe0ff */
[----:B------:R-:W-:Y:S01]  /*3260*/  R2UR UR22, R2 ;  /* 0x00000000021672ca */ /* 0x000fe200000e0000 */
[----:B------:R-:W-:-:S02]  /*3270*/  UIADD3 UR14, UPT, UPT, UR4, 0x200, URZ ;  /* 0x00000200040e7890 */ /* 0x000fc4000fffe0ff */
[----:B------:R-:W-:Y:S02]  /*3280*/  UIADD3 UR10, UPT, UPT, UR4, 0x280, URZ ;  /* 0x00000280040a7890 */ /* 0x000fe4000fffe0ff */
[----:B------:R-:W-:Y:S01]  /*3290*/  UIADD3 UR8, UPT, UPT, UR4, 0x300, URZ ;  /* 0x0000030004087890 */ /* 0x000fe2000fffe0ff */
[----:B------:R-:W-:Y:S01]  /*32a0*/  UMOV UR5, 0x40004040 ;  /* 0x4000404000057882 */ /* 0x000fe20000000000 */
[----:B------:R-:W-:Y:S01]  /*32b0*/  UIADD3 UR6, UPT, UPT, UR4, 0x380, URZ ;  /* 0x0000038004067890 */ /* 0x000fe2000fffe0ff */
[----:B------:R2:W-:Y:S01]  /*32c0*/  UTCHMMA tmem[UR36], gdesc[UR4], tmem[UR37], tmem[UR52], idesc[UR53], !UPT ;  /* 0x00ff3404240079ea */ /* 0x0005e2000f800025 */
        /* <DEDUP_REMOVED lines=9> */
[----:B------:R2:W-:Y:S01]  /*3360*/  UTCHMMA tmem[UR35], gdesc[UR20], tmem[UR34], tmem[UR50], idesc[UR51], UPT ;  /* 0x00ff3214230079ea */ /* 0x0005e2000b800022 */
        /* <DEDUP_REMOVED lines=16> */
[----:B------:R2:W-:Y:S01]  /*3470*/  UTCHMMA tmem[UR24], gdesc[UR8], tmem[UR25], tmem[UR40], idesc[UR41], UPT ;  /* 0x00ff2808180079ea */ /* 0x0005e2000b800019 */
[----:B------:R2:W-:Y:S01]  /*3480*/  UTCHMMA tmem[UR22], gdesc[UR6], tmem[UR23], tmem[UR38], idesc[UR39], UPT ;  /* 0x00ff2606160079ea */ /* 0x0005e2000b800017 */
[----:B------:R-:W-:Y:S05]  /*3490*/  BRA.U UP5, `(.L_x_56) ;  /* 0x0000000105047547 */ /* 0x000fea000b800000 */
[----:B--2---:R-:W-:Y:S05]  /*34a0*/  BPT.TRAP 0x1 ;  /* 0x000000040000795c */ /* 0x004fea0000300000 */
.L_x_56:
[----:B--2---:R-:W2:Y:S01]  /*34b0*/  LDCU UR5, c[0x0][0x384] ;  /* 0x00007080ff0577ac */ /* 0x004ea20008000800 */
[----:B------:R-:W-:Y:S01]  /*34c0*/  LOP3.LUT R0, R10, 0x1, RZ, 0x3c, !PT ;  /* 0x000000010a007812 */ /* 0x000fe200078e3cff */
[----:B------:R-:W-:Y:S01]  /*34d0*/  UIADD3 UR4, UPT, UPT, UR12, 0x70090, URZ ;  /* 0x000700900c047890 */ /* 0x000fe2000fffe0ff */
[----:B------:R-:W-:Y:S01]  /*34e0*/  UMOV UR71, URZ ;  /* 0x000000ff00477c82 */ /* 0x000fe20008000000 */
[----:B------:R-:W-:Y:S01]  /*34f0*/  UMOV UR77, UR76 ;  /* 0x0000004c004d7c82 */ /* 0x000fe20008000000 */
[----:B------:R-:W-:-:S06]  /*3500*/  UMOV UR75, UR62 ;  /* 0x0000003e004b7c82 */ /* 0x000fcc0008000000 */
[----:B------:R3:W-:Y:S01]  /*3510*/  UTCBAR [UR4], URZ ;  /* 0x000000ff040073e9 */ /* 0x0007e200080000ff */
[----:B--2---:R-:W-:-:S09]  /*3520*/  UISETP.GE.AND UP0, UPT, UR5, 0x81, UPT ;  /* 0x000000810500788c */ /* 0x004fd2000bf06270 */
[----:B------:R-:W-:Y:S05]  /*3530*/  BRA.U !UP0, `(.L_x_57) ;  /* 0x00000021087c7547 */ /* 0x000fea000b800000 */
[----:B---3--:R-:W2:Y:S01]  /*3540*/  LDCU UR4, c[0x0][0x384] ;  /* 0x00007080ff0477ac */ /* 0x008ea20008000800 */
[----:B------:R-:W-:Y:S01]  /*3550*/  UMOV UR71, URZ ;  /* 0x000000ff00477c82 */ /* 0x000fe20008000000 */
[----:B------:R-:W-:Y:S01]  /*3560*/  UMOV UR75, UR62 ;  /* 0x0000003e004b7c82 */ /* 0x000fe20008000000 */
[----:B------:R-:W-:Y:S01]  /*3570*/  UMOV UR73, UR62 ;  /* 0x0000003e00497c82 */ /* 0x000fe20008000000 */
[----:B--2---:R-:W-:-:S04]  /*3580*/  UIADD3 UR5, UPT, UPT, UR4, 0x7f, URZ ;  /* 0x0000007f04057890 */ /* 0x004fc8000fffe0ff */
[----:B------:R-:W-:-:S04]  /*3590*/  USHF.R.S32.HI UR4, URZ, 0x1f, UR5 ;  /* 0x0000001fff047899 */ /* 0x000fc80008011405 */
[----:B------:R-:W-:-:S04]  /*35a0*/  ULEA.HI UR4, UR4, UR5, URZ, 0x7 ;  /* 0x0000000504047291 */ /* 0x000fc8000f8f38ff */
[----:B------:R-:W-:-:S04]  /*35b0*/  USHF.R.S32.HI UR4, URZ, 0x7, UR4 ;  /* 0x00000007ff047899 */ /* 0x000fc80008011404 */
[----:B------:R-:W-:-:S04]  /*35c0*/  UISETP.LT.AND UP0, UPT, UR4, 0x2, UPT ;  /* 0x000000020400788c */ /* 0x000fc8000bf01270 */
[----:B------:R-:W-:-:S04]  /*35d0*/  USEL UR5, UR4, 0x2, UP0 ;  /* 0x0000000204057887 */ /* 0x000fc80008000000 */
[----:B------:R-:W-:-:S04]  /*35e0*/  UIADD3 UR4, UPT, UPT, -UR5, UR76, UR4 ;  /* 0x0000004c05047290 */ /* 0x000fc8000fffe104 */
[----:B------:R-:W-:-:S12]  /*35f0*/  UIADD3 UR77, UPT, UPT, UR4, 0x1, URZ ;  /* 0x00000001044d7890 */ /* 0x000fd8000fffe0ff */
.L_x_76:
[----:B------:R-:W-:Y:S01]  /*3600*/  MOV R9, R6 ;  /* 0x0000000600097202 */ /* 0x000fe20000000f00 */
[----:B------:R-:W-:Y:S01]  /*3610*/  UIADD3 UR76, UPT, UPT, UR76, 0x1, URZ ;  /* 0x000000014c4c7890 */ /* 0x000fe2000fffe0ff */
[----:B------:R-:W-:Y:S03]  /*3620*/  MOV R10, R0 ;  /* 0x00000000000a7202 */ /* 0x000fe60000000f00 */
[----:B------:R-:W-:Y:S01]  /*3630*/  UISETP.NE.AND UP2, UPT, UR76, UR77, UPT ;  /* 0x0000004d4c00728c */ /* 0x000fe2000bf45270 */
[----:B--2---:R-:W-:Y:S05]  /*3640*/  BRA.U !UP1, `(.L_x_58) ;  /* 0x0000000109047547 */ /* 0x004fea000b800000 */
[----:B------:R-:W-:Y:S05]  /*3650*/  BPT.TRAP 0x1 ;  /* 0x000000040000795c */ /* 0x000fea0000300000 */
.L_x_58:
[----:B------:R-:W2:Y:S01]  /*3660*/  S2UR UR4, SR_CgaCtaId ;  /* 0x00000000000479c3 */ /* 0x000ea20000008800 */
[----:B------:R-:W-:Y:S01]  /*3670*/  UMOV UR12, 0x400 ;  /* 0x00000400000c7882 */ /* 0x000fe20000000000 */
[----:B------:R-:W-:Y:S01]  /*3680*/  SHF.L.U32 R2, R8, 0x1f, RZ ;  /* 0x0000001f08027819 */ /* 0x000fe200000006ff */
[----:B--2---:R-:W-:Y:S04]  /*3690*/  ULEA UR12, UR4, UR12, 0x18 ;  /* 0x0000000c040c7291 */ /* 0x004fe8000f8ec0ff */
[----:B------:R-:W-:Y:S09]  /*36a0*/  ULEA UR4, UR63, UR12, 0x3 ;  /* 0x0000000c3f047291 */ /* 0x000ff2000f8e18ff */
[----:B------:R-:W2:Y:S02]  /*36b0*/  SYNCS.PHASECHK.TRANS64.TRYWAIT P0, [UR4+0x70020], R2 ;  /* 0x07002002ff0075a7 */ /* 0x000ea40008001104 */
[----:B--2---:R-:W-:Y:S05]  /*36c0*/  @!P0 BRA `(.L_x_59) ;  /* 0x0000020c00e88947 */ /* 0x004fea0003800000 */
.L_x_413:
[----:B------:R-:W-:Y:S01]  /*36d0*/  UIADD3 UR15, UPT, UPT, UR12, 0x20000, URZ ;  /* 0x000200000c0f7890 */ /* 0x000fe2000fffe0ff */
[----:B--2---:R-:W-:Y:S01]  /*36e0*/  IMAD.MOV.U32 R0, RZ, RZ, RZ ;  /* 0x000000ffff007224 */ /* 0x004fe200078e00ff */
[----:B------:R-:W-:Y:S01]  /*36f0*/  USHF.R.U32.HI UR11, URZ, 0x4, UR12 ;  /* 0x00000004ff0b7899 */ /* 0x000fe2000801160c */
[----:B------:R-:W-:Y:S01]  /*3700*/  IMAD.MOV.U32 R2, RZ, RZ, RZ ;  /* 0x000000ffff027224 */ /* 0x000fe200078e00ff */
[----:B------:R-:W-:Y:S02]  /*3710*/  USHF.R.U32.HI UR4, URZ, 0x4, UR12 ;  /* 0x00000004ff047899 */ /* 0x000fe4000801160c */
[----:B------:R-:W-:Y:S01]  /*3720*/  USHF.R.U32.HI UR24, URZ, 0x4, UR12 ;  /* 0x00000004ff187899 */ /* 0x000fe2000801160c */
[C---:B------:R-:W-:Y:S01]  /*3730*/  R2UR UR35, R0.reuse ;  /* 0x00000000002372ca */ /* 0x040fe200000e0000 */
[----:B------:R-:W-:Y:S01]  /*3740*/  USHF.R.U32.HI UR25, URZ, 0x4, UR15 ;  /* 0x00000004ff197899 */ /* 0x000fe2000801160f */
[----:B------:R-:W-:Y:S01]  /*3750*/  R2UR UR48, R0 ;  /* 0x00000000003072ca */ /* 0x000fe200000e0000 */
[----:B------:R-:W-:Y:S01]  /*3760*/  USHF.R.U32.HI UR7, URZ, 0x4, UR12 ;  /* 0x00000004ff077899 */ /* 0x000fe2000801160c */
[----:B------:R-:W-:Y:S01]  /*3770*/  R2UR UR52, R2 ;  /* 0x00000000023472ca */ /* 0x000fe200000e0000 */
[----:B------:R-:W-:Y:S01]  /*3780*/  ULOP3.LUT UR36, UR11, 0x3fff, URZ, 0xc0, !UPT ;  /* 0x00003fff0b247892 */ /* 0x000fe2000f8ec0ff */
[----:B------:R-:W-:Y:S01]  /*3790*/  R2UR UR56, R0 ;  /* 0x00000000003872ca */ /* 0x000fe200000e0000 */
[----:B------:R-:W-:Y:S01]  /*37a0*/  USHF.R.U32.HI UR21, URZ, 0x4, UR12 ;  /* 0x00000004ff157899 */ /* 0x000fe2000801160c */
[----:B------:R-:W-:Y:S01]  /*37b0*/  R2UR UR60, R2 ;  /* 0x00000000023c72ca */ /* 0x000fe200000e0000 */
[----:B------:R-:W-:Y:S01]  /*37c0*/  ULOP3.LUT UR11, UR4, 0x3fff, URZ, 0xc0, !UPT ;  /* 0x00003fff040b7892 */ /* 0x000fe2000f8ec0ff */
[----:B------:R-:W-:Y:S01]  /*37d0*/  R2UR UR69, R0 ;  /* 0x00000000004572ca */ /* 0x000fe200000e0000 */
[----:B------:R-:W-:Y:S01]  /*37e0*/  ULOP3.LUT UR4, UR24, 0x3fff, URZ, 0xc0, !UPT ;  /* 0x00003fff18047892 */ /* 0x000fe2000f8ec0ff */
[----:B------:R-:W-:Y:S01]  /*37f0*/  R2UR UR74, R2 ;  /* 0x00000000024a72ca */ /* 0x000fe200000e0000 */
[----:B------:R-:W-:Y:S01]  /*3800*/  USHF.R.U32.HI UR14, URZ, 0x4, UR12 ;  /* 0x00000004ff0e7899 */ /* 0x000fe2000801160c */
[----:B------:R-:W-:Y:S01]  /*3810*/  R2UR UR72, R0 ;  /* 0x00000000004872ca */ /* 0x000fe200000e0000 */
[----:B------:R-:W-:Y:S01]  /*3820*/  ULOP3.LUT UR70, UR25, 0x3fff, URZ, 0xc0, !UPT ;  /* 0x00003fff19467892 */ /* 0x000fe2000f8ec0ff */
[C---:B------:R-:W-:Y:S01]  /*3830*/  R2UR UR25, R2.reuse ;  /* 0x00000000021972ca */ /* 0x040fe200000e0000 */
[----:B------:R-:W-:Y:S01]  /*3840*/  ULOP3.LUT UR19, UR7, 0x3fff, URZ, 0xc0, !UPT ;  /* 0x00003fff07137892 */ /* 0x000fe2000f8ec0ff */
[----:B------:R-:W-:Y:S01]  /*3850*/  R2UR UR62, R2 ;  /* 0x00000000023e72ca */ /* 0x000fe200000e0000 */
[----:B------:R-:W-:Y:S01]  /*3860*/  ULOP3.LUT UR7, UR21, 0x3fff, URZ, 0xc0, !UPT ;  /* 0x00003fff15077892 */ /* 0x000fe2000f8ec0ff */
        /* <DEDUP_REMOVED lines=9> */
[----:B------:R-:W-:Y:S02]  /*3900*/  ULOP3.LUT UR15, UR14, 0x3fff, URZ, 0xc0, !UPT ;  /* 0x00003fff0e0f7892 */ /* 0x000fe4000f8ec0ff */
[----:B------:R-:W-:Y:S02]  /*3910*/  ULOP3.LUT UR4, UR70, 0x10000, URZ, 0xfc, !UPT ;  /* 0x0001000046047892 */ /* 0x000fe4000f8efcff */
[----:B------:R-:W-:Y:S02]  /*3920*/  USHF.R.U32.HI UR9, URZ, 0x4, UR12 ;  /* 0x00000004ff097899 */ /* 0x000fe4000801160c */
[----:B------:R-:W-:Y:S02]  /*3930*/  USHF.R.U32.HI UR17, URZ, 0x4, UR12 ;  /* 0x00000004ff117899 */ /* 0x000fe4000801160c */
[----:B------:R-:W-:Y:S02]  /*3940*/  ULOP3.LUT UR18, UR6, 0x3fff, URZ, 0xc0, !UPT ;  /* 0x00003fff06127892 */ /* 0x000fe4000f8ec0ff */
[----:B------:R-:W-:Y:S02]  /*3950*/  ULOP3.LUT UR14, UR5, 0x3fff, URZ, 0xc0, !UPT ;  /* 0x00003fff050e7892 */ /* 0x000fe4000f8ec0ff */
[----:B------:R-:W-:Y:S02]  /*3960*/  ULOP3.LUT UR5, UR22, 0x3fff, URZ, 0xc0, !UPT ;  /* 0x00003fff16057892 */ /* 0x000fe4000f8ec0ff */
[----:B------:R-:W-:Y:S02]  /*3970*/  ULOP3.LUT UR6, UR15, 0x10000, URZ, 0xfc, !UPT ;  /* 0x000100000f067892 */ /* 0x000fe4000f8efcff */
[----:B------:R-:W-:Y:S02]  /*3980*/  ULEA UR4, UR63, UR4, 0xc ;  /* 0x000000043f047291 */ /* 0x000fe4000f8e60ff */
[----:B------:R-:W-:Y:S02]  /*3990*/  ULOP3.LUT UR32, UR9, 0x3fff, URZ, 0xc0, !UPT ;  /* 0x00003fff09207892 */ /* 0x000fe4000f8ec0ff */
[----:B------:R-:W-:Y:S02]  /*39a0*/  ULOP3.LUT UR9, UR17, 0x3fff, URZ, 0xc0, !UPT ;  /* 0x00003fff11097892 */ /* 0x000fe4000f8ec0ff */
[----:B------:R-:W-:Y:S02]  /*39b0*/  ULOP3.LUT UR15, UR7, 0x10000, URZ, 0xfc, !UPT ;  /* 0x00010000070f7892 */ /* 0x000fe4000f8efcff */
[----:B------:R-:W-:Y:S02]  /*39c0*/  ULOP3.LUT UR17, UR5, 0x10000, URZ, 0xfc, !UPT ;  /* 0x0001000005117892 */ /* 0x000fe4000f8efcff */
[----:B------:R-:W-:Y:S02]  /*39d0*/  USHF.R.U32.HI UR13, URZ, 0x4, UR12 ;  /* 0x00000004ff0d7899 */ /* 0x000fe4000801160c */
[----:B------:R-:W-:Y:S02]  /*39e0*/  USHF.R.U32.HI UR8, URZ, 0x4, UR12 ;  /* 0x00000004ff087899 */ /* 0x000fe4000801160c */
[----:B------:R-:W-:Y:S02]  /*39f0*/  USHF.R.U32.HI UR20, URZ, 0x4, UR12 ;  /* 0x00000004ff147899 */ /* 0x000fe4000801160c */
[----:B------:R-:W-:Y:S02]  /*3a00*/  ULOP3.LUT UR13, UR13, 0x3fff, URZ, 0xc0, !UPT ;  /* 0x00003fff0d0d7892 */ /* 0x000fe4000f8ec0ff */
[----:B------:R-:W-:Y:S02]  /*3a10*/  USHF.R.U32.HI UR10, URZ, 0x4, UR12 ;  /* 0x00000004ff0a7899 */ /* 0x000fe4000801160c */
[----:B------:R-:W-:Y:S02]  /*3a20*/  USHF.R.U32.HI UR16, URZ, 0x4, UR12 ;  /* 0x00000004ff107899 */ /* 0x000fe4000801160c */
[----:B------:R-:W-:Y:S02]  /*3a30*/  ULOP3.LUT UR23, UR8, 0x3fff, URZ, 0xc0, !UPT ;  /* 0x00003fff08177892 */ /* 0x000fe4000f8ec0ff */
        /* <DEDUP_REMOVED lines=8> */
[----:B------:R-:W-:Y:S01]  /*3ac0*/  UIADD3 UR8, UPT, UPT, UR13, 0x2, URZ ;  /* 0x000000020d087890 */ /* 0x000fe2000fffe0ff */
[----:B------:R-:W-:Y:S01]  /*3ad0*/  R2UR UR13, R0 ;  /* 0x00000000000d72ca */ /* 0x000fe200000e0000 */
[----:B------:R-:W-:Y:S02]  /*3ae0*/  UIADD3 UR38, UPT, UPT, UR4, 0x2, URZ ;  /* 0x0000000204267890 */ /* 0x000fe4000fffe0ff */
[----:B------:R-:W-:Y:S02]  /*3af0*/  UIADD3 UR36, UPT, UPT, UR36, 0x4, URZ ;  /* 0x0000000424247890 */ /* 0x000fe4000fffe0ff */
[----:B------:R-:W-:Y:S02]  /*3b00*/  UIADD3 UR26, UPT, UPT, UR18, 0x406, URZ ;  /* 0x00000406121a7890 */ /* 0x000fe4000fffe0ff */
[----:B------:R-:W-:Y:S02]  /*3b10*/  UIADD3 UR18, UPT, UPT, UR9, 0x806, URZ ;  /* 0x0000080609127890 */ /* 0x000fe4000fffe0ff */
[----:B------:R-:W-:Y:S02]  /*3b20*/  ULOP3.LUT UR34, UR34, 0x10000, URZ, 0xfc, !UPT ;  /* 0x0001000022227892 */ /* 0x000fe4000f8efcff */
[----:B------:R-:W-:Y:S02]  /*3b30*/  ULOP3.LUT UR32, UR32, 0x10000, URZ, 0xfc, !UPT ;  /* 0x0001000020207892 */ /* 0x000fe4000f8efcff */
[----:B------:R-:W-:Y:S02]  /*3b40*/  UIADD3 UR34, UPT, UPT, UR34, 0x6, URZ ;  /* 0x0000000622227890 */ /* 0x000fe4000fffe0ff */
[----:B------:R-:W-:Y:S02]  /*3b50*/  UIADD3 UR46, UPT, UPT, UR4, 0x6, URZ ;  /* 0x00000006042e7890 */ /* 0x000fe4000fffe0ff */
[----:B------:R-:W-:Y:S02]  /*3b60*/  ULOP3.LUT UR23, UR23, 0x10000, URZ, 0xfc, !UPT ;  /* 0x0001000017177892 */ /* 0x000fe4000f8efcff */
[----:B------:R-:W-:Y:S02]  /*3b70*/  ULOP3.LUT UR19, UR19, 0x10000, URZ, 0xfc, !UPT ;  /* 0x0001000013137892 */ /* 0x000fe4000f8efcff */
[----:B------:R-:W-:Y:S02]  /*3b80*/  UIADD3 UR32, UPT, UPT, UR32, 0x400, URZ ;  /* 0x0000040020207890 */ /* 0x000fe4000fffe0ff */
[----:B------:R-:W-:Y:S02]  /*3b90*/  UIADD3 UR44, UPT, UPT, UR4, 0x400, URZ ;  /* 0x00000400042c7890 */ /* 0x000fe4000fffe0ff */
[----:B------:R-:W-:Y:S02]  /*3ba0*/  ULOP3.LUT UR14, UR14, 0x10000, URZ, 0xfc, !UPT ;  /* 0x000100000e0e7892 */ /* 0x000fe4000f8efcff */
[----:B------:R-:W-:Y:S02]  /*3bb0*/  UIADD3 UR30, UPT, UPT, UR23, 0x402, URZ ;  /* 0x00000402171e7890 */ /* 0x000fe4000fffe0ff */
[----:B------:R-:W-:Y:S02]  /*3bc0*/  UIADD3 UR28, UPT, UPT, UR19, 0x404, URZ ;  /* 0x00000404131c7890 */ /* 0x000fe4000fffe0ff */
[----:B------:R-:W-:Y:S02]  /*3bd0*/  UIADD3 UR24, UPT, UPT, UR14, 0x800, URZ ;  /* 0x000008000e187890 */ /* 0x000fe4000fffe0ff */
[----:B------:R-:W-:Y:S02]  /*3be0*/  ULOP3.LUT UR11, UR11, 0x10000, URZ, 0xfc, !UPT ;  /* 0x000100000b0b7892 */ /* 0x000fe4000f8efcff */
[----:B------:R-:W-:Y:S02]  /*3bf0*/  ULOP3.LUT UR10, UR10, 0x10000, URZ, 0xfc, !UPT ;  /* 0x000100000a0a7892 */ /* 0x000fe4000f8efcff */
[----:B------:R-:W-:Y:S02]  /*3c00*/  UIADD3 UR22, UPT, UPT, UR11, 0x802, URZ ;  /* 0x000008020b167890 */ /* 0x000fe4000fffe0ff */
[----:B------:R-:W-:Y:S02]  /*3c10*/  UIADD3 UR20, UPT, UPT, UR10, 0x804, URZ ;  /* 0x000008040a147890 */ /* 0x000fe4000fffe0ff */
[----:B------:R-:W-:Y:S02]  /*3c20*/  UIADD3 UR16, UPT, UPT, UR16, 0xc00, URZ ;  /* 0x00000c0010107890 */ /* 0x000fe4000fffe0ff */
[----:B------:R-:W-:Y:S02]  /*3c30*/  UIADD3 UR14, UPT, UPT, UR15, 0xc02, URZ ;  /* 0x00000c020f0e7890 */ /* 0x000fe4000fffe0ff */
[----:B------:R-:W-:Y:S01]  /*3c40*/  UIADD3 UR10, UPT, UPT, UR17, 0xc04, URZ ;  /* 0x00000c04110a7890 */ /* 0x000fe2000fffe0ff */
[----:B------:R-:W-:Y:S01]  /*3c50*/  UMOV UR40, 0x0 ;  /* 0x0000000000287882 */ /* 0x000fe20000000000 */
[----:B------:R-:W-:Y:S01]  /*3c60*/  UMOV UR41, 0x8200010 ;  /* 0x0820001000297882 */ /* 0x000fe20000000000 */
[----:B------:R-:W-:Y:S01]  /*3c70*/  UMOV UR7, 0x40004040 ;  /* 0x4000404000077882 */ /* 0x000fe20000000000 */
[----:B------:R-:W-:Y:S01]  /*3c80*/  UMOV UR5, 0x40004040 ;  /* 0x4000404000057882 */ /* 0x000fe20000000000 */
[----:B------:R-:W-:Y:S01]  /*3c90*/  UMOV UR42, 0x0 ;  /* 0x00000000002a7882 */ /* 0x000fe20000000000 */
[----:B------:R2:W-:Y:S01]  /*3ca0*/  UTCHMMA gdesc[UR6], gdesc[UR4], tmem[UR35], tmem[UR40], idesc[UR41], !UPT ;  /* 0x00ff2804060075ea */ /* 0x0005e2000f800023 */
[----:B------:R-:W-:Y:S01]  /*3cb0*/  UMOV UR43, 0x8200010 ;  /* 0x08200010002b7882 */ /* 0x000fe20000000000 */
[----:B------:R-:W-:Y:S01]  /*3cc0*/  UMOV UR9, 0x40004040 ;  /* 0x4000404000097882 */ /* 0x000fe20000000000 */
[----:B------:R-:W-:Y:S01]  /*3cd0*/  UMOV UR39, 0x40004040 ;  /* 0x4000404000277882 */ /* 0x000fe20000000000 */
        /* <DEDUP_REMOVED lines=21> */
[----:B--2---:R-:W-:Y:S02]  /*3e30*/  UIADD3 UR40, UPT, UPT, UR4, 0x4, URZ ;  /* 0x0000000404287890 */ /* 0x004fe4000fffe0ff */
[----:B------:R-:W-:Y:S01]  /*3e40*/  UIADD3 UR6, UPT, UPT, UR21, 0xc06, URZ ;  /* 0x00000c0615067890 */ /* 0x000fe2000fffe0ff */
[----:B------:R-:W-:Y:S01]  /*3e50*/  UMOV UR41, 0x40004040 ;  /* 0x4000404000297882 */ /* 0x000fe20000000000 */
[----:B---3--:R-:W-:Y:S01]  /*3e60*/  UIADD3 UR42, UPT, UPT, UR4, 0x402, URZ ;  /* 0x00000402042a7890 */ /* 0x008fe2000fffe0ff */
[----:B------:R-:W-:Y:S01]  /*3e70*/  UMOV UR35, 0x40004040 ;  /* 0x4000404000237882 */ /* 0x000fe20000000000 */
[----:B------:R-:W-:Y:S03]  /*3e80*/  UMOV UR8, 0x0 ;  /* 0x0000000000087882 */ /* 0x000fe60000000000 */
[----:B------:R2:W-:Y:S01]  /*3e90*/  UTCHMMA gdesc[UR36], gdesc[UR40], tmem[UR48], tmem[UR50], idesc[UR51], UPT ;  /* 0x00ff3228240075ea */ /* 0x0005e2000b800030 */
[----:B------:R3:W-:Y:S01]  /*3ea0*/  UTCHMMA gdesc[UR34], gdesc[UR46], tmem[UR52], tmem[UR54], idesc[UR55], UPT ;  /* 0x00ff362e220075ea */ /* 0x0007e2000b800034 */
[----:B------:R4:W-:Y:S01]  /*3eb0*/  UTCHMMA gdesc[UR32], gdesc[UR44], tmem[UR56], tmem[UR58], idesc[UR59], UPT ;  /* 0x00ff3a2c200075ea */ /* 0x0009e2000b800038 */
[----:B------:R-:W-:Y:S01]  /*3ec0*/  UMOV UR9, 0x8200010 ;  /* 0x0820001000097882 */ /* 0x000fe20000000000 */
[----:B------:R-:W-:Y:S01]  /*3ed0*/  UMOV UR43, 0x40004040 ;  /* 0x40004040002b7882 */ /* 0x000fe20000000000 */
[----:B------:R-:W-:Y:S01]  /*3ee0*/  UMOV UR25, 0x40004040 ;  /* 0x4000404000197882 */ /* 0x000fe20000000000 */
[----:B------:R5:W-:Y:S01]  /*3ef0*/  UTCHMMA gdesc[UR30], gdesc[UR42], tmem[UR60], tmem[UR8], idesc[UR9], UPT ;  /* 0x00ff082a1e0075ea */ /* 0x000be2000b80003c */
[----:B------:R-:W-:Y:S01]  /*3f00*/  UMOV UR21, 0x40004040 ;  /* 0x4000404000157882 */ /* 0x000fe20000000000 */
[----:B------:R-:W-:Y:S01]  /*3f10*/  UMOV UR11, 0x40004040 ;  /* 0x40004040000b7882 */ /* 0x000fe20000000000 */
[----:B------:R-:W-:Y:S01]  /*3f20*/  UMOV UR61, 0x40004040 ;  /* 0x40004040003d7882 */ /* 0x000fe20000000000 */
[----:B--2---:R-:W-:Y:S02]  /*3f30*/  UIADD3 UR48, UPT, UPT, UR4, 0x404, URZ ;  /* 0x0000040404307890 */ /* 0x004fe4000fffe0ff */
[----:B------:R-:W-:Y:S02]  /*3f40*/  UIADD3 UR36, UPT, UPT, UR4, 0x406, URZ ;  /* 0x0000040604247890 */ /* 0x000fe4000fffe0ff */
[----:B------:R-:W-:Y:S02]  /*3f50*/  UIADD3 UR50, UPT, UPT, UR4, 0x800, URZ ;  /* 0x0000080004327890 */ /* 0x000fe4000fffe0ff */
[----:B---3--:R-:W-:Y:S02]  /*3f60*/  UIADD3 UR52, UPT, UPT, UR4, 0x802, URZ ;  /* 0x0000080204347890 */ /* 0x008fe4000fffe0ff */
[----:B------:R-:W-:Y:S01]  /*3f70*/  UIADD3 UR34, UPT, UPT, UR4, 0x804, URZ ;  /* 0x0000080404227890 */ /* 0x000fe2000fffe0ff */
[----:B------:R2:W-:Y:S01]  /*3f80*/  UTCHMMA gdesc[UR28], gdesc[UR48], tmem[UR69], tmem[UR8], idesc[UR9], UPT ;  /* 0x00ff08301c0075ea */ /* 0x0005e2000b800045 */
[----:B------:R-:W-:Y:S01]  /*3f90*/  UIADD3 UR54, UPT, UPT, UR4, 0x806, URZ ;  /* 0x0000080604367890 */ /* 0x000fe2000fffe0ff */
[----:B------:R3:W-:Y:S01]  /*3fa0*/  UTCHMMA gdesc[UR26], gdesc[UR36], tmem[UR74], tmem[UR8], idesc[UR9], UPT ;  /* 0x00ff08241a0075ea */ /* 0x0007e2000b80004a */
[----:B----4-:R-:W-:Y:S02]  /*3fb0*/  UIADD3 UR32, UPT, UPT, UR4, 0xc00, URZ ;  /* 0x00000c0004207890 */ /* 0x010fe4000fffe0ff */
[----:B------:R-:W-:Y:S02]  /*3fc0*/  UIADD3 UR56, UPT, UPT, UR4, 0xc02, URZ ;  /* 0x00000c0204387890 */ /* 0x000fe4000fffe0ff */
[----:B------:R-:W-:Y:S02]  /*3fd0*/  UIADD3 UR58, UPT, UPT, UR4, 0xc04, URZ ;  /* 0x00000c04043a7890 */ /* 0x000fe4000fffe0ff */
[----:B-----5:R-:W-:Y:S01]  /*3fe0*/  UIADD3 UR60, UPT, UPT, UR4, 0xc06, URZ ;  /* 0x00000c06043c7890 */ /* 0x020fe2000fffe0ff */
[----:B------:R-:W-:Y:S01]  /*3ff0*/  UMOV UR51, 0x40004040 ;  /* 0x4000404000337882 */ /* 0x000fe20000000000 */
[----:B------:R-:W-:Y:S01]  /*4000*/  UMOV UR30, 0x0 ;  /* 0x00000000001e7882 */ /* 0x000fe20000000000 */
[----:B------:R4:W-:Y:S01]  /*4010*/  UTCHMMA gdesc[UR24], gdesc[UR50], tmem[UR72], tmem[UR8], idesc[UR9], UPT ;  /* 0x00ff0832180075ea */ /* 0x0009e2000b800048 */
[----:B------:R-:W-:Y:S01]  /*4020*/  UMOV UR31, 0x8200010 ;  /* 0x08200010001f7882 */ /* 0x000fe20000000000 */
[----:B------:R-:W-:Y:S01]  /*4030*/  UMOV UR55, 0x40004040 ;  /* 0x4000404000377882 */ /* 0x000fe20000000000 */
[----:B------:R-:W-:Y:S01]  /*4040*/  UMOV UR59, 0x40004040 ;  /* 0x40004040003b7882 */ /* 0x000fe20000000000 */
[----:B--2---:R-:W-:Y:S01]  /*4050*/  UMOV UR28, 0x0 ;  /* 0x00000000001c7882 */ /* 0x004fe20000000000 */
[----:B------:R-:W-:Y:S01]  /*4060*/  UMOV UR29, 0x8200010 ;  /* 0x08200010001d7882 */ /* 0x000fe20000000000 */
[----:B---3--:R-:W-:Y:S01]  /*4070*/  R2UR UR26, R14 ;  /* 0x000000000e1a72ca */ /* 0x008fe200000e0000 */
[----:B------:R-:W-:Y:S01]  /*4080*/  UTCHMMA gdesc[UR22], gdesc[UR52], tmem[UR62], tmem[UR28], idesc[UR29], UPT ;  /* 0x00ff1c34160075ea */ /* 0x000fe2000b80003e */
[----:B------:R-:W-:Y:S01]  /*4090*/  UTCHMMA gdesc[UR20], gdesc[UR34], tmem[UR68], tmem[UR30], idesc[UR31], UPT ;  /* 0x00ff1e22140075ea */ /* 0x000fe2000b800044 */
[----:B------:R-:W-:Y:S01]  /*40a0*/  UTCHMMA gdesc[UR18], gdesc[UR54], tmem[UR67], tmem[UR8], idesc[UR9], UPT ;  /* 0x00ff0836120075ea */ /* 0x000fe2000b800043 */
[----:B----4-:R-:W-:Y:S01]  /*40b0*/  UMOV UR24, 0x0 ;  /* 0x0000000000187882 */ /* 0x010fe20000000000 */
[----:B------:R-:W-:Y:S08]  /*40c0*/  UMOV UR25, 0x8200010 ;  /* 0x0820001000197882 */ /* 0x000ff00000000000 */
[----:B------:R-:W-:Y:S01]  /*40d0*/  UISETP.NE.AND UP4, UPT, UR26, URZ, UPT ;  /* 0x000000ff1a00728c */ /* 0x000fe2000bf85270 */
[----:B------:R-:W-:Y:S01]  /*40e0*/  UTCHMMA gdesc[UR16], gdesc[UR32], tmem[UR66], tmem[UR24], idesc[UR25], UPT ;  /* 0x00ff1820100075ea */ /* 0x000fe2000b800042 */
[----:B------:R-:W-:Y:S01]  /*40f0*/  UTCHMMA gdesc[UR14], gdesc[UR56], tmem[UR65], tmem[UR28], idesc[UR29], UPT ;  /* 0x00ff1c380e0075ea */ /* 0x000fe2000b800041 */
[----:B------:R-:W-:Y:S01]  /*4100*/  UTCHMMA gdesc[UR10], gdesc[UR58], tmem[UR64], tmem[UR30], idesc[UR31], UPT ;  /* 0x00ff1e3a0a0075ea */ /* 0x000fe2000b800040 */
[----:B------:R2:W-:Y:S02]  /*4110*/  UTCHMMA gdesc[UR6], gdesc[UR60], tmem[UR13], tmem[UR8], idesc[UR9], UPT ;  /* 0x00ff083c060075ea */ /* 0x0005e4000b80000d */
[----:B--2---:R-:W-:Y:S04]  /*4120*/  UIADD3 UR8, UPT, UPT, UR63, 0x1, URZ ;  /* 0x000000013f087890 */ /* 0x004fe8000fffe0ff */
[----:B------:R-:W-:Y:S04]  /*4130*/  UISETP.NE.AND UP0, UPT, UR8, 0x3, UPT ;  /* 0x000000030800788c */ /* 0x000fe8000bf05270 */
[----:B------:R-:W-:Y:S02]  /*4140*/  USEL UR9, URZ, 0x1, UP0 ;  /* 0x00000001ff097887 */ /* 0x000fe40008000000 */
[----:B------:R-:W-:Y:S04]  /*4150*/  USEL UR62, UR8, URZ, UP0 ;  /* 0x000000ff083e7287 */ /* 0x000fe80008000000 */
[----:B------:R-:W-:Y:S01]  /*4160*/  LOP3.LUT R8, R8, UR9, RZ, 0x3c, !PT ;  /* 0x0000000908087c12 */ /* 0x000fe2000f8e3cff */
[----:B------:R-:W-:Y:S07]  /*4170*/  BRA.U UP4, `(.L_x_60) ;  /* 0x0000000104047547 */ /* 0x000fee000b800000 */
[----:B------:R-:W-:Y:S05]  /*4180*/  BPT.TRAP 0x1 ;  /* 0x000000040000795c */ /* 0x000fea0000300000 */
.L_x_60:
[----:B------:R-:W-:Y:S09]  /*4190*/  UIADD3 UR6, UPT, UPT, UR12, 0x70050, URZ ;  /* 0x000700500c067890 */ /* 0x000ff2000fffe0ff */
[----:B------:R2:W-:Y:S01]  /*41a0*/  UTCBAR [UR6], URZ ;  /* 0x000000ff060073e9 */ /* 0x0005e200080000ff */
[----:B------:R-:W-:Y:S05]  /*41b0*/  BRA.U UP5, `(.L_x_61) ;  /* 0x0000000105047547 */ /* 0x000fea000b800000 */
[----:B--2---:R-:W-:Y:S05]  /*41c0*/  BPT.TRAP 0x1 ;  /* 0x000000040000795c */ /* 0x004fea0000300000 */
.L_x_61:
[----:B------:R-:W-:Y:S02]  /*41d0*/  SHF.L.U32 R2, R12, 0x1f, RZ ;  /* 0x0000001f0c027819 */ /* 0x000fe400000006ff */
[----:B--2---:R-:W-:Y:S02]  /*41e0*/  R2UR UR6, R13 ;  /* 0x000000000d0672ca */ /* 0x004fe400000e0000 */
[----:B------:R-:W2:Y:S11]  /*41f0*/  SYNCS.PHASECHK.TRANS64.TRYWAIT P0, [UR12+0x700a8], R2 ;  /* 0x0700a802ff0075a7 */ /* 0x000eb6000800110c */
[----:B------:R-:W-:Y:S01]  /*4200*/  UISETP.NE.AND UP3, UPT, UR6, URZ, UPT ;  /* 0x000000ff0600728c */ /* 0x000fe2000bf65270 */
[----:B--2---:R-:W-:Y:S10]  /*4210*/  @!P0 BRA `(.L_x_62) ;  /* 0x00000204002c8947 */ /* 0x004ff40003800000 */
.L_x_415:
[----:B------:R-:W-:Y:S05]  /*4220*/  BRA.U UP3, `(.L_x_63) ;  /* 0x0000000103047547 */ /* 0x000fea000b800000 */
[----:B------:R-:W-:Y:S05]  /*4230*/  BPT.TRAP 0x1 ;  /* 0x000000040000795c */ /* 0x000fea0000300000 */
.L_x_63:
[----:B-1----:R-:W-:Y:S01]  /*4240*/  SHF.L.U32 R4, R10, 0x1f, RZ ;  /* 0x0000001f0a047819 */ /* 0x002fe200000006ff */
[----:B------:R-:W-:Y:S02]  /*4250*/  HFMA2 R3, -RZ, RZ, 0, 2.288818359375e-05 ;  /* 0x00000180ff037431 */ /* 0x000fe400000001ff */
[----:B--2---:R-:W-:Y:S01]  /*4260*/  IMAD.MOV.U32 R0, RZ, RZ, 0xa0 ;  /* 0x000000a0ff007424 */ /* 0x004fe200078e00ff */
[----:B------:R-:W1:Y:S02]  /*4270*/  SYNCS.PHASECHK.TRANS64.TRYWAIT P0, [UR12+0x70068], R4 ;  /* 0x07006804ff0075a7 */ /* 0x000e64000800110c */
[----:B-1----:R-:W-:Y:S05]  /*4280*/  @!P0 BRA `(.L_x_64) ;  /* 0x0000020400288947 */ /* 0x002fea0003800000 */
.L_x_417:
[----:B------:R-:W-:Y:S01]  /*4290*/  ULEA UR6, UR73, UR70, 0xc ;  /* 0x0000004649067291 */ /* 0x000fe2000f8e60ff */
[----:B------:R-:W-:Y:S01]  /*42a0*/  R2UR UR68, R0 ;  /* 0x00000000004472ca */ /* 0x000fe200000e0000 */
[----:B------:R-:W-:Y:S01]  /*42b0*/  UISETP.NE.U32.AND UP0, UPT, UR71, URZ, UPT ;  /* 0x000000ff4700728c */ /* 0x000fe2000bf05070 */
[----:B------:R-:W-:Y:S01]  /*42c0*/  R2UR UR69, R3 ;  /* 0x00000000034572ca */ /* 0x000fe200000e0000 */
[----:B------:R-:W-:Y:S01]  /*42d0*/  UIADD3 UR22, UPT, UPT, UR6, 0x4000000, URZ ;  /* 0x0400000006167890 */ /* 0x000fe2000fffe0ff */
[----:B------:R-:W-:Y:S01]  /*42e0*/  MOV.SPILL R5, UR5 ;  /* 0x0000000500057c02 */ /* 0x000fe20009000f00 */
[----:B------:R-:W-:Y:S01]  /*42f0*/  UIADD3 UR20, UPT, UPT, UR6, 0x4000080, URZ ;  /* 0x0400008006147890 */ /* 0x000fe2000fffe0ff */
[----:B-1----:R-:W-:Y:S01]  /*4300*/  MOV.SPILL R4, UR4 ;  /* 0x0000000400047c02 */ /* 0x002fe20009000f00 */
[----:B------:R-:W-:Y:S01]  /*4310*/  UIADD3 UR18, UPT, UPT, UR6, 0x4000100, URZ ;  /* 0x0400010006127890 */ /* 0x000fe2000fffe0ff */
[----:B------:R-:W-:Y:S01]  /*4320*/  IMAD.MOV.U32 R2, RZ, RZ, 0xa8 ;  /* 0x000000a8ff027424 */ /* 0x000fe200078e00ff */
[----:B------:R-:W-:Y:S01]  /*4330*/  UMOV UR4, 0x0 ;  /* 0x0000000000047882 */ /* 0x000fe20000000000 */
[----:B------:R-:W-:Y:S01]  /*4340*/  UMOV UR5, 0x8410010 ;  /* 0x0841001000057882 */ /* 0x000fe20000000000 */
[----:B------:R-:W-:Y:S01]  /*4350*/  UMOV UR23, 0x40004040 ;  /* 0x4000404000177882 */ /* 0x000fe20000000000 */
[----:B------:R-:W-:Y:S01]  /*4360*/  IMAD.MOV.U32 R0, RZ, RZ, 0x180 ;  /* 0x00000180ff007424 */ /* 0x000fe200078e00ff */
[----:B------:R-:W-:Y:S01]  /*4370*/  R2UR UR66, R2 ;  /* 0x00000000024272ca */ /* 0x000fe200000e0000 */
[----:B------:R-:W-:Y:S01]  /*4380*/  UMOV UR21, 0x40004040 ;  /* 0x4000404000157882 */ /* 0x000fe20000000000 */
[----:B------:R1:W-:Y:S01]  /*4390*/  UTCHMMA tmem[UR68], gdesc[UR22], tmem[UR69], tmem[UR4], idesc[UR5], UP0 ;  /* 0x00ff0416440079ea */ /* 0x0003e20008000045 */
[----:B------:R-:W-:Y:S01]  /*43a0*/  UIADD3 UR16, UPT, UPT, UR6, 0x4000180, URZ ;  /* 0x0400018006107890 */ /* 0x000fe2000fffe0ff */
[----:B------:R-:W-:Y:S01]  /*43b0*/  R2UR UR67, R0 ;  /* 0x00000000004372ca */ /* 0x000fe200000e0000 */
[----:B------:R-:W-:Y:S01]  /*43c0*/  IMAD.MOV.U32 R2, RZ, RZ, 0xb0 ;  /* 0x000000b0ff027424 */ /* 0x000fe200078e00ff */
[----:B------:R-:W-:Y:S01]  /*43d0*/  UIADD3 UR14, UPT, UPT, UR6, 0x4000200, URZ ;  /* 0x04000200060e7890 */ /* 0x000fe2000fffe0ff */
[----:B------:R-:W-:Y:S01]  /*43e0*/  IMAD.MOV.U32 R0, RZ, RZ, 0xb8 ;  /* 0x000000b8ff007424 */ /* 0x000fe200078e00ff */
[----:B------:R-:W-:Y:S01]  /*43f0*/  UIADD3 UR10, UPT, UPT, UR6, 0x4000280, URZ ;  /* 0x04000280060a7890 */ /* 0x000fe2000fffe0ff */
[----:B------:R-:W-:Y:S01]  /*4400*/  IMAD.MOV.U32 R3, RZ, RZ, 0x180 ;  /* 0x00000180ff037424 */ /* 0x000fe200078e00ff */
[----:B------:R-:W-:Y:S01]  /*4410*/  R2UR UR64, R2 ;  /* 0x00000000024072ca */ /* 0x000fe200000e0000 */
[----:B------:R-:W-:Y:S01]  /*4420*/  IMAD.MOV.U32 R2, RZ, RZ, 0x180 ;  /* 0x00000180ff027424 */ /* 0x000fe200078e00ff */
[----:B------:R-:W-:Y:S01]  /*4430*/  R2UR UR31, R0 ;  /* 0x00000000001f72ca */ /* 0x000fe200000e0000 */
[----:B------:R-:W-:Y:S01]  /*4440*/  UIADD3 UR8, UPT, UPT, UR6, 0x4000300, URZ ;  /* 0x0400030006087890 */ /* 0x000fe2000fffe0ff */
[C---:B------:R-:W-:Y:S01]  /*4450*/  R2UR UR65, R3.reuse ;  /* 0x00000000034172ca */ /* 0x040fe200000e0000 */
[----:B------:R-:W-:Y:S01]  /*4460*/  UIADD3 UR6, UPT, UPT, UR6, 0x4000380, URZ ;  /* 0x0400038006067890 */ /* 0x000fe2000fffe0ff */
[----:B------:R-:W-:Y:S01]  /*4470*/  R2UR UR63, R2 ;  /* 0x00000000023f72ca */ /* 0x000fe200000e0000 */
[----:B------:R-:W-:Y:S01]  /*4480*/  IMAD.MOV.U32 R2, RZ, RZ, 0xc8 ;  /* 0x000000c8ff027424 */ /* 0x000fe200078e00ff */
[----:B------:R-:W-:Y:S01]  /*4490*/  R2UR UR30, R3 ;  /* 0x00000000031e72ca */ /* 0x000fe200000e0000 */
[----:B------:R-:W-:Y:S01]  /*44a0*/  IMAD.MOV.U32 R0, RZ, RZ, 0xc0 ;  /* 0x000000c0ff007424 */ /* 0x000fe200078e00ff */
[----:B------:R-:W-:Y:S01]  /*44b0*/  UMOV UR19, 0x40004040 ;  /* 0x4000404000137882 */ /* 0x000fe20000000000 */
[----:B------:R-:W-:Y:S01]  /*44c0*/  UMOV UR17, 0x40004040 ;  /* 0x4000404000117882 */ /* 0x000fe20000000000 */
[----:B------:R-:W-:Y:S01]  /*44d0*/  R2UR UR27, R2 ;  /* 0x00000000021b72ca */ /* 0x000fe200000e0000 */
[----:B------:R-:W-:Y:S01]  /*44e0*/  IMAD.MOV.U32 R2, RZ, RZ, 0xd0 ;  /* 0x000000d0ff027424 */ /* 0x000fe200078e00ff */
[----:B------:R-:W-:Y:S01]  /*44f0*/  R2UR UR29, R0 ;  /* 0x00000000001d72ca */ /* 0x000fe200000e0000 */
[----:B------:R-:W-:Y:S01]  /*4500*/  UMOV UR15, 0x40004040 ;  /* 0x40004040000f7882 */ /* 0x000fe20000000000 */
[----:B------:R-:W-:Y:S01]  /*4510*/  IMAD.MOV.U32 R0, RZ, RZ, 0x180 ;  /* 0x00000180ff007424 */ /* 0x000fe200078e00ff */
[----:B-1----:R-:W-:Y:S01]  /*4520*/  R2UR.FILL UR5, R5 ;  /* 0x00000000050572ca */ /* 0x002fe200004e0000 */
[----:B------:R-:W-:Y:S01]  /*4530*/  UMOV UR68, 0x0 ;  /* 0x0000000000447882 */ /* 0x000fe20000000000 */
[----:B------:R-:W-:Y:S01]  /*4540*/  UMOV UR69, 0x8410010 ;  /* 0x0841001000457882 */ /* 0x000fe20000000000 */
[----:B------:R-:W-:Y:S01]  /*4550*/  R2UR UR25, R2 ;  /* 0x00000000021972ca */ /* 0x000fe200000e0000 */
[----:B------:R1:W-:Y:S01]  /*4560*/  UTCHMMA tmem[UR66], gdesc[UR20], tmem[UR67], tmem[UR68], idesc[UR69], UPT ;  /* 0x00ff4414420079ea */ /* 0x0003e2000b800043 */
[----:B------:R-:W-:Y:S01]  /*4570*/  IMAD.MOV.U32 R2, RZ, RZ, 0xd8 ;  /* 0x000000d8ff027424 */ /* 0x000fe200078e00ff */
[C---:B------:R-:W-:Y:S01]  /*4580*/  R2UR UR28, R0.reuse ;  /* 0x00000000001c72ca */ /* 0x040fe200000e0000 */
[----:B------:R-:W-:Y:S01]  /*4590*/  UMOV UR22, 0x0 ;  /* 0x0000000000167882 */ /* 0x000fe20000000000 */
[----:B------:R-:W-:Y:S01]  /*45a0*/  R2UR UR26, R0 ;  /* 0x00000000001a72ca */ /* 0x000fe200000e0000 */
[----:B------:R-:W-:Y:S01]  /*45b0*/  UMOV UR23, 0x8410010 ;  /* 0x0841001000177882 */ /* 0x000fe20000000000 */
[----:B------:R-:W-:Y:S01]  /*45c0*/  R2UR UR13, R2 ;  /* 0x00000000020d72ca */ /* 0x000fe200000e0000 */
[----:B------:R2:W-:Y:S01]  /*45d0*/  UTCHMMA tmem[UR64], gdesc[UR18], tmem[UR65], tmem[UR22], idesc[UR23], UPT ;  /* 0x00ff1612400079ea */ /* 0x0005e2000b800041 */
[----:B------:R-:W-:Y:S01]  /*45e0*/  R2UR UR24, R0 ;  /* 0x00000000001872ca */ /* 0x000fe200000e0000 */
[----:B------:R-:W-:Y:S01]  /*45f0*/  UMOV UR11, 0x40004040 ;  /* 0x40004040000b7882 */ /* 0x000fe20000000000 */
[----:B------:R-:W-:Y:S01]  /*4600*/  UMOV UR9, 0x40004040 ;  /* 0x4000404000097882 */ /* 0x000fe20000000000 */
[----:B------:R-:W-:Y:S01]  /*4610*/  UMOV UR72, 0x0 ;  /* 0x0000000000487882 */ /* 0x000fe20000000000 */
[----:B------:R-:W-:Y:S01]  /*4620*/  UMOV UR73, 0x8410010 ;  /* 0x0841001000497882 */ /* 0x000fe20000000000 */
[----:B------:R-:W-:Y:S01]  /*4630*/  UMOV UR7, 0x40004040 ;  /* 0x4000404000077882 */ /* 0x000fe20000000000 */
[----:B------:R-:W-:Y:S01]  /*4640*/  R2UR.FILL UR4, R4 ;  /* 0x00000000040472ca */ /* 0x000fe200004e0000 */
[----:B-1----:R-:W-:Y:S01]  /*4650*/  UMOV UR66, 0x0 ;  /* 0x0000000000427882 */ /* 0x002fe20000000000 */
[----:B------:R-:W-:Y:S01]  /*4660*/  UMOV UR67, 0x8410010 ;  /* 0x0841001000437882 */ /* 0x000fe20000000000 */
[----:B------:R-:W-:Y:S01]  /*4670*/  UMOV UR20, 0x0 ;  /* 0x0000000000147882 */ /* 0x000fe20000000000 */
[----:B------:R-:W-:Y:S01]  /*4680*/  UMOV UR21, 0x8410010 ;  /* 0x0841001000157882 */ /* 0x000fe20000000000 */
[----:B------:R2:W-:Y:S01]  /*4690*/  UTCHMMA tmem[UR31], gdesc[UR16], tmem[UR63], tmem[UR66], idesc[UR67], UPT ;  /* 0x00ff42101f0079ea */ /* 0x0005e2000b80003f */
[----:B------:R2:W-:Y:S01]  /*46a0*/  UTCHMMA tmem[UR29], gdesc[UR14], tmem[UR30], tmem[UR20], idesc[UR21], UPT ;  /* 0x00ff140e1d0079ea */ /* 0x0005e2000b80001e */
[----:B------:R2:W-:Y:S01]  /*46b0*/  UTCHMMA tmem[UR27], gdesc[UR10], tmem[UR28], tmem[UR68], idesc[UR69], UPT ;  /* 0x00ff440a1b0079ea */ /* 0x0005e2000b80001c */
[----:B------:R2:W-:Y:S01]  /*46c0*/  UTCHMMA tmem[UR25], gdesc[UR8], tmem[UR26], tmem[UR22], idesc[UR23], UPT ;  /* 0x00ff1608190079ea */ /* 0x0005e2000b80001a */
[----:B------:R2:W-:Y:S01]  /*46d0*/  UTCHMMA tmem[UR13], gdesc[UR6], tmem[UR24], tmem[UR72], idesc[UR73], UPT ;  /* 0x00ff48060d0079ea */ /* 0x0005e2000b800018 */
[----:B------:R-:W-:Y:S05]  /*46e0*/  BRA.U UP5, `(.L_x_65) ;  /* 0x0000000105047547 */ /* 0x000fea000b800000 */
[----:B--2---:R-:W-:Y:S05]  /*46f0*/  BPT.TRAP 0x1 ;  /* 0x000000040000795c */ /* 0x004fea0000300000 */
.L_x_65:
[----:B------:R-:W-:Y:S01]  /*4700*/  LOP3.LUT R12, R12, 0x1, RZ, 0x3c, !PT ;  /* 0x000000010c0c7812 */ /* 0x000fe200078e3cff */
[----:B--2---:R-:W-:Y:S09]  /*4710*/  UIADD3 UR6, UPT, UPT, UR12, 0x70098, URZ ;  /* 0x000700980c067890 */ /* 0x004ff2000fffe0ff */
[----:B------:R1:W-:Y:S01]  /*4720*/  UTCBAR [UR6], URZ ;  /* 0x000000ff060073e9 */ /* 0x0003e200080000ff */
[----:B------:R-:W-:Y:S05]  /*4730*/  BRA.U !UP1, `(.L_x_66) ;  /* 0x0000000109047547 */ /* 0x000fea000b800000 */
[----:B-1----:R-:W-:Y:S05]  /*4740*/  BPT.TRAP 0x1 ;  /* 0x000000040000795c */ /* 0x002fea0000300000 */
.L_x_66:
[----:B------:R-:W-:Y:S01]  /*4750*/  USHF.R.U32.HI UR13, URZ, 0x4, UR12 ;  /* 0x00000004ff0d7899 */ /* 0x000fe2000801160c */
[----:B------:R-:W-:Y:S01]  /*4760*/  IMAD.MOV.U32 R2, RZ, RZ, 0x80 ;  /* 0x00000080ff027424 */ /* 0x000fe200078e00ff */
[----:B------:R-:W-:Y:S01]  /*4770*/  ULEA UR5, UR75, UR12, 0x3 ;  /* 0x0000000c4b057291 */ /* 0x000fe2000f8e18ff */
[----:B------:R-:W-:Y:S01]  /*4780*/  IMAD.MOV.U32 R0, RZ, RZ, 0x80 ;  /* 0x00000080ff007424 */ /* 0x000fe200078e00ff */
[----:B------:R-:W-:Y:S02]  /*4790*/  ULOP3.LUT UR13, UR13, 0x3fff, URZ, 0xc0, !UPT ;  /* 0x00003fff0d0d7892 */ /* 0x000fe4000f8ec0ff */
[----:B-1----:R-:W-:Y:S01]  /*47a0*/  USHF.R.U32.HI UR6, URZ, 0x4, UR12 ;  /* 0x00000004ff067899 */ /* 0x002fe2000801160c */
[----:B------:R-:W-:Y:S01]  /*47b0*/  R2UR UR25, R2 ;  /* 0x00000000021972ca */ /* 0x000fe200000e0000 */
[----:B------:R-:W-:Y:S01]  /*47c0*/  ULOP3.LUT UR13, UR13, 0x10000, URZ, 0xfc, !UPT ;  /* 0x000100000d0d7892 */ /* 0x000fe2000f8efcff */
[----:B------:R-:W-:Y:S01]  /*47d0*/  R2UR UR26, R0 ;  /* 0x00000000001a72ca */ /* 0x000fe200000e0000 */
[----:B------:R-:W-:Y:S01]  /*47e0*/  UIADD3 UR15, UPT, UPT, UR5, 0x70038, URZ ;  /* 0x00070038050f7890 */ /* 0x000fe2000fffe0ff */
[----:B------:R-:W-:Y:S01]  /*47f0*/  R2UR UR27, R2 ;  /* 0x00000000021b72ca */ /* 0x000fe200000e0000 */
[----:B------:R-:W-:Y:S01]  /*4800*/  ULOP3.LUT UR5, UR6, 0x3fff, URZ, 0xc0, !UPT ;  /* 0x00003fff06057892 */ /* 0x000fe2000f8ec0ff */
[----:B------:R-:W-:Y:S01]  /*4810*/  R2UR UR30, R0 ;  /* 0x00000000001e72ca */ /* 0x000fe200000e0000 */
[----:B------:R-:W-:Y:S01]  /*4820*/  UIADD3 UR6, UPT, UPT, UR13, 0x1000, URZ ;  /* 0x000010000d067890 */ /* 0x000fe2000fffe0ff */
[----:B------:R-:W-:Y:S01]  /*4830*/  R2UR UR65, R2 ;  /* 0x00000000024172ca */ /* 0x000fe200000e0000 */
[----:B------:R-:W-:Y:S01]  /*4840*/  USHF.R.U32.HI UR14, URZ, 0x4, UR12 ;  /* 0x00000004ff0e7899 */ /* 0x000fe2000801160c */
[C---:B------:R-:W-:Y:S01]  /*4850*/  R2UR UR68, R0.reuse ;  /* 0x00000000004472ca */ /* 0x040fe200000e0000 */
[----:B------:R-:W-:Y:S01]  /*4860*/  USHF.R.U32.HI UR16, URZ, 0x4, UR12 ;  /* 0x00000004ff107899 */ /* 0x000fe2000801160c */
[----:B------:R1:W-:Y:S01]  /*4870*/  UTCBAR [UR15], URZ ;  /* 0x000000ff0f0073e9 */ /* 0x0003e200080000ff */
        /* <DEDUP_REMOVED lines=20> */
[----:B------:R-:W-:Y:S01]  /*49c0*/  UMOV UR10, UR4 ;  /* 0x00000004000a7c82 */ /* 0x000fe20008000000 */
[----:B------:R-:W-:Y:S02]  /*49d0*/  ULOP3.LUT UR4, UR5, 0x10000, URZ, 0xfc, !UPT ;  /* 0x0001000005047892 */ /* 0x000fe4000f8efcff */
[----:B-1----:R-:W-:Y:S02]  /*49e0*/  ULOP3.LUT UR15, UR19, 0x3fff, URZ, 0xc0, !UPT ;  /* 0x00003fff130f7892 */ /* 0x002fe4000f8ec0ff */
[----:B------:R-:W-:Y:S02]  /*49f0*/  UIADD3 UR4, UPT, UPT, UR4, 0x1002, URZ ;  /* 0x0000100204047890 */ /* 0x000fe4000fffe0ff */
[----:B------:R-:W-:Y:S02]  /*4a00*/  ULOP3.LUT UR19, UR23, 0x3fff, URZ, 0xc0, !UPT ;  /* 0x00003fff17137892 */ /* 0x000fe4000f8ec0ff */
[----:B------:R-:W-:Y:S02]  /*4a10*/  ULOP3.LUT UR15, UR15, 0x10000, URZ, 0xfc, !UPT ;  /* 0x000100000f0f7892 */ /* 0x000fe4000f8efcff */
[----:B------:R-:W-:Y:S01]  /*4a20*/  ULOP3.LUT UR19, UR19, 0x10000, URZ, 0xfc, !UPT ;  /* 0x0001000013137892 */ /* 0x000fe2000f8efcff */
[----:B------:R-:W-:Y:S01]  /*4a30*/  UMOV UR28, 0x0 ;  /* 0x00000000001c7882 */ /* 0x000fe20000000000 */
[----:B------:R-:W-:Y:S01]  /*4a40*/  UMOV UR29, 0x8200010 ;  /* 0x08200010001d7882 */ /* 0x000fe20000000000 */
[----:B------:R-:W-:Y:S01]  /*4a50*/  UMOV UR11, 0x40004040 ;  /* 0x40004040000b7882 */ /* 0x000fe20000000000 */
[----:B------:R-:W-:Y:S01]  /*4a60*/  UMOV UR7, 0x40004040 ;  /* 0x4000404000077882 */ /* 0x000fe20000000000 */
[----:B------:R-:W-:Y:S01]  /*4a70*/  UMOV UR72, 0x0 ;  /* 0x0000000000487882 */ /* 0x000fe20000000000 */
[----:B------:R1:W-:Y:S01]  /*4a80*/  UTCHMMA gdesc[UR6], gdesc[UR10], tmem[UR25], tmem[UR28], idesc[UR29], !UPT ;  /* 0x00ff1c0a060075ea */ /* 0x0003e2000f800019 */
[----:B------:R-:W-:Y:S01]  /*4a90*/  UMOV UR73, 0x8200010 ;  /* 0x0820001000497882 */ /* 0x000fe20000000000 */
[----:B------:R-:W-:Y:S01]  /*4aa0*/  UMOV UR8, UR38 ;  /* 0x0000002600087c82 */ /* 0x000fe20008000000 */
        /* <DEDUP_REMOVED lines=16> */
[----:B-1----:R-:W-:Y:S02]  /*4bb0*/  ULOP3.LUT UR6, UR14, 0x10000, URZ, 0xfc, !UPT ;  /* 0x000100000e067892 */ /* 0x002fe4000f8efcff */
[----:B------:R-:W-:Y:S02]  /*4bc0*/  ULOP3.LUT UR7, UR16, 0x3fff, URZ, 0xc0, !UPT ;  /* 0x00003fff10077892 */ /* 0x000fe4000f8ec0ff */
[----:B------:R-:W-:Y:S02]  /*4bd0*/  UIADD3 UR6, UPT, UPT, UR6, 0x1004, URZ ;  /* 0x0000100406067890 */ /* 0x000fe4000fffe0ff */
[----:B------:R-:W-:Y:S02]  /*4be0*/  ULOP3.LUT UR14, UR7, 0x10000, URZ, 0xfc, !UPT ;  /* 0x00010000070e7892 */ /* 0x000fe4000f8efcff */
[----:B------:R-:W-:Y:S02]  /*4bf0*/  ULOP3.LUT UR16, UR17, 0x3fff, URZ, 0xc0, !UPT ;  /* 0x00003fff11107892 */ /* 0x000fe4000f8ec0ff */
[----:B--2---:R-:W-:Y:S02]  /*4c00*/  ULOP3.LUT UR4, UR18, 0x10000, URZ, 0xfc, !UPT ;  /* 0x0001000012047892 */ /* 0x004fe4000f8efcff */
[----:B------:R-:W-:Y:S02]  /*4c10*/  ULOP3.LUT UR5, UR24, 0x3fff, URZ, 0xc0, !UPT ;  /* 0x00003fff18057892 */ /* 0x000fe4000f8ec0ff */
[----:B------:R-:W-:Y:S02]  /*4c20*/  ULOP3.LUT UR16, UR16, 0x10000, URZ, 0xfc, !UPT ;  /* 0x0001000010107892 */ /* 0x000fe4000f8efcff */
[----:B------:R-:W-:Y:S02]  /*4c30*/  ULOP3.LUT UR11, UR20, 0x3fff, URZ, 0xc0, !UPT ;  /* 0x00003fff140b7892 */ /* 0x000fe4000f8ec0ff */
[----:B------:R-:W-:Y:S02]  /*4c40*/  ULOP3.LUT UR10, UR21, 0x3fff, URZ, 0xc0, !UPT ;  /* 0x00003fff150a7892 */ /* 0x000fe4000f8ec0ff */
[----:B------:R-:W-:Y:S02]  /*4c50*/  UIADD3 UR4, UPT, UPT, UR4, 0x1006, URZ ;  /* 0x0000100604047890 */ /* 0x000fe4000fffe0ff */
[----:B------:R-:W-:Y:S02]  /*4c60*/  ULOP3.LUT UR17, UR22, 0x3fff, URZ, 0xc0, !UPT ;  /* 0x00003fff16117892 */ /* 0x000fe4000f8ec0ff */
[----:B------:R-:W-:Y:S02]  /*4c70*/  ULOP3.LUT UR24, UR11, 0x10000, URZ, 0xfc, !UPT ;  /* 0x000100000b187892 */ /* 0x000fe4000f8efcff */
[----:B------:R-:W-:Y:S02]  /*4c80*/  ULOP3.LUT UR22, UR10, 0x10000, URZ, 0xfc, !UPT ;  /* 0x000100000a167892 */ /* 0x000fe4000f8efcff */
[----:B------:R-:W-:Y:S02]  /*4c90*/  ULOP3.LUT UR17, UR17, 0x10000, URZ, 0xfc, !UPT ;  /* 0x0001000011117892 */ /* 0x000fe4000f8efcff */
[----:B------:R-:W-:Y:S02]  /*4ca0*/  UIADD3 UR26, UPT, UPT, UR15, 0x1404, URZ ;  /* 0x000014040f1a7890 */ /* 0x000fe4000fffe0ff */
[----:B------:R-:W-:Y:S02]  /*4cb0*/  UIADD3 UR24, UPT, UPT, UR24, 0x1406, URZ ;  /* 0x0000140618187890 */ /* 0x000fe4000fffe0ff */
[----:B------:R-:W-:Y:S02]  /*4cc0*/  UIADD3 UR22, UPT, UPT, UR22, 0x1800, URZ ;  /* 0x0000180016167890 */ /* 0x000fe4000fffe0ff */
[----:B------:R-:W-:Y:S02]  /*4cd0*/  UIADD3 UR20, UPT, UPT, UR17, 0x1802, URZ ;  /* 0x0000180211147890 */ /* 0x000fe4000fffe0ff */
[----:B------:R-:W-:Y:S01]  /*4ce0*/  UIADD3 UR18, UPT, UPT, UR19, 0x1804, URZ ;  /* 0x0000180413127890 */ /* 0x000fe2000fffe0ff */
[----:B------:R-:W-:Y:S01]  /*4cf0*/  UMOV UR8, UR40 ;  /* 0x0000002800087c82 */ /* 0x000fe20008000000 */
[----:B------:R-:W-:Y:S01]  /*4d00*/  UMOV UR7, 0x40004040 ;  /* 0x4000404000077882 */ /* 0x000fe20000000000 */
[----:B------:R-:W-:Y:S01]  /*4d10*/  UMOV UR10, UR46 ;  /* 0x0000002e000a7c82 */ /* 0x000fe20008000000 */
[----:B------:R1:W-:Y:S01]  /*4d20*/  UTCHMMA gdesc[UR6], gdesc[UR8], tmem[UR27], tmem[UR28], idesc[UR29], UPT ;  /* 0x00ff1c08060075ea */ /* 0x0003e2000b80001b */
[----:B------:R-:W-:Y:S01]  /*4d30*/  UMOV UR11, 0x40004040 ;  /* 0x40004040000b7882 */ /* 0x000fe20000000000 */
[----:B------:R-:W-:Y:S01]  /*4d40*/  UMOV UR40, UR36 ;  /* 0x0000002400287c82 */ /* 0x000fe20008000000 */
[----:B------:R-:W-:Y:S01]  /*4d50*/  UMOV UR25, 0x40004040 ;  /* 0x4000404000197882 */ /* 0x000fe20000000000 */
[----:B------:R-:W-:Y:S01]  /*4d60*/  UMOV UR21, 0x40004040 ;  /* 0x4000404000157882 */ /* 0x000fe20000000000 */
[----:B------:R-:W-:Y:S01]  /*4d70*/  UMOV UR19, 0x40004040 ;  /* 0x4000404000137882 */ /* 0x000fe20000000000 */
[----:B------:R-:W-:Y:S01]  /*4d80*/  UMOV UR36, UR54 ;  /* 0x0000003600247c82 */ /* 0x000fe20008000000 */
[----:B------:R-:W-:Y:S01]  /*4d90*/  UMOV UR17, 0x40004040 ;  /* 0x4000404000117882 */ /* 0x000fe20000000000 */
[----:B------:R-:W-:Y:S01]  /*4da0*/  UMOV UR15, 0x40004040 ;  /* 0x40004040000f7882 */ /* 0x000fe20000000000 */
[----:B-1----:R-:W-:Y:S02]  /*4db0*/  UIADD3 UR8, UPT, UPT, UR14, 0x1400, URZ ;  /* 0x000014000e087890 */ /* 0x002fe4000fffe0ff */
[----:B------:R-:W-:Y:S02]  /*4dc0*/  ULOP3.LUT UR7, UR5, 0x10000, URZ, 0xfc, !UPT ;  /* 0x0001000005077892 */ /* 0x000fe4000f8efcff */
[----:B------:R-:W-:Y:S02]  /*4dd0*/  UIADD3 UR6, UPT, UPT, UR16, 0x1402, URZ ;  /* 0x0000140210067890 */ /* 0x000fe4000fffe0ff */
[----:B------:R-:W-:Y:S02]  /*4de0*/  UIADD3 UR16, UPT, UPT, UR7, 0x1806, URZ ;  /* 0x0000180607107890 */ /* 0x000fe4000fffe0ff */
[----:B------:R-:W-:Y:S01]  /*4df0*/  UIADD3 UR14, UPT, UPT, UR13, 0x1c00, URZ ;  /* 0x00001c000d0e7890 */ /* 0x000fe2000fffe0ff */
[----:B------:R-:W-:Y:S01]  /*4e00*/  UMOV UR5, 0x40004040 ;  /* 0x4000404000057882 */ /* 0x000fe20000000000 */
[----:B------:R-:W-:Y:S01]  /*4e10*/  UMOV UR28, UR44 ;  /* 0x0000002c001c7c82 */ /* 0x000fe20008000000 */
[----:B------:R1:W-:Y:S01]  /*4e20*/  UTCHMMA gdesc[UR4], gdesc[UR10], tmem[UR30], tmem[UR38], idesc[UR39], UPT ;  /* 0x00ff260a040075ea */ /* 0x0003e2000b80001e */
[----:B------:R-:W-:Y:S01]  /*4e30*/  UMOV UR29, 0x40004040 ;  /* 0x40004040001d7882 */ /* 0x000fe20000000000 */
[----:B------:R-:W-:Y:S01]  /*4e40*/  UMOV UR7, 0x40004040 ;  /* 0x4000404000077882 */ /* 0x000fe20000000000 */
[----:B------:R2:W-:Y:S01]  /*4e50*/  UTCHMMA gdesc[UR8], gdesc[UR28], tmem[UR65], tmem[UR72], idesc[UR73], UPT ;  /* 0x00ff481c080075ea */ /* 0x0005e2000b800041 */
[----:B------:R3:W-:Y:S01]  /*4e60*/  UTCHMMA gdesc[UR6], gdesc[UR42], tmem[UR68], tmem[UR72], idesc[UR73], UPT ;  /* 0x00ff482a060075ea */ /* 0x0007e2000b800044 */
[----:B------:R-:W-:Y:S02]  /*4e70*/  UMOV UR27, 0x40004040 ;  /* 0x40004040001b7882 */ /* 0x000fe40000000000 */
[----:B------:R-:W-:Y:S01]  /*4e80*/  UTCHMMA gdesc[UR26], gdesc[UR48], tmem[UR67], tmem[UR72], idesc[UR73], UPT ;  /* 0x00ff48301a0075ea */ /* 0x000fe2000b800043 */
[----:B------:R-:W-:Y:S01]  /*4e90*/  UTCHMMA gdesc[UR24], gdesc[UR40], tmem[UR66], tmem[UR72], idesc[UR73], UPT ;  /* 0x00ff4828180075ea */ /* 0x000fe2000b800042 */
[----:B-1----:R-:W-:Y:S02]  /*4ea0*/  UIADD3 UR10, UPT, UPT, UR13, 0x1c02, URZ ;  /* 0x00001c020d0a7890 */ /* 0x002fe4000fffe0ff */
[----:B------:R-:W-:Y:S02]  /*4eb0*/  UIADD3 UR4, UPT, UPT, UR13, 0x1c06, URZ ;  /* 0x00001c060d047890 */ /* 0x000fe4000fffe0ff */
[----:B--2---:R-:W-:Y:S01]  /*4ec0*/  UIADD3 UR8, UPT, UPT, UR13, 0x1c04, URZ ;  /* 0x00001c040d087890 */ /* 0x004fe2000fffe0ff */
[----:B---3--:R-:W-:Y:S01]  /*4ed0*/  UMOV UR6, 0x0 ;  /* 0x0000000000067882 */ /* 0x008fe20000000000 */
[----:B------:R-:W-:Y:S01]  /*4ee0*/  UMOV UR7, 0x8200010 ;  /* 0x0820001000077882 */ /* 0x000fe20000000000 */
[----:B------:R-:W-:Y:S01]  /*4ef0*/  UMOV UR42, 0x0 ;  /* 0x00000000002a7882 */ /* 0x000fe20000000000 */
[----:B------:R-:W-:Y:S01]  /*4f00*/  UTCHMMA gdesc[UR22], gdesc[UR50], tmem[UR64], tmem[UR6], idesc[UR7], UPT ;  /* 0x00ff0632160075ea */ /* 0x000fe2000b800040 */
[----:B------:R-:W-:Y:S01]  /*4f10*/  UMOV UR43, 0x8200010 ;  /* 0x08200010002b7882 */ /* 0x000fe20000000000 */
[----:B------:R-:W-:Y:S01]  /*4f20*/  UMOV UR38, UR34 ;  /* 0x0000002200267c82 */ /* 0x000fe20008000000 */
[----:B------:R-:W-:Y:S01]  /*4f30*/  UTCHMMA gdesc[UR20], gdesc[UR52], tmem[UR63], tmem[UR42], idesc[UR43], UPT ;  /* 0x00ff2a34140075ea */ /* 0x000fe2000b80003f */
[----:B------:R-:W-:Y:S01]  /*4f40*/  UMOV UR39, 0x40004040 ;  /* 0x4000404000277882 */ /* 0x000fe20000000000 */
[----:B------:R-:W-:Y:S01]  /*4f50*/  UMOV UR68, 0x0 ;  /* 0x0000000000447882 */ /* 0x000fe20000000000 */
[----:B------:R-:W-:Y:S01]  /*4f60*/  UMOV UR34, UR32 ;  /* 0x0000002000227c82 */ /* 0x000fe20008000000 */
[----:B------:R-:W-:Y:S01]  /*4f70*/  UTCHMMA gdesc[UR18], gdesc[UR38], tmem[UR61], tmem[UR68], idesc[UR69], UPT ;  /* 0x00ff4426120075ea */ /* 0x000fe2000b80003d */
[----:B------:R-:W-:Y:S01]  /*4f80*/  UTCHMMA gdesc[UR16], gdesc[UR36], tmem[UR59], tmem[UR72], idesc[UR73], UPT ;  /* 0x00ff4824100075ea */ /* 0x000fe2000b80003b */
[----:B------:R1:W-:Y:S01]  /*4f90*/  UTCHMMA gdesc[UR14], gdesc[UR34], tmem[UR57], tmem[UR6], idesc[UR7], UPT ;  /* 0x00ff06220e0075ea */ /* 0x0003e2000b800039 */
[----:B------:R-:W-:Y:S01]  /*4fa0*/  UMOV UR32, UR56 ;  /* 0x0000003800207c82 */ /* 0x000fe20008000000 */
[----:B------:R-:W-:Y:S01]  /*4fb0*/  UMOV UR30, UR58 ;  /* 0x0000003a001e7c82 */ /* 0x000fe20008000000 */
[----:B------:R2:W-:Y:S01]  /*4fc0*/  UTCHMMA gdesc[UR10], gdesc[UR32], tmem[UR55], tmem[UR42], idesc[UR43], UPT ;  /* 0x00ff2a200a0075ea */ /* 0x0005e2000b800037 */
[----:B------:R2:W-:Y:S01]  /*4fd0*/  UTCHMMA gdesc[UR8], gdesc[UR30], tmem[UR47], tmem[UR68], idesc[UR69], UPT ;  /* 0x00ff441e080075ea */ /* 0x0005e2000b80002f */
[----:B------:R-:W-:Y:S02]  /*4fe0*/  UMOV UR28, UR60 ;  /* 0x0000003c001c7c82 */ /* 0x000fe40008000000 */
[----:B------:R2:W-:Y:S01]  /*4ff0*/  UTCHMMA gdesc[UR4], gdesc[UR28], tmem[UR45], tmem[UR72], idesc[UR73], UPT ;  /* 0x00ff481c040075ea */ /* 0x0005e2000b80002d */
[----:B-1----:R-:W-:Y:S04]  /*5000*/  UIADD3 UR6, UPT, UPT, UR75, 0x1, URZ ;  /* 0x000000014b067890 */ /* 0x002fe8000fffe0ff */
[----:B------:R-:W-:Y:S04]  /*5010*/  UISETP.NE.AND UP0, UPT, UR6, 0x3, UPT ;  /* 0x000000030600788c */ /* 0x000fe8000bf05270 */
[----:B------:R-:W-:Y:S01]  /*5020*/  USEL UR6, UR6, URZ, UP0 ;  /* 0x000000ff06067287 */ /* 0x000fe20008000000 */
[----:B------:R-:W-:Y:S11]  /*5030*/  BRA.U UP3, `(.L_x_67) ;  /* 0x0000000103047547 */ /* 0x000ff6000b800000 */
[----:B--2---:R-:W-:Y:S05]  /*5040*/  BPT.TRAP 0x1 ;  /* 0x000000040000795c */ /* 0x004fea0000300000 */
.L_x_67:
[----:B--2---:R-:W-:Y:S09]  /*5050*/  UIADD3 UR4, UPT, UPT, UR12, 0x70060, URZ ;  /* 0x000700600c047890 */ /* 0x004ff2000fffe0ff */
[----:B------:R1:W-:Y:S01]  /*5060*/  UTCBAR [UR4], URZ ;  /* 0x000000ff040073e9 */ /* 0x0003e200080000ff */
[----:B------:R-:W-:Y:S05]  /*5070*/  BRA.U !UP1, `(.L_x_68) ;  /* 0x0000000109047547 */ /* 0x000fea000b800000 */
[----:B-1----:R-:W-:Y:S05]  /*5080*/  BPT.TRAP 0x1 ;  /* 0x000000040000795c */ /* 0x002fea0000300000 */
.L_x_68:
[----:B-1----:R-:W-:Y:S04]  /*5090*/  ULEA UR4, UR6, UR12, 0x3 ;  /* 0x0000000c06047291 */ /* 0x002fe8000f8e18ff */
[----:B------:R-:W-:Y:S02]  /*50a0*/  UIADD3 UR5, UPT, UPT, UR4, 0x70038, URZ ;  /* 0x0007003804057890 */ /* 0x000fe4000fffe0ff */
[----:B------:R-:W-:Y:S04]  /*50b0*/  UIADD3 UR4, UPT, UPT, UR6, 0x1, URZ ;  /* 0x0000000106047890 */ /* 0x000fe8000fffe0ff */
[----:B------:R-:W-:Y:S03]  /*50c0*/  UISETP.NE.AND UP0, UPT, UR4, 0x3, UPT ;  /* 0x000000030400788c */ /* 0x000fe6000bf05270 */
[----:B------:R1:W-:Y:S01]  /*50d0*/  UTCBAR [UR5], URZ ;  /* 0x000000ff050073e9 */ /* 0x0003e200080000ff */
[----:B------:R-:W-:Y:S01]  /*50e0*/  USEL UR75, UR4, URZ, UP0 ;  /* 0x000000ff044b7287 */ /* 0x000fe20008000000 */
[----:B------:R-:W-:Y:S11]  /*50f0*/  BRA.U !UP1, `(.L_x_69) ;  /* 0x0000000109047547 */ /* 0x000ff6000b800000 */
[----:B-1----:R-:W-:Y:S05]  /*5100*/  BPT.TRAP 0x1 ;  /* 0x000000040000795c */ /* 0x002fea0000300000 */
.L_x_69:
[----:B------:R-:W-:Y:S01]  /*5110*/  ULEA UR4, UR62, UR12, 0x3 ;  /* 0x0000000c3e047291 */ /* 0x000fe2000f8e18ff */
[----:B------:R-:W-:Y:S08]  /*5120*/  SHF.L.U32 R2, R8, 0x1f, RZ ;  /* 0x0000001f08027819 */ /* 0x000ff000000006ff */
[----:B------:R-:W2:Y:S02]  /*5130*/  SYNCS.PHASECHK.TRANS64.TRYWAIT P0, [UR4+0x70020], R2 ;  /* 0x07002002ff0075a7 */ /* 0x000ea40008001104 */
[----:B--2---:R-:W-:Y:S05]  /*5140*/  @!P0 BRA `(.L_x_70) ;  /* 0x000001f400908947 */ /* 0x004fea0003800000 */
.L_x_419:
[----:B------:R-:W-:Y:S04]  /*5150*/  UIADD3 UR4, UPT, UPT, UR62, 0x1, URZ ;  /* 0x000000013e047890 */ /* 0x000fe8000fffe0ff */
[----:B------:R-:W-:Y:S04]  /*5160*/  UISETP.NE.AND UP0, UPT, UR4, 0x3, UPT ;  /* 0x000000030400788c */ /* 0x000fe8000bf05270 */
[----:B-1----:R-:W-:Y:S02]  /*5170*/  USEL UR5, URZ, 0x1, UP0 ;  /* 0x00000001ff057887 */ /* 0x002fe40008000000 */
[----:B------:R-:W-:Y:S04]  /*5180*/  USEL UR63, UR4, URZ, UP0 ;  /* 0x000000ff043f7287 */ /* 0x000fe80008000000 */
[----:B------:R-:W-:Y:S01]  /*5190*/  LOP3.LUT R8, R8, UR5, RZ, 0x3c, !PT ;  /* 0x0000000508087c12 */ /* 0x000fe2000f8e3cff */
[----:B------:R-:W-:Y:S05]  /*51a0*/  BRA.U UP5, `(.L_x_71) ;  /* 0x0000000105047547 */ /* 0x000fea000b800000 */
[----:B------:R-:W-:Y:S05]  /*51b0*/  BPT.TRAP 0x1 ;  /* 0x000000040000795c */ /* 0x000fea0000300000 */
.L_x_71:
[----:B--2---:R-:W-:Y:S04]  /*51c0*/  SHF.L.U32 R2, R12, 0x1f, RZ ;  /* 0x0000001f0c027819 */ /* 0x004fe800000006ff */
[----:B------:R-:W1:Y:S02]  /*51d0*/  SYNCS.PHASECHK.TRANS64.TRYWAIT P0, [UR12+0x700a0], R2 ;  /* 0x0700a002ff0075a7 */ /* 0x000e64000800110c */
[----:B-1----:R-:W-:Y:S05]  /*51e0*/  @!P0 BRA `(.L_x_72) ;  /* 0x000001f400808947 */ /* 0x002fea0003800000 */
.L_x_421:
[----:B------:R-:W-:Y:S05]  /*51f0*/  BRA.U UP4, `(.L_x_73) ;  /* 0x0000000104047547 */ /* 0x000fea000b800000 */
[----:B------:R-:W-:Y:S05]  /*5200*/  BPT.TRAP 0x1 ;  /* 0x000000040000795c */ /* 0x000fea0000300000 */
.L_x_73:
[----:B------:R-:W-:Y:S01]  /*5210*/  LOP3.LUT R6, R9, 0x1, RZ, 0x3c, !PT ;  /* 0x0000000109067812 */ /* 0x000fe200078e3cff */
[----:B-1----:R-:W-:Y:S02]  /*5220*/  HFMA2 R2, -RZ, RZ, 0, 1.52587890625e-05 ;  /* 0x00000100ff027431 */ /* 0x002fe400000001ff */
[----:B------:R-:W-:Y:S01]  /*5230*/  IMAD.MOV.U32 R3, RZ, RZ, 0x20 ;  /* 0x00000020ff037424 */ /* 0x000fe200078e00ff */
[----:B------:R-:W-:Y:S04]  /*5240*/  SHF.L.U32 R0, R6, 0x1f, RZ ;  /* 0x0000001f06007819 */ /* 0x000fe800000006ff */
[----:B------:R1:W2:Y:S02]  /*5250*/  SYNCS.PHASECHK.TRANS64.TRYWAIT P0, [UR12+0x70058], R0 ;  /* 0x07005800ff0075a7 */ /* 0x0002a4000800110c */
[----:B-1----:R-:W-:Y:S01]  /*5260*/  IMAD.MOV.U32 R0, RZ, RZ, 0x28 ;  /* 0x00000028ff007424 */ /* 0x002fe200078e00ff */
[----:B--2---:R-:W-:Y:S06]  /*5270*/  @!P0 BRA `(.L_x_74) ;  /* 0x000001f400748947 */ /* 0x004fec0003800000 */
.L_x_423:
[----:B------:R-:W-:Y:S01]  /*5280*/  ULOP3.LUT UR13, UR70, 0x4000000, URZ, 0xfc, !UPT ;  /* 0x04000000460d7892 */ /* 0x000fe2000f8efcff */
[----:B------:R-:W-:Y:S01]  /*5290*/  R2UR UR37, R2 ;  /* 0x00000000022572ca */ /* 0x000fe200000e0000 */
[----:B------:R-:W-:Y:S01]  /*52a0*/  IMAD.MOV.U32 R2, RZ, RZ, 0x30 ;  /* 0x00000030ff027424 */ /* 0x000fe200078e00ff */
[----:B------:R-:W-:Y:S01]  /*52b0*/  R2UR UR36, R3 ;  /* 0x00000000032472ca */ /* 0x000fe200000e0000 */
[----:B------:R-:W-:Y:S01]  /*52c0*/  ULEA UR4, UR62, UR13, 0xc ;  /* 0x0000000d3e047291 */ /* 0x000fe2000f8e60ff */
[----:B------:R-:W-:Y:S01]  /*52d0*/  R2UR UR35, R0 ;  /* 0x00000000002372ca */ /* 0x000fe200000e0000 */
[----:B------:R-:W-:Y:S01]  /*52e0*/  IMAD.MOV.U32 R3, RZ, RZ, 0x100 ;  /* 0x00000100ff037424 */ /* 0x000fe200078e00ff */
[----:B------:R-:W-:Y:S01]  /*52f0*/  R2UR UR32, R2 ;  /* 0x00000000022072ca */ /* 0x000fe200000e0000 */
[----:B------:R-:W-:Y:S01]  /*5300*/  UIADD3 UR20, UPT, UPT, UR4, 0x80, URZ ;  /* 0x0000008004147890 */ /* 0x000fe2000fffe0ff */
[----:B------:R-:W-:Y:S01]  /*5310*/  IMAD.MOV.U32 R0, RZ, RZ, 0x100 ;  /* 0x00000100ff007424 */ /* 0x000fe200078e00ff */
[----:B------:R-:W-:Y:S01]  /*5320*/  UIADD3 UR18, UPT, UPT, UR4, 0x100, URZ ;  /* 0x0000010004127890 */ /* 0x000fe2000fffe0ff */
[----:B------:R-:W-:Y:S01]  /*5330*/  IMAD.MOV.U32 R2, RZ, RZ, 0x100 ;  /* 0x00000100ff027424 */ /* 0x000fe200078e00ff */
[----:B------:R-:W-:Y:S01]  /*5340*/  UIADD3 UR16, UPT, UPT, UR4, 0x180, URZ ;  /* 0x0000018004107890 */ /* 0x000fe2000fffe0ff */
[----:B------:R-:W-:Y:S01]  /*5350*/  R2UR UR34, R3 ;  /* 0x00000000032272ca */ /* 0x000fe200000e0000 */
[----:B------:R-:W-:Y:S01]  /*5360*/  UIADD3 UR14, UPT, UPT, UR4, 0x200, URZ ;  /* 0x00000200040e7890 */ /* 0x000fe2000fffe0ff */
[----:B------:R-:W-:Y:S01]  /*5370*/  R2UR UR33, R0 ;  /* 0x00000000002172ca */ /* 0x000fe200000e0000 */
[----:B------:R-:W-:Y:S01]  /*5380*/  UIADD3 UR10, UPT, UPT, UR4, 0x280, URZ ;  /* 0x00000280040a7890 */ /* 0x000fe2000fffe0ff */
[----:B------:R-:W-:Y:S01]  /*5390*/  IMAD.MOV.U32 R3, RZ, RZ, 0x38 ;  /* 0x00000038ff037424 */ /* 0x000fe200078e00ff */
[----:B------:R-:W-:Y:S01]  /*53a0*/  UIADD3 UR8, UPT, UPT, UR4, 0x300, URZ ;  /* 0x0000030004087890 */ /* 0x000fe2000fffe0ff */
[----:B------:R-:W-:Y:S01]  /*53b0*/  IMAD.MOV.U32 R0, RZ, RZ, 0x40 ;  /* 0x00000040ff007424 */ /* 0x000fe200078e00ff */
[----:B------:R-:W-:Y:S01]  /*53c0*/  UIADD3 UR6, UPT, UPT, UR4, 0x380, URZ ;  /* 0x0000038004067890 */ /* 0x000fe2000fffe0ff */
[C---:B------:R-:W-:Y:S01]  /*53d0*/  R2UR UR31, R2.reuse ;  /* 0x00000000021f72ca */ /* 0x040fe200000e0000 */
[----:B------:R-:W-:Y:S01]  /*53e0*/  UMOV UR52, 0x0 ;  /* 0x0000000000347882 */ /* 0x000fe20000000000 */
        /* <DEDUP_REMOVED lines=9> */
[----:B------:R-:W-:Y:S01]  /*5480*/  UMOV UR53, 0x8410010 ;  /* 0x0841001000357882 */ /* 0x000fe20000000000 */
[C---:B------:R-:W-:Y:S01]  /*5490*/  R2UR UR27, R0.reuse ;  /* 0x00000000001b72ca */ /* 0x040fe200000e0000 */
[----:B------:R-:W-:Y:S01]  /*54a0*/  UMOV UR5, 0x40004040 ;  /* 0x4000404000057882 */ /* 0x000fe20000000000 */
[----:B------:R-:W-:Y:S01]  /*54b0*/  R2UR UR25, R0 ;  /* 0x00000000001972ca */ /* 0x000fe200000e0000 */
[----:B------:R2:W-:Y:S01]  /*54c0*/  UTCHMMA tmem[UR36], gdesc[UR4], tmem[UR37], tmem[UR52], idesc[UR53], UPT ;  /* 0x00ff3404240079ea */ /* 0x0005e2000b800025 */
[----:B------:R-:W-:Y:S01]  /*54d0*/  R2UR UR22, R2 ;  /* 0x00000000021672ca */ /* 0x000fe200000e0000 */
[----:B------:R-:W-:Y:S01]  /*54e0*/  UMOV UR50, 0x0 ;  /* 0x0000000000327882 */ /* 0x000fe20000000000 */
[----:B------:R-:W-:Y:S01]  /*54f0*/  R2UR UR23, R0 ;  /* 0x00000000001772ca */ /* 0x000fe200000e0000 */
        /* <DEDUP_REMOVED lines=25> */
[----:B------:R-:W-:Y:S02]  /*5690*/  UMOV UR7, 0x40004040 ;  /* 0x4000404000077882 */ /* 0x000fe40000000000 */
[----:B------:R2:W-:Y:S01]  /*56a0*/  UTCHMMA tmem[UR22], gdesc[UR6], tmem[UR23], tmem[UR38], idesc[UR39], UPT ;  /* 0x00ff2606160079ea */ /* 0x0005e2000b800017 */
[----:B------:R-:W-:Y:S05]  /*56b0*/  BRA.U UP5, `(.L_x_75) ;  /* 0x0000000105047547 */ /* 0x000fea000b800000 */
[----:B--2---:R-:W-:Y:S05]  /*56c0*/  BPT.TRAP 0x1 ;  /* 0x000000040000795c */ /* 0x004fea0000300000 */
.L_x_75:
[----:B--2---:R-:W-:Y:S01]  /*56d0*/  UIADD3 UR4, UPT, UPT, UR12, 0x70090, URZ ;  /* 0x000700900c047890 */ /* 0x004fe2000fffe0ff */
[----:B------:R-:W-:Y:S01]  /*56e0*/  LOP3.LUT R0, R10, 0x1, RZ, 0x3c, !PT ;  /* 0x000000010a007812 */ /* 0x000fe200078e3cff */
[----:B------:R-:W-:Y:S01]  /*56f0*/  UMOV UR71, 0x1 ;  /* 0x0000000100477882 */ /* 0x000fe20000000000 */
[----:B------:R-:W-:Y:S06]  /*5700*/  UMOV UR73, UR62 ;  /* 0x0000003e00497c82 */ /* 0x000fec0008000000 */
[----:B------:R2:W-:Y:S01]  /*5710*/  UTCBAR [UR4], URZ ;  /* 0x000000ff040073e9 */ /* 0x0005e200080000ff */
[----:B------:R-:W-:Y:S05]  /*5720*/  BRA.U UP2, `(.L_x_76) ;  /* 0xffffffdd02b47547 */ /* 0x000fea000b83ffff */
.L_x_57:
[----:B------:R-:W-:Y:S04]  /*5730*/  BSSY.RECONVERGENT B0, `(.L_x_77) ;  /* 0x0000003000007945 */ /* 0x000fe80003800200 */
[----:B------:R-:W-:Y:S05]  /*5740*/  @!P4 BRA `(.L_x_78) ;  /* 0x000000000004c947 */ /* 0x000fea0003800000 */
[----:B--23--:R-:W-:Y:S05]  /*5750*/  BPT.TRAP 0x1 ;  /* 0x000000040000795c */ /* 0x00cfea0000300000 */
.L_x_78:
[----:B--23--:R-:W-:Y:S05]  /*5760*/  BSYNC.RECONVERGENT B0 ;  /* 0x0000000000007941 */ /* 0x00cfea0003800200 */
.L_x_77:
[----:B------:R-:W-:Y:S01]  /*5770*/  UIADD3 UR4, UPT, UPT, UR12, 0x70010, URZ ;  /* 0x000700100c047890 */ /* 0x000fe2000fffe0ff */
[----:B------:R-:W-:Y:S08]  /*5780*/  BSSY.RECONVERGENT B0, `(.L_x_79) ;  /* 0x0000004000007945 */ /* 0x000ff00003800200 */
[----:B------:R2:W-:Y:S01]  /*5790*/  UTCBAR [UR4], URZ ;  /* 0x000000ff040073e9 */ /* 0x0005e200080000ff */
[----:B------:R-:W-:Y:S05]  /*57a0*/  @!P4 BRA `(.L_x_80) ;  /* 0x000000000004c947 */ /* 0x000fea0003800000 */
[----:B--2---:R-:W-:Y:S05]  /*57b0*/  BPT.TRAP 0x1 ;  /* 0x000000040000795c */ /* 0x004fea0000300000 */
.L_x_80:
[----:B--2---:R-:W-:Y:S05]  /*57c0*/  BSYNC.RECONVERGENT B0 ;  /* 0x0000000000007941 */ /* 0x004fea0003800200 */
.L_x_79:
[----:B------:R-:W-:-:S09]  /*57d0*/  UIADD3 UR4, UPT, UPT, UR12, 0x70018, URZ ;  /* 0x000700180c047890 */ /* 0x000fd2000fffe0ff */
[----:B------:R2:W-:Y:S01]  /*57e0*/  UTCBAR [UR4], URZ ;  /* 0x000000ff040073e9 */ /* 0x0005e200080000ff */
[----:B------:R-:W-:Y:S05]  /*57f0*/  BRA.U UP5, `(.L_x_81) ;  /* 0x0000000105047547 */ /* 0x000fea000b800000 */
[----:B--2---:R-:W-:Y:S05]  /*5800*/  BPT.TRAP 0x1 ;  /* 0x000000040000795c */ /* 0x004fea0000300000 */
.L_x_81:
[----:B------:R-:W-:-:S04]  /*5810*/  SHF.L.U32 R3, R12, 0x1f, RZ ;  /* 0x0000001f0c037819 */ /* 0x000fc800000006ff */
[----:B------:R-:W3:Y:S02]  /*5820*/  SYNCS.PHASECHK.TRANS64.TRYWAIT P0, [UR12+0x700a8], R3 ;  /* 0x0700a803ff0075a7 */ /* 0x000ee4000800110c */
[----:B---3--:R-:W-:Y:S05]  /*5830*/  @!P0 BRA `(.L_x_82) ;  /* 0x000001f000208947 */ /* 0x008fea0003800000 */
.L_x_425:
[----:B------:R-:W-:Y:S05]  /*5840*/  BRA.U UP3, `(.L_x_83) ;  /* 0x0000000103047547 */ /* 0x000fea000b800000 */
[----:B--2---:R-:W-:Y:S05]  /*5850*/  BPT.TRAP 0x1 ;  /* 0x000000040000795c */ /* 0x004fea0000300000 */
.L_x_83:
[----:B---3--:R-:W-:Y:S01]  /*5860*/  SHF.L.U32 R2, R0, 0x1f, RZ ;  /* 0x0000001f00027819 */ /* 0x008fe200000006ff */
[----:B------:R-:W-:Y:S02]  /*5870*/  HFMA2 R3, -RZ, RZ, 0, 2.288818359375e-05 ;  /* 0x00000180ff037431 */ /* 0x000fe400000001ff */
[----:B-1----:R-:W-:Y:S01]  /*5880*/  IMAD.MOV.U32 R4, RZ, RZ, 0xa0 ;  /* 0x000000a0ff047424 */ /* 0x002fe200078e00ff */
[----:B------:R-:W1:Y:S02]  /*5890*/  SYNCS.PHASECHK.TRANS64.TRYWAIT P0, [UR12+0x70068], R2 ;  /* 0x07006802ff0075a7 */ /* 0x000e64000800110c */
[----:B-1----:R-:W-:Y:S05]  /*58a0*/  @!P0 BRA `(.L_x_84) ;  /* 0x000001f0001c8947 */ /* 0x002fea0003800000 */
.L_x_427:
[----:B-1----:R-:W-:Y:S01]  /*58b0*/  IMAD.MOV.U32 R2, RZ, RZ, 0xa8 ;  /* 0x000000a8ff027424 */ /* 0x002fe200078e00ff */
        /* <DEDUP_REMOVED lines=12> */
[----:B--2---:R-:W-:Y:S01]  /*5980*/  ULEA UR4, UR62, UR13, 0xc ;  /* 0x0000000d3e047291 */ /* 0x004fe2000f8e60ff */
[C---:B------:R-:W-:Y:S01]  /*5990*/  R2UR UR32, R3.reuse ;  /* 0x00000000032072ca */ /* 0x040fe200000e0000 */
[----:B------:R-:W-:Y:S01]  /*59a0*/  UISETP.NE.U32.AND UP0, UPT, UR71, URZ, UPT ;  /* 0x000000ff4700728c */ /* 0x000fe2000bf05070 */
[----:B------:R-:W-:Y:S01]  /*59b0*/  R2UR UR30, R0 ;  /* 0x00000000001e72ca */ /* 0x000fe200000e0000 */
[----:B------:R-:W-:Y:S01]  /*59c0*/  UIADD3 UR20, UPT, UPT, UR4, 0x80, URZ ;  /* 0x0000008004147890 */ /* 0x000fe2000fffe0ff */
[----:B------:R-:W-:Y:S01]  /*59d0*/  R2UR UR25, R2 ;  /* 0x00000000021972ca */ /* 0x000fe200000e0000 */
[----:B------:R-:W-:Y:S01]  /*59e0*/  IMAD.MOV.U32 R2, RZ, RZ, 0xd0 ;  /* 0x000000d0ff027424 */ /* 0x000fe200078e00ff */
[----:B------:R-:W-:Y:S01]  /*59f0*/  R2UR UR27, R4 ;  /* 0x00000000041b72ca */ /* 0x000fe200000e0000 */
[----:B------:R-:W-:Y:S01]  /*5a00*/  UIADD3 UR18, UPT, UPT, UR4, 0x100, URZ ;  /* 0x0000010004127890 */ /* 0x000fe2000fffe0ff */
        /* <DEDUP_REMOVED lines=9> */
[----:B------:R-:W-:Y:S01]  /*5aa0*/  UIADD3 UR8, UPT, UPT, UR4, 0x300, URZ ;  /* 0x0000030004087890 */ /* 0x000fe2000fffe0ff */
[----:B------:R-:W-:Y:S01]  /*5ab0*/  R2UR UR22, R0 ;  /* 0x00000000001672ca */ /* 0x000fe200000e0000 */
[----:B------:R-:W-:Y:S01]  /*5ac0*/  UMOV UR52, 0x0 ;  /* 0x0000000000347882 */ /* 0x000fe20000000000 */
[----:B------:R-:W-:Y:S01]  /*5ad0*/  UMOV UR53, 0x8410010 ;  /* 0x0841001000357882 */ /* 0x000fe20000000000 */
[----:B------:R-:W-:Y:S01]  /*5ae0*/  UMOV UR5, 0x40004040 ;  /* 0x4000404000057882 */ /* 0x000fe20000000000 */
[----:B------:R-:W-:Y:S01]  /*5af0*/  UIADD3 UR6, UPT, UPT, UR4, 0x380, URZ ;  /* 0x0000038004067890 */ /* 0x000fe2000fffe0ff */
[----:B------:R1:W-:Y:S01]  /*5b00*/  UTCHMMA tmem[UR35], gdesc[UR4], tmem[UR36], tmem[UR52], idesc[UR53], UP0 ;  /* 0x00ff3404230079ea */ /* 0x0003e20008000024 */
        /* <DEDUP_REMOVED lines=29> */
[----:B-1----:R-:W-:Y:S05]  /*5ce0*/  BPT.TRAP 0x1 ;  /* 0x000000040000795c */ /* 0x002fea0000300000 */
.L_x_85:
[----:B-1----:R-:W-:-:S09]  /*5cf0*/  UIADD3 UR4, UPT, UPT, UR12, 0x70098, URZ ;  /* 0x000700980c047890 */ /* 0x002fd2000fffe0ff */
[----:B------:R1:W-:Y:S01]  /*5d00*/  UTCBAR [UR4], URZ ;  /* 0x000000ff040073e9 */ /* 0x0003e200080000ff */
[----:B------:R-:W-:Y:S05]  /*5d10*/  BRA.U !UP1, `(.L_x_86) ;  /* 0x0000000109047547 */ /* 0x000fea000b800000 */
[----:B-1----:R-:W-:Y:S05]  /*5d20*/  BPT.TRAP 0x1 ;  /* 0x000000040000795c */ /* 0x002fea0000300000 */
.L_x_86:
[----:B-1----:R-:W-:-:S04]  /*5d30*/  ULEA UR4, UR75, UR12, 0x3 ;  /* 0x0000000c4b047291 */ /* 0x002fc8000f8e18ff */
[----:B------:R-:W-:-:S09]  /*5d40*/  UIADD3 UR4, UPT, UPT, UR4, 0x70038, URZ ;  /* 0x0007003804047890 */ /* 0x000fd2000fffe0ff */
[----:B------:R1:W-:Y:S01]  /*5d50*/  UTCBAR [UR4], URZ ;  /* 0x000000ff040073e9 */ /* 0x0003e200080000ff */
[----:B------:R-:W-:Y:S05]  /*5d60*/  BRA.U UP4, `(.L_x_87) ;  /* 0x0000000104047547 */ /* 0x000fea000b800000 */
[----:B-1----:R-:W-:Y:S05]  /*5d70*/  BPT.TRAP 0x1 ;  /* 0x000000040000795c */ /* 0x002fea0000300000 */
.L_x_87:
[----:B-1----:R-:W-:-:S09]  /*5d80*/  UIADD3 UR4, UPT, UPT, UR12, 0x70050, URZ ;  /* 0x000700500c047890 */ /* 0x002fd2000fffe0ff */
[----:B------:R1:W-:Y:S01]  /*5d90*/  UTCBAR [UR4], URZ ;  /* 0x000000ff040073e9 */ /* 0x0003e200080000ff */
[----:B------:R-:W-:Y:S05]  /*5da0*/  BRA.U UP3, `(.L_x_88) ;  /* 0x0000000103047547 */ /* 0x000fea000b800000 */
[----:B-1----:R-:W-:Y:S05]  /*5db0*/  BPT.TRAP 0x1 ;  /* 0x000000040000795c */ /* 0x002fea0000300000 */
.L_x_88:
[----:B-1----:R-:W-:Y:S01]  /*5dc0*/  UIADD3 UR4, UPT, UPT, UR12, 0x70060, URZ ;  /* 0x000700600c047890 */ /* 0x002fe2000fffe0ff */
[----:B------:R-:W-:Y:S01]  /*5dd0*/  LOP3.LUT R12, R12, 0x1, RZ, 0x3c, !PT ;  /* 0x000000010c0c7812 */ /* 0x000fe200078e3cff */
[----:B------:R-:W-:Y:S01]  /*5de0*/  UIADD3 UR76, UPT, UPT, UR77, 0x2, URZ ;  /* 0x000000024d4c7890 */ /* 0x000fe2000fffe0ff */
[----:B------:R-:W-:-:S06]  /*5df0*/  LOP3.LUT R7, R7, 0x1, RZ, 0x3c, !PT ;  /* 0x0000000107077812 */ /* 0x000fcc00078e3cff */
[----:B------:R2:W-:Y:S01]  /*5e00*/  UTCBAR [UR4], URZ ;  /* 0x000000ff040073e9 */ /* 0x0005e200080000ff */
[----:B------:R-:W-:-:S04]  /*5e10*/  NOP ;  /* 0x0000000000007918 */ /* 0x000fc80000000000 */
.L_x_29:
[----:B--2---:R-:W2:Y:S01]  /*5e20*/  LDCU UR4, c[0x0][0x370] ;  /* 0x00006e00ff0477ac */ /* 0x004ea20008000800 */
[----:B------:R-:W-:Y:S01]  /*5e30*/  R2UR UR6, R15 ;  /* 0x000000000f0672ca */ /* 0x000fe200000e0000 */
[----:B------:R-:W3:-:S12]  /*5e40*/  LDCU UR5, c[0x0][0x900] ;  /* 0x00012000ff0577ac */ /* 0x000ed80008000800 */
[----:B--2---:R-:W-:-:S04]  /*5e50*/  UIADD3 UR6, UPT, UPT, UR4, UR6, URZ ;  /* 0x0000000604067290 */ /* 0x004fc8000fffe0ff */
[----:B---3--:R-:W-:Y:S02]  /*5e60*/  UISETP.GE.AND UP0, UPT, UR6, UR5, UPT ;  /* 0x000000050600728c */ /* 0x008fe4000bf06270 */
[----:B------:R-:W-:-:S07]  /*5e70*/  MOV R15, UR6 ;  /* 0x00000006000f7c02 */ /* 0x000fce0008000f00 */
[----:B------:R-:W-:Y:S05]  /*5e80*/  BRA.U !UP0, `(.L_x_89) ;  /* 0xffffffb908807547 */ /* 0x000fea000b83ffff */
[----:B------:R-:W-:Y:S05]  /*5e90*/  EXIT ;  /* 0x000000000000794d */ /* 0x000fea0003800000 */
.L_x_28:
[----:B------:R-:W-:-:S08]  /*5ea0*/  NOP ;  /* 0x0000000000007918 */ /* 0x000fd00000000000 */
[----:B------:R-:W1:-:S00]  /*5eb0*/  USETMAXREG.DEALLOC.CTAPOOL 0x60 ;  /* 0x00000060000079c8 */ /* 0x000e4000080e0500 */
[----:B-1----:R-:W1:Y:S01]  /*5ec0*/  LDC R0, c[0x0][0x900] ;  /* 0x00024000ff007b82 */ /* 0x002e620000000800 */
[----:B------:R-:W-:Y:S02]  /*5ed0*/  MOV R57, UR5 ;  /* 0x0000000500397c02 */ /* 0x000fe40008000f00 */
[----:B-1----:R-:W-:-:S13]  /*5ee0*/  ISETP.LE.AND P0, PT, R0, UR5, PT ;  /* 0x0000000500007c0c */ /* 0x002fda000bf03270 */
[----:B------:R-:W-:Y:S05]  /*5ef0*/  @P0 EXIT ;  /* 0x000000000000094d */ /* 0x000fea0003800000 */
[----:B------:R-:W1:Y:S01]  /*5f00*/  S2UR UR5, SR_CTAID.Z ;  /* 0x00000000000579c3 */ /* 0x000e620000002700 */
[----:B------:R-:W-:Y:S01]  /*5f10*/  LOP3.LUT P0, RZ, R3, 0x7f, RZ, 0xc0, !PT ;  /* 0x0000007f03ff7812 */ /* 0x000fe2000780c0ff */
[----:B------:R-:W-:Y:S01]  /*5f20*/  HFMA2 R16, -RZ, RZ, 0, 0 ;  /* 0x00000000ff107431 */ /* 0x000fe200000001ff */
[----:B------:R-:W-:Y:S01]  /*5f30*/  BSSY B8, `(.L_x_90) ;  /* 0x00013c8000087945 */ /* 0x000fe20003800000 */
[----:B------:R-:W-:Y:S01]  /*5f40*/  IMAD.MOV.U32 R56, RZ, RZ, 0x1 ;  /* 0x00000001ff387424 */ /* 0x000fe200078e00ff */
[----:B------:R-:W-:Y:S01]  /*5f50*/  MOV R23, RZ ;  /* 0x000000ff00177202 */ /* 0x000fe20000000f00 */
[----:B------:R-:W2:Y:S02]  /*5f60*/  LDCU.64 UR40, c[0x0][0x358] ;  /* 0x00006b00ff2877ac */ /* 0x000ea40008000a00 */
[----:B------:R-:W1:Y:S01]  /*5f70*/  LDC R2, c[0x0][0x370] ;  /* 0x0000dc00ff027b82 */ /* 0x000e620000000800 */
[----:B------:R-:W3:Y:S01]  /*5f80*/  LDCU UR4, c[0x0][0x374] ;  /* 0x00006e80ff0477ac */ /* 0x000ee20008000800 */
[----:B------:R-:W-:Y:S01]  /*5f90*/  UMOV UR36, URZ ;  /* 0x000000ff00247c82 */ /* 0x000fe20008000000 */
[----:B------:R-:W-:-:S05]  /*5fa0*/  UMOV UR38, URZ ;  /* 0x000000ff00267c82 */ /* 0x000fca0008000000 */
[----:B------:R-:W4:Y:S01]  /*5fb0*/  S2UR UR6, SR_CTAID.Y ;  /* 0x00000000000679c3 */ /* 0x000f220000002600 */
[----:B-1----:R-:W-:-:S04]  /*5fc0*/  IMAD R0, R2, UR5, RZ ;  /* 0x0000000502007c24 */ /* 0x002fc8000f8e02ff */
[----:B------:R-:W-:Y:S02]  /*5fd0*/  IMAD.MOV R0, RZ, RZ, -R0 ;  /* 0x000000ffff007224 */ /* 0x000fe400078e0a00 */
[----:B----4-:R-:W-:Y:S02]  /*5fe0*/  IMAD R2, R2, UR6, R57 ;  /* 0x0000000602027c24 */ /* 0x010fe4000f8e0239 */
[----:B---3--:R-:W-:-:S05]  /*5ff0*/  IMAD R0, R0, UR4, RZ ;  /* 0x0000000400007c24 */ /* 0x008fca000f8e02ff */
[----:B------:R-:W-:-:S04]  /*6000*/  ISETP.NE.OR P0, PT, R2, R0, P0 ;  /* 0x000000000200720c */ /* 0x000fc80000705670 */
[----:B--2---:R-:W-:-:S09]  /*6010*/  P2R R58, PR, RZ, 0x1 ;  /* 0x00000001ff3a7803 */ /* 0x004fd20000000000 */
.L_x_292:
[----:B------:R-:W-:Y:S05]  /*6020*/  YIELD ;  /* 0x0000000000007946 */ /* 0x000fea0003800000 */
[----:B------:R-:W1:Y:S01]  /*6030*/  LDC R6, c[0x0][0x904] ;  /* 0x00024100ff067b82 */ /* 0x000e620000000800 */
[----:B--2---:R-:W2:Y:S01]  /*6040*/  LDCU.64 UR4, c[0x0][0x908] ;  /* 0x00012100ff0477ac */ /* 0x004ea20008000a00 */
[----:B------:R-:W-:Y:S01]  /*6050*/  BSSY B7, `(.L_x_91) ;  /* 0x00013b0000077945 */ /* 0x000fe20003800000 */
[----:B---3--:R-:W3:Y:S05]  /*6060*/  LDCU.64 UR6, c[0x0][0x920] ;  /* 0x00012400ff0677ac */ /* 0x008eea0008000a00 */
[----:B----4-:R-:W4:Y:S08]  /*6070*/  LDC.64 R4, c[0x0][0x918] ;  /* 0x00024600ff047b82 */ /* 0x010f300000000a00 */
[----:B------:R-:W5:Y:S01]  /*6080*/  LDC.64 R2, c[0x0][0x910] ;  /* 0x00024400ff027b82 */ /* 0x000f620000000a00 */
[----:B--2---:R-:W-:Y:S01]  /*6090*/  IMAD.HI.U32 R22, R57, UR4, RZ ;  /* 0x0000000439167c27 */ /* 0x004fe2000f8e00ff */
[----:B------:R-:W2:Y:S04]  /*60a0*/  LDCU UR4, c[0x0][0x380] ;  /* 0x00007000ff0477ac */ /* 0x000ea80008000800 */
[----:B------:R-:W-:-:S02]  /*60b0*/  SHF.R.U32.HI R22, RZ, UR5, R22 ;  /* 0x00000005ff167c19 */ /* 0x000fc40008011616 */
[----:B-1----:R-:W-:-:S04]  /*60c0*/  ISETP.NE.AND P0, PT, R6, 0x1, PT ;  /* 0x000000010600780c */ /* 0x002fc80003f05270 */
[----:B------:R-:W-:Y:S02]  /*60d0*/  SEL R22, R57, R22, !P0 ;  /* 0x0000001639167207 */ /* 0x000fe40004000000 */
[----:B----4-:R-:W-:-:S03]  /*60e0*/  ISETP.NE.AND P0, PT, R5, 0x1, PT ;  /* 0x000000010500780c */ /* 0x010fc60003f05270 */
[----:B---3--:R-:W-:-:S04]  /*60f0*/  IMAD.HI.U32 R0, R22, UR6, RZ ;  /* 0x0000000616007c27 */ /* 0x008fc8000f8e00ff */
[----:B------:R-:W-:Y:S01]  /*6100*/  IMAD.MOV R7, RZ, RZ, -R22 ;  /* 0x000000ffff077224 */ /* 0x000fe200078e0a16 */
[----:B------:R-:W-:-:S03]  /*6110*/  SHF.R.U32.HI R0, RZ, UR7, R0 ;  /* 0x00000007ff007c19 */ /* 0x000fc60008011600 */
[----:B------:R-:W-:Y:S01]  /*6120*/  IMAD R7, R6, R7, R57 ;  /* 0x0000000706077224 */ /* 0x000fe200078e0239 */
[----:B------:R-:W-:Y:S02]  /*6130*/  SEL R0, R22, R0, !P0 ;  /* 0x0000000016007207 */ /* 0x000fe40004000000 */
[----:B-----5:R-:W-:Y:S01]  /*6140*/  ISETP.NE.AND P0, PT, R2, 0x1, PT ;  /* 0x000000010200780c */ /* 0x020fe20003f05270 */
[----:B------:R-:W-:Y:S02]  /*6150*/  IMAD.SHL.U32 R7, R7, 0x100, RZ ;  /* 0x0000010007077824 */ /* 0x000fe400078e00ff */
[----:B------:R-:W-:-:S05]  /*6160*/  IMAD.HI.U32 R3, R0, R3, RZ ;  /* 0x0000000300037227 */ /* 0x000fca00078e00ff */
[----:B------:R-:W-:Y:S01]  /*6170*/  SHF.R.U32.HI R3, RZ, R4, R3 ;  /* 0x00000004ff037219 */ /* 0x000fe20000011603 */
[----:B------:R-:W-:-:S03]  /*6180*/  IMAD.MOV R4, RZ, RZ, -R0 ;  /* 0x000000ffff047224 */ /* 0x000fc600078e0a00 */
[----:B------:R-:W-:Y:S01]  /*6190*/  SEL R3, R0, R3, !P0 ;  /* 0x0000000300037207 */ /* 0x000fe20004000000 */
[----:B------:R-:W-:Y:S01]  /*61a0*/  IMAD R22, R5, R4, R22 ;  /* 0x0000000405167224 */ /* 0x000fe200078e0216 */
[----:B--2---:R-:W-:-:S03]  /*61b0*/  ISETP.GE.AND P0, PT, R7, UR4, PT ;  /* 0x0000000407007c0c */ /* 0x004fc6000bf06270 */
[----:B------:R-:W-:-:S04]  /*61c0*/  IMAD.MOV R3, RZ, RZ, -R3 ;  /* 0x000000ffff037224 */ /* 0x000fc800078e0a03 */
[----:B------:R-:W-:-:S06]  /*61d0*/  IMAD R2, R2, R3, R0 ;  /* 0x0000000302027224 */ /* 0x000fcc00078e0200 */
[----:B------:R-:W-:Y:S05]  /*61e0*/  @P0 BRA `(.L_x_92) ;  /* 0x0000013800580947 */ /* 0x000fea0003800000 */
[----:B------:R-:W1:Y:S02]  /*61f0*/  LDC R4, c[0x0][0x384] ;  /* 0x0000e100ff047b82 */ /* 0x000e640000000800 */
[----:B-1----:R-:W-:-:S13]  /*6200*/  ISETP.NE.AND P0, PT, R4, RZ, PT ;  /* 0x000000ff0400720c */ /* 0x002fda0003f05270 */
[----:B------:R-:W-:Y:S05]  /*6210*/  @P0 BRA `(.L_x_93) ;  /* 0x0000008000440947 */ /* 0x000fea0003800000 */
[----:B------:R-:W-:-:S09]  /*6220*/  UISETP.NE.AND UP0, UPT, UR37, URZ, UPT ;  /* 0x000000ff2500728c */ /* 0x000fd2000bf05270 */
[----:B------:R-:W-:Y:S05]  /*6230*/  BRA.U UP0, `(.L_x_94) ;  /* 0x0000000100047547 */ /* 0x000fea000b800000 */
[----:B------:R-:W-:Y:S05]  /*6240*/  BPT.TRAP 0x1 ;  /* 0x000000040000795c */ /* 0x000fea0000300000 */
.L_x_94:
[----:B------:R-:W1:Y:S01]  /*6250*/  S2R R17, SR_CgaCtaId ;  /* 0x0000000000117919 */ /* 0x000e620000008800 */
[----:B------:R-:W-:Y:S01]  /*6260*/  MOV R3, 0x400 ;  /* 0x0000040000037802 */ /* 0x000fe20000000f00 */
[----:B------:R-:W-:Y:S01]  /*6270*/  BSSY B0, `(.L_x_95) ;  /* 0x0000005000007945 */ /* 0x000fe20003800000 */
[----:B------:R-:W-:Y:S02]  /*6280*/  SHF.L.U32 R0, R56, 0x1f, RZ ;  /* 0x0000001f38007819 */ /* 0x000fe400000006ff */
[----:B-1----:R-:W-:-:S04]  /*6290*/  LEA R17, R17, R3, 0x18 ;  /* 0x0000000311117211 */ /* 0x002fc800078ec0ff */
[----:B------:R-:W1:Y:S02]  /*62a0*/  SYNCS.PHASECHK.TRANS64.TRYWAIT P0, [R17+URZ+0x700c0], R0 ;  /* 0x0700c000110075a7 */ /* 0x000e6400080011ff */
[----:B-1----:R-:W-:Y:S05]  /*62b0*/  @!P0 BRA `(.L_x_96) ;  /* 0x000001e400b08947 */ /* 0x002fea0003800000 */
.L_x_428:
[----:B------:R-:W-:Y:S05]  /*62c0*/  BSYNC B0 ;  /* 0x0000000000007941 */ /* 0x000fea0003800000 */
.L_x_95:
[----:B------:R-:W-:Y:S01]  /*62d0*/  ISETP.NE.AND P0, PT, R58, RZ, PT ;  /* 0x000000ff3a00720c */ /* 0x000fe20003f05270 */
[----:B------:R-:W-:-:S12]  /*62e0*/  BSSY.RECONVERGENT B6, `(.L_x_97) ;  /* 0x0000233000067945 */ /* 0x000fd80003800200 */
[----:B------:R-:W-:Y:S05]  /*62f0*/  @P0 BRA `(.L_x_98) ;  /* 0x0000002000c40947 */ /* 0x000fea0003800000 */
[----:B------:R-:W2:Y:S01]  /*6300*/  LDC.64 R4, c[0x4][0xa0] ;  /* 0x01002800ff047b82 */ /* 0x000ea20000000a00 */
[----:B------:R-:W-:Y:S01]  /*6310*/  MOV R18, 0x0 ;  /* 0x0000000000127802 */ /* 0x000fe20000000f00 */
[----:B------:R-:W3:Y:S01]  /*6320*/  LDCU.64 UR4, c[0x4][0xd0] ;  /* 0x01001a00ff0477ac */ /* 0x000ee20008000a00 */
[----:B------:R-:W-:Y:S02]  /*6330*/  MOV R6, UR43 ;  /* 0x0000002b00067c02 */ /* 0x000fe40008000f00 */
[----:B------:R-:W-:-:S03]  /*6340*/  MOV R7, UR42 ;  /* 0x0000002a00077c02 */ /* 0x000fc60008000f00 */
[----:B------:R4:W1:Y:S01]  /*6350*/  LDC.64 R8, c[0x4][R18] ;  /* 0x0100000012087b82 */ /* 0x0008620000000a00 */
[----:B--2---:R3:W-:Y:S02]  /*6360*/  STL.64 [R1], R4 ;  /* 0x0000000401007387 */ /* 0x0047e40000100a00 */
[----:B---3--:R-:W-:Y:S02]  /*6370*/  IMAD.U32 R4, RZ, RZ, UR4 ;  /* 0x00000004ff047e24 */ /* 0x008fe4000f8e00ff */
[----:B-1--4-:R-:W-:-:S03]  /*6380*/  IMAD.U32 R5, RZ, RZ, UR5 ;  /* 0x00000005ff057e24 */ /* 0x012fc6000f8e00ff */
[----:B------:R-:W-:-:S07]  /*6390*/  LEPC R20, `(.L_x_99) ;  /* 0x000000001014794e */ /* 0x000fce0000000000 */
[----:B------:R-:W-:Y:S05]  /*63a0*/  CALL.ABS.NOINC R8 ;  /* 0x0000000008007343 */ /* 0x000fea0003c00000 */
.L_x_99:
[----:B------:R1:W2:Y:S01]  /*63b0*/  LDC.64 R8, c[0x4][R18] ;  /* 0x0100000012087b82 */ /* 0x0002a20000000a00 */
[----:B------:R-:W3:Y:S01]  /*63c0*/  LDCU.64 UR4, c[0x4][0xe8] ;  /* 0x01001d00ff0477ac */ /* 0x000ee20008000a00 */
[----:B------:R-:W-:Y:S01]  /*63d0*/  IMAD.MOV.U32 R4, RZ, RZ, 0x3 ;  /* 0x00000003ff047424 */ /* 0x000fe200078e00ff */
[----:B------:R-:W-:Y:S01]  /*63e0*/  MOV R6, UR43 ;  /* 0x0000002b00067c02 */ /* 0x000fe20008000f00 */
[----:B------:R-:W-:Y:S01]  /*63f0*/  IMAD.MOV.U32 R5, RZ, RZ, 0x4 ;  /* 0x00000004ff057424 */ /* 0x000fe200078e00ff */
[----:B------:R-:W-:Y:S02]  /*6400*/  MOV R7, UR42 ;  /* 0x0000002a00077c02 */ /* 0x000fe40008000f00 */
[----:B------:R-:W-:Y:S04]  /*6410*/  STL [R1+0x8], R4 ;  /* 0x0000080401007387 */ /* 0x000fe80000100800 */
[----:B------:R3:W-:Y:S02]  /*6420*/  STL.64 [R1], R4 ;  /* 0x0000000401007387 */ /* 0x0007e40000100a00 */
[----:B---3--:R-:W-:Y:S01]  /*6430*/  MOV R4, UR4 ;  /* 0x0000000400047c02 */ /* 0x008fe20008000f00 */
[----:B-1----:R-:W-:-:S02]  /*6440*/  IMAD.U32 R5, RZ, RZ, UR5 ;  /* 0x00000005ff057e24 */ /* 0x002fc4000f8e00ff */
[----:B------:R-:W-:-:S07]  /*6450*/  LEPC R20, `(.L_x_100) ;  /* 0x000000001014794e */ /* 0x000fce0000000000 */
[----:B--2---:R-:W-:Y:S05]  /*6460*/  CALL.ABS.NOINC R8 ;  /* 0x0000000008007343 */ /* 0x004fea0003c00000 */
.L_x_100:
[----:B------:R1:W2:Y:S01]  /*6470*/  LDC.64 R8, c[0x4][R18] ;  /* 0x0100000012087b82 */ /* 0x0002a20000000a00 */
[----:B------:R-:W3:Y:S01]  /*6480*/  LDCU.64 UR4, c[0x4][0xe0] ;  /* 0x01001c00ff0477ac */ /* 0x000ee20008000a00 */
[----:B------:R-:W-:Y:S01]  /*6490*/  CS2R R6, SRZ ;  /* 0x0000000000067805 */ /* 0x000fe2000001ff00 */
[----:B---3--:R-:W-:Y:S01]  /*64a0*/  IMAD.U32 R4, RZ, RZ, UR4 ;  /* 0x00000004ff047e24 */ /* 0x008fe2000f8e00ff */
[----:B------:R-:W-:-:S04]  /*64b0*/  MOV R5, UR5 ;  /* 0x0000000500057c02 */ /* 0x000fc80008000f00 */
[----:B------:R-:W-:-:S07]  /*64c0*/  LEPC R20, `(.L_x_101) ;  /* 0x000000001014794e */ /* 0x000fce0000000000 */
[----:B-12---:R-:W-:Y:S05]  /*64d0*/  CALL.ABS.NOINC R8 ;  /* 0x0000000008007343 */ /* 0x006fea0003c00000 */
.L_x_101:
[----:B------:R1:W2:Y:S01]  /*64e0*/  LDC.64 R8, c[0x4][R18] ;  /* 0x0100000012087b82 */ /* 0x0002a20000000a00 */
[----:B------:R-:W3:Y:S01]  /*64f0*/  LDCU.64 UR4, c[0x4][0xf0] ;  /* 0x01001e00ff0477ac */ /* 0x000ee20008000a00 */
[----:B------:R-:W-:Y:S01]  /*6500*/  CS2R R6, SRZ ;  /* 0x0000000000067805 */ /* 0x000fe2000001ff00 */
[----:B---3--:R-:W-:Y:S01]  /*6510*/  IMAD.U32 R4, RZ, RZ, UR4 ;  /* 0x00000004ff047e24 */ /* 0x008fe2000f8e00ff */
[----:B------:R-:W-:-:S04]  /*6520*/  MOV R5, UR5 ;  /* 0x0000000500057c02 */ /* 0x000fc80008000f00 */
[----:B------:R-:W-:-:S07]  /*6530*/  LEPC R20, `(.L_x_102) ;  /* 0x000000001014794e */ /* 0x000fce0000000000 */
[----:B-12---:R-:W-:Y:S05]  /*6540*/  CALL.ABS.NOINC R8 ;  /* 0x0000000008007343 */ /* 0x006fea0003c00000 */
.L_x_102:
[----:B------:R1:W2:Y:S01]  /*6550*/  LDC.64 R8, c[0x4][R18] ;  /* 0x0100000012087b82 */ /* 0x0002a20000000a00 */
[----:B------:R-:W3:Y:S01]  /*6560*/  LDCU.64 UR4, c[0x4][0xf8] ;  /* 0x01001f00ff0477ac */ /* 0x000ee20008000a00 */
[----:B------:R-:W-:Y:S01]  /*6570*/  CS2R R6, SRZ ;  /* 0x0000000000067805 */ /* 0x000fe2000001ff00 */
[----:B---3--:R-:W-:Y:S01]  /*6580*/  IMAD.U32 R4, RZ, RZ, UR4 ;  /* 0x00000004ff047e24 */ /* 0x008fe2000f8e00ff */
[----:B------:R-:W-:-:S04]  /*6590*/  MOV R5, UR5 ;  /* 0x0000000500057c02 */ /* 0x000fc80008000f00 */
[----:B------:R-:W-:-:S07]  /*65a0*/  LEPC R20, `(.L_x_103) ;  /* 0x000000001014794e */ /* 0x000fce0000000000 */
[----:B-12---:R-:W-:Y:S05]  /*65b0*/  CALL.ABS.NOINC R8 ;  /* 0x0000000008007343 */ /* 0x006fea0003c00000 */
.L_x_103:
[----:B------:R-:W-:Y:S01]  /*65c0*/  HFMA2 R0, -RZ, RZ, 0, 9.5367431640625e-07 ;  /* 0x00000010ff007431 */ /* 0x000fe200000001ff */
[----:B------:R1:W2:Y:S01]  /*65d0*/  LDC.64 R8, c[0x4][R18] ;  /* 0x0100000012087b82 */ /* 0x0002a20000000a00 */
[----:B------:R-:W3:Y:S01]  /*65e0*/  LDCU.64 UR4, c[0x4][0xc8] ;  /* 0x01001900ff0477ac */ /* 0x000ee20008000a00 */
[----:B------:R-:W-:Y:S01]  /*65f0*/  MOV R6, UR43 ;  /* 0x0000002b00067c02 */ /* 0x000fe20008000f00 */
[----:B------:R-:W-:Y:S01]  /*6600*/  IMAD.U32 R7, RZ, RZ, UR42 ;  /* 0x0000002aff077e24 */ /* 0x000fe2000f8e00ff */
[----:B------:R1:W-:Y:S01]  /*6610*/  STL [R1], R0 ;  /* 0x0000000001007387 */ /* 0x0003e20000100800 */
[----:B---3--:R-:W-:Y:S01]  /*6620*/  MOV R4, UR4 ;  /* 0x0000000400047c02 */ /* 0x008fe20008000f00 */
[----:B------:R-:W-:-:S04]  /*6630*/  IMAD.U32 R5, RZ, RZ, UR5 ;  /* 0x00000005ff057e24 */ /* 0x000fc8000f8e00ff */
[----:B------:R-:W-:-:S07]  /*6640*/  LEPC R20, `(.L_x_104) ;  /* 0x000000001014794e */ /* 0x000fce0000000000 */
[----:B-12---:R-:W-:Y:S05]  /*6650*/  CALL.ABS.NOINC R8 ;  /* 0x0000000008007343 */ /* 0x006fea0003c00000 */
.L_x_104:
[----:B------:R-:W1:Y:S01]  /*6660*/  S2R R0, SR_SWINHI ;  /* 0x0000000000007919 */ /* 0x000e620000002f00 */
[----:B------:R2:W3:Y:S01]  /*6670*/  LDC.64 R8, c[0x4][R18] ;  /* 0x0100000012087b82 */ /* 0x0004e20000000a00 */
[----:B------:R-:W4:Y:S01]  /*6680*/  LDCU.64 UR4, c[0x4][0x100] ;  /* 0x01002000ff0477ac */ /* 0x000f220008000a00 */
[----:B------:R-:W-:Y:S01]  /*6690*/  MOV R6, UR43 ;  /* 0x0000002b00067c02 */ /* 0x000fe20008000f00 */
[----:B------:R-:W-:Y:S01]  /*66a0*/  IMAD.U32 R7, RZ, RZ, UR42 ;  /* 0x0000002aff077e24 */ /* 0x000fe2000f8e00ff */
[----:B------:R-:W-:Y:S02]  /*66b0*/  MOV R4, R17 ;  /* 0x0000001100047202 */ /* 0x000fe40000000f00 */
[----:B-1----:R-:W-:Y:S02]  /*66c0*/  MOV R5, R0 ;  /* 0x0000000000057202 */ /* 0x002fe40000000f00 */
[----:B------:R-:W-:-:S05]  /*66d0*/  IADD3 R4, P0, PT, R4, 0x50000, RZ ;  /* 0x0005000004047810 */ /* 0x000fca0007f1e0ff */
[----:B------:R-:W-:-:S05]  /*66e0*/  IMAD.X R5, RZ, RZ, R5, P0 ;  /* 0x000000ffff057224 */ /* 0x000fca00000e0605 */
[----:B------:R4:W-:Y:S02]  /*66f0*/  STL.64 [R1], R4 ;  /* 0x0000000401007387 */ /* 0x0009e40000100a00 */
[----:B----4-:R-:W-:Y:S01]  /*6700*/  MOV R4, UR4 ;  /* 0x0000000400047c02 */ /* 0x010fe20008000f00 */
[----:B--23--:R-:W-:Y:S02]  /*6710*/  IMAD.U32 R5, RZ, RZ, UR5 ;  /* 0x00000005ff057e24 */ /* 0x00cfe4000f8e00ff */
[----:B------:R-:W-:-:S07]  /*6720*/  LEPC R20, `(.L_x_105) ;  /* 0x000000001014794e */ /* 0x000fce0000000000 */
[----:B------:R-:W-:Y:S05]  /*6730*/  CALL.ABS.NOINC R8 ;  /* 0x0000000008007343 */ /* 0x000fea0003c00000 */
.L_x_105:
[----:B------:R-:W1:Y:S01]  /*6740*/  LDC.64 R4, c[0x4][0xd8] ;  /* 0x01003600ff047b82 */ /* 0x000e620000000a00 */
[----:B------:R-:W2:Y:S01]  /*6750*/  LDCU.64 UR4, c[0x4][0xd0] ;  /* 0x01001a00ff0477ac */ /* 0x000ea20008000a00 */
[----:B------:R-:W-:Y:S02]  /*6760*/  MOV R6, UR43 ;  /* 0x0000002b00067c02 */ /* 0x000fe40008000f00 */
[----:B------:R-:W-:-:S04]  /*6770*/  MOV R7, UR42 ;  /* 0x0000002a00077c02 */ /* 0x000fc80008000f00 */
[----:B------:R3:W4:Y:S01]  /*6780*/  LDC.64 R8, c[0x4][R18] ;  /* 0x0100000012087b82 */ /* 0x0007220000000a00 */
[----:B-1----:R2:W-:Y:S02]  /*6790*/  STL.64 [R1], R4 ;  /* 0x0000000401007387 */ /* 0x0025e40000100a00 */
[----:B--2---:R-:W-:Y:S02]  /*67a0*/  IMAD.U32 R4, RZ, RZ, UR4 ;  /* 0x00000004ff047e24 */ /* 0x004fe4000f8e00ff */
[----:B---34-:R-:W-:-:S03]  /*67b0*/  IMAD.U32 R5, RZ, RZ, UR5 ;  /* 0x00000005ff057e24 */ /* 0x018fc6000f8e00ff */
[----:B------:R-:W-:-:S07]  /*67c0*/  LEPC R20, `(.L_x_106) ;  /* 0x000000001014794e */ /* 0x000fce0000000000 */
[----:B------:R-:W-:Y:S05]  /*67d0*/  CALL.ABS.NOINC R8 ;  /* 0x0000000008007343 */ /* 0x000fea0003c00000 */
.L_x_106:
[----:B------:R-:W-:Y:S01]  /*67e0*/  HFMA2 R0, -RZ, RZ, 0, 2.384185791015625e-06 ;  /* 0x00000028ff007431 */ /* 0x000fe200000001ff */
        /* <DEDUP_REMOVED lines=9> */
.L_x_107:
        /* <DEDUP_REMOVED lines=10> */
.L_x_108:
[----:B------:R1:W2:Y:S01]  /*6920*/  LDC.64 R8, c[0x4][R18] ;  /* 0x0100000012087b82 */ /* 0x0002a20000000a00 */
[----:B------:R-:W3:Y:S01]  /*6930*/  LDCU.64 UR4, c[0x4][0xe0] ;  /* 0x01001c00ff0477ac */ /* 0x000ee20008000a00 */
[----:B------:R-:W-:Y:S01]  /*6940*/  CS2R R6, SRZ ;  /* 0x0000000000067805 */ /* 0x000fe2000001ff00 */
[----:B---3--:R-:W-:Y:S01]  /*6950*/  IMAD.U32 R4, RZ, RZ, UR4 ;  /* 0x00000004ff047e24 */ /* 0x008fe2000f8e00ff */
[----:B------:R-:W-:-:S04]  /*6960*/  MOV R5, UR5 ;  /* 0x0000000500057c02 */ /* 0x000fc80008000f00 */
[----:B------:R-:W-:-:S07]  /*6970*/  LEPC R20, `(.L_x_109) ;  /* 0x000000001014794e */ /* 0x000fce0000000000 */
[----:B-12---:R-:W-:Y:S05]  /*6980*/  CALL.ABS.NOINC R8 ;  /* 0x0000000008007343 */ /* 0x006fea0003c00000 */
.L_x_109:
[----:B------:R-:W-:Y:S01]  /*6990*/  HFMA2 R0, -RZ, RZ, 0, 4.76837158203125e-07 ;  /* 0x00000008ff007431 */ /* 0x000fe200000001ff */
        /* <DEDUP_REMOVED lines=9> */
.L_x_110:
[----:B------:R-:W-:Y:S01]  /*6a30*/  HFMA2 R0, -RZ, RZ, 0, 2.6226043701171875e-06 ;  /* 0x0000002cff007431 */ /* 0x000fe200000001ff */
        /* <DEDUP_REMOVED lines=9> */
.L_x_111:
[----:B------:R1:W2:Y:S01]  /*6ad0*/  LDC.64 R8, c[0x4][R18] ;  /* 0x0100000012087b82 */ /* 0x0002a20000000a00 */
[----:B------:R-:W3:Y:S01]  /*6ae0*/  LDCU.64 UR4, c[0x4][0xe0] ;  /* 0x01001c00ff0477ac */ /* 0x000ee20008000a00 */
[----:B------:R-:W-:Y:S01]  /*6af0*/  CS2R R6, SRZ ;  /* 0x0000000000067805 */ /* 0x000fe2000001ff00 */
[----:B---3--:R-:W-:Y:S01]  /*6b00*/  IMAD.U32 R4, RZ, RZ, UR4 ;  /* 0x00000004ff047e24 */ /* 0x008fe2000f8e00ff */
[----:B------:R-:W-:-:S04]  /*6b10*/  MOV R5, UR5 ;  /* 0x0000000500057c02 */ /* 0x000fc80008000f00 */
[----:B------:R-:W-:-:S07]  /*6b20*/  LEPC R20, `(.L_x_112) ;  /* 0x000000001014794e */ /* 0x000fce0000000000 */
[----:B-12---:R-:W-:Y:S05]  /*6b30*/  CALL.ABS.NOINC R8 ;  /* 0x0000000008007343 */ /* 0x006fea0003c00000 */
.L_x_112:
        /* <DEDUP_REMOVED lines=10> */
.L_x_113:
[----:B------:R-:W-:Y:S01]  /*6be0*/  HFMA2 R0, -RZ, RZ, 0, 2.443790435791015625e-06 ;  /* 0x00000029ff007431 */ /* 0x000fe200000001ff */
        /* <DEDUP_REMOVED lines=9> */
.L_x_114:
        /* <DEDUP_REMOVED lines=10> */
.L_x_115:
        /* <DEDUP_REMOVED lines=10> */
.L_x_116:
[----:B------:R1:W2:Y:S01]  /*6dc0*/  LDC.64 R8, c[0x4][R18] ;  /* 0x0100000012087b82 */ /* 0x0002a20000000a00 */
[----:B------:R-:W3:Y:S01]  /*6dd0*/  LDCU.64 UR4, c[0x4][0xe0] ;  /* 0x01001c00ff0477ac */ /* 0x000ee20008000a00 */
[----:B------:R-:W-:Y:S01]  /*6de0*/  CS2R R6, SRZ ;  /* 0x0000000000067805 */ /* 0x000fe2000001ff00 */
[----:B---3--:R-:W-:Y:S01]  /*6df0*/  IMAD.U32 R4, RZ, RZ, UR4 ;  /* 0x00000004ff047e24 */ /* 0x008fe2000f8e00ff */
[----:B------:R-:W-:-:S04]  /*6e00*/  MOV R5, UR5 ;  /* 0x0000000500057c02 */ /* 0x000fc80008000f00 */
[----:B------:R-:W-:-:S07]  /*6e10*/  LEPC R20, `(.L_x_117) ;  /* 0x000000001014794e */ /* 0x000fce0000000000 */
[----:B-12---:R-:W-:Y:S05]  /*6e20*/  CALL.ABS.NOINC R8 ;  /* 0x0000000008007343 */ /* 0x006fea0003c00000 */
.L_x_117:
[----:B------:R-:W-:Y:S01]  /*6e30*/  HFMA2 R0, -RZ, RZ, 0, 3.814697265625e-06 ;  /* 0x00000040ff007431 */ /* 0x000fe200000001ff */
        /* <DEDUP_REMOVED lines=9> */
.L_x_118:
        /* <DEDUP_REMOVED lines=10> */
.L_x_119:
[----:B------:R1:W2:Y:S01]  /*6f70*/  LDC.64 R8, c[0x4][R18] ;  /* 0x0100000012087b82 */ /* 0x0002a20000000a00 */
[----:B------:R-:W3:Y:S01]  /*6f80*/  LDCU.64 UR4, c[0x4][0xe0] ;  /* 0x01001c00ff0477ac */ /* 0x000ee20008000a00 */
[----:B------:R-:W-:Y:S01]  /*6f90*/  CS2R R6, SRZ ;  /* 0x0000000000067805 */ /* 0x000fe2000001ff00 */
[----:B---3--:R-:W-:Y:S01]  /*6fa0*/  IMAD.U32 R4, RZ, RZ, UR4 ;  /* 0x00000004ff047e24 */ /* 0x008fe2000f8e00ff */
[----:B------:R-:W-:-:S04]  /*6fb0*/  MOV R5, UR5 ;  /* 0x0000000500057c02 */ /* 0x000fc80008000f00 */
[----:B------:R-:W-:-:S07]  /*6fc0*/  LEPC R20, `(.L_x_120) ;  /* 0x000000001014794e */ /* 0x000fce0000000000 */
[----:B-12---:R-:W-:Y:S05]  /*6fd0*/  CALL.ABS.NOINC R8 ;  /* 0x0000000008007343 */ /* 0x006fea0003c00000 */
.L_x_120:
        /* <DEDUP_REMOVED lines=10> */
.L_x_121:
        /* <DEDUP_REMOVED lines=10> */
.L_x_122:
        /* <DEDUP_REMOVED lines=10> */
.L_x_123:
        /* <DEDUP_REMOVED lines=10> */
.L_x_124:
[----:B------:R1:W2:Y:S01]  /*7260*/  LDC.64 R8, c[0x4][R18] ;  /* 0x0100000012087b82 */ /* 0x0002a20000000a00 */
[----:B------:R-:W3:Y:S01]  /*7270*/  LDCU.64 UR4, c[0x4][0xe0] ;  /* 0x01001c00ff0477ac */ /* 0x000ee20008000a00 */
[----:B------:R-:W-:Y:S01]  /*7280*/  CS2R R6, SRZ ;  /* 0x0000000000067805 */ /* 0x000fe2000001ff00 */
[----:B---3--:R-:W-:Y:S01]  /*7290*/  IMAD.U32 R4, RZ, RZ, UR4 ;  /* 0x00000004ff047e24 */ /* 0x008fe2000f8e00ff */
[----:B------:R-:W-:-:S04]  /*72a0*/  MOV R5, UR5 ;  /* 0x0000000500057c02 */ /* 0x000fc80008000f00 */
[----:B------:R-:W-:-:S07]  /*72b0*/  LEPC R20, `(.L_x_125) ;  /* 0x000000001014794e */ /* 0x000fce0000000000 */
[----:B-12---:R-:W-:Y:S05]  /*72c0*/  CALL.ABS.NOINC R8 ;  /* 0x0000000008007343 */ /* 0x006fea0003c00000 */
.L_x_125:
[----:B------:R-:W-:Y:S01]  /*72d0*/  HFMA2 R0, -RZ, RZ, 0, 5.9604644775390625e-08 ;  /* 0x00000001ff007431 */ /* 0x000fe200000001ff */
        /* <DEDUP_REMOVED lines=9> */
.L_x_126:
        /* <DEDUP_REMOVED lines=10> */
.L_x_127:
[----:B------:R1:W2:Y:S01]  /*7410*/  LDC.64 R8, c[0x4][R18] ;  /* 0x0100000012087b82 */ /* 0x0002a20000000a00 */
[----:B------:R-:W3:Y:S01]  /*7420*/  LDCU.64 UR4, c[0x4][0xe0] ;  /* 0x01001c00ff0477ac */ /* 0x000ee20008000a00 */
[----:B------:R-:W-:Y:S01]  /*7430*/  CS2R R6, SRZ ;  /* 0x0000000000067805 */ /* 0x000fe2000001ff00 */
[----:B---3--:R-:W-:Y:S01]  /*7440*/  IMAD.U32 R4, RZ, RZ, UR4 ;  /* 0x00000004ff047e24 */ /* 0x008fe2000f8e00ff */
[----:B------:R-:W-:-:S04]  /*7450*/  MOV R5, UR5 ;  /* 0x0000000500057c02 */ /* 0x000fc80008000f00 */
[----:B------:R-:W-:-:S07]  /*7460*/  LEPC R20, `(.L_x_128) ;  /* 0x000000001014794e */ /* 0x000fce0000000000 */
[----:B-12---:R-:W-:Y:S05]  /*7470*/  CALL.ABS.NOINC R8 ;  /* 0x0000000008007343 */ /* 0x006fea0003c00000 */
.L_x_128:
[----:B------:R-:W-:Y:S01]  /*7480*/  HFMA2 R0, -RZ, RZ, 0, 1.1920928955078125e-07 ;  /* 0x00000002ff007431 */ /* 0x000fe200000001ff */
        /* <DEDUP_REMOVED lines=9> */
.L_x_129:
        /* <DEDUP_REMOVED lines=10> */
.L_x_130:
        /* <DEDUP_REMOVED lines=10> */
.L_x_131:
        /* <DEDUP_REMOVED lines=10> */
.L_x_132:
        /* <DEDUP_REMOVED lines=10> */
.L_x_133:
        /* <DEDUP_REMOVED lines=10> */
.L_x_134:
[----:B------:R1:W2:Y:S01]  /*7840*/  LDC.64 R8, c[0x4][R18] ;  /* 0x0100000012087b82 */ /* 0x0002a20000000a00 */
[----:B------:R-:W3:Y:S01]  /*7850*/  LDCU.64 UR4, c[0x4][0xe0] ;  /* 0x01001c00ff0477ac */ /* 0x000ee20008000a00 */
[----:B------:R-:W-:Y:S01]  /*7860*/  CS2R R6, SRZ ;  /* 0x0000000000067805 */ /* 0x000fe2000001ff00 */
[----:B---3--:R-:W-:Y:S01]  /*7870*/  IMAD.U32 R4, RZ, RZ, UR4 ;  /* 0x00000004ff047e24 */ /* 0x008fe2000f8e00ff */
[----:B------:R-:W-:-:S04]  /*7880*/  MOV R5, UR5 ;  /* 0x0000000500057c02 */ /* 0x000fc80008000f00 */
[----:B------:R-:W-:-:S07]  /*7890*/  LEPC R20, `(.L_x_135) ;  /* 0x000000001014794e */ /* 0x000fce0000000000 */
[----:B-12---:R-:W-:Y:S05]  /*78a0*/  CALL.ABS.NOINC R8 ;  /* 0x0000000008007343 */ /* 0x006fea0003c00000 */
.L_x_135:
        /* <DEDUP_REMOVED lines=10> */
.L_x_136:
        /* <DEDUP_REMOVED lines=10> */
.L_x_137:
[----:B------:R1:W2:Y:S01]  /*79f0*/  LDC.64 R8, c[0x4][R18] ;  /* 0x0100000012087b82 */ /* 0x0002a20000000a00 */
[----:B------:R-:W3:Y:S01]  /*7a00*/  LDCU.64 UR4, c[0x4][0xe0] ;  /* 0x01001c00ff0477ac */ /* 0x000ee20008000a00 */
[----:B------:R-:W-:Y:S01]  /*7a10*/  CS2R R6, SRZ ;  /* 0x0000000000067805 */ /* 0x000fe2000001ff00 */
[----:B---3--:R-:W-:Y:S01]  /*7a20*/  IMAD.U32 R4, RZ, RZ, UR4 ;  /* 0x00000004ff047e24 */ /* 0x008fe2000f8e00ff */
[----:B------:R-:W-:-:S04]  /*7a30*/  MOV R5, UR5 ;  /* 0x0000000500057c02 */ /* 0x000fc80008000f00 */
[----:B------:R-:W-:-:S07]  /*7a40*/  LEPC R20, `(.L_x_138) ;  /* 0x000000001014794e */ /* 0x000fce0000000000 */
[----:B-12---:R-:W-:Y:S05]  /*7a50*/  CALL.ABS.NOINC R8 ;  /* 0x0000000008007343 */ /* 0x006fea0003c00000 */
.L_x_138:
[----:B------:R-:W-:Y:S01]  /*7a60*/  HFMA2 R0, -RZ, RZ, 0, 0.0001220703125 ;  /* 0x00000800ff007431 */ /* 0x000fe200000001ff */
        /* <DEDUP_REMOVED lines=9> */
.L_x_139:
        /* <DEDUP_REMOVED lines=10> */
.L_x_140:
        /* <DEDUP_REMOVED lines=10> */
.L_x_141:
        /* <DEDUP_REMOVED lines=10> */
.L_x_142:
[----:B------:R1:W2:Y:S01]  /*7ce0*/  LDC.64 R8, c[0x4][R18] ;  /* 0x0100000012087b82 */ /* 0x0002a20000000a00 */
[----:B------:R-:W3:Y:S01]  /*7cf0*/  LDCU.64 UR4, c[0x4][0xe0] ;  /* 0x01001c00ff0477ac */ /* 0x000ee20008000a00 */
[----:B------:R-:W-:Y:S01]  /*7d00*/  CS2R R6, SRZ ;  /* 0x0000000000067805 */ /* 0x000fe2000001ff00 */
[----:B---3--:R-:W-:Y:S01]  /*7d10*/  IMAD.U32 R4, RZ, RZ, UR4 ;  /* 0x00000004ff047e24 */ /* 0x008fe2000f8e00ff */
[----:B------:R-:W-:-:S04]  /*7d20*/  MOV R5, UR5 ;  /* 0x0000000500057c02 */ /* 0x000fc80008000f00 */
[----:B------:R-:W-:-:S07]  /*7d30*/  LEPC R20, `(.L_x_143) ;  /* 0x000000001014794e */ /* 0x000fce0000000000 */
[----:B-12---:R-:W-:Y:S05]  /*7d40*/  CALL.ABS.NOINC R8 ;  /* 0x0000000008007343 */ /* 0x006fea0003c00000 */
.L_x_143:
        /* <DEDUP_REMOVED lines=10> */
.L_x_144:
        /* <DEDUP_REMOVED lines=10> */
.L_x_145:
[----:B------:R1:W2:Y:S01]  /*7e90*/  LDC.64 R8, c[0x4][R18] ;  /* 0x0100000012087b82 */ /* 0x0002a20000000a00 */
[----:B------:R-:W3:Y:S01]  /*7ea0*/  LDCU.64 UR4, c[0x4][0xe0] ;  /* 0x01001c00ff0477ac */ /* 0x000ee20008000a00 */
[----:B------:R-:W-:Y:S01]  /*7eb0*/  CS2R R6, SRZ ;  /* 0x0000000000067805 */ /* 0x000fe2000001ff00 */
[----:B---3--:R-:W-:Y:S01]  /*7ec0*/  IMAD.U32 R4, RZ, RZ, UR4 ;  /* 0x00000004ff047e24 */ /* 0x008fe2000f8e00ff */
[----:B------:R-:W-:-:S04]  /*7ed0*/  MOV R5, UR5 ;  /* 0x0000000500057c02 */ /* 0x000fc80008000f00 */
[----:B------:R-:W-:-:S07]  /*7ee0*/  LEPC R20, `(.L_x_146) ;  /* 0x000000001014794e */ /* 0x000fce0000000000 */
[----:B-12---:R-:W-:Y:S05]  /*7ef0*/  CALL.ABS.NOINC R8 ;  /* 0x0000000008007343 */ /* 0x006fea0003c00000 */
.L_x_146:
[----:B------:R-:W-:Y:S01]  /*7f00*/  HFMA2 R0, -RZ, RZ, 0, 3.0517578125e-05 ;  /* 0x00000200ff007431 */ /* 0x000fe200000001ff */
        /* <DEDUP_REMOVED lines=9> */
.L_x_147:
        /* <DEDUP_REMOVED lines=10> */
.L_x_148:
        /* <DEDUP_REMOVED lines=10> */
.L_x_149:
        /* <DEDUP_REMOVED lines=10> */
.L_x_150:
[----:B------:R1:W2:Y:S01]  /*8180*/  LDC.64 R8, c[0x4][R18] ;  /* 0x0100000012087b82 */ /* 0x0002a20000000a00 */
[----:B------:R-:W3:Y:S01]  /*8190*/  LDCU.64 UR4, c[0x4][0xe0] ;  /* 0x01001c00ff0477ac */ /* 0x000ee20008000a00 */
[----:B------:R-:W-:Y:S01]  /*81a0*/  CS2R R6, SRZ ;  /* 0x0000000000067805 */ /* 0x000fe2000001ff00 */
[----:B---3--:R-:W-:Y:S01]  /*81b0*/  IMAD.U32 R4, RZ, RZ, UR4 ;  /* 0x00000004ff047e24 */ /* 0x008fe2000f8e00ff */
[----:B------:R-:W-:-:S04]  /*81c0*/  MOV R5, UR5 ;  /* 0x0000000500057c02 */ /* 0x000fc80008000f00 */
[----:B------:R-:W-:-:S07]  /*81d0*/  LEPC R20, `(.L_x_151) ;  /* 0x000000001014794e */ /* 0x000fce0000000000 */
[----:B-12---:R-:W-:Y:S05]  /*81e0*/  CALL.ABS.NOINC R8 ;  /* 0x0000000008007343 */ /* 0x006fea0003c00000 */
.L_x_151:
[----:B------:R1:W-:Y:S01]  /*81f0*/  STL [R1], RZ ;  /* 0x000000ff01007387 */ /* 0x0003e20000100800 */
[----:B------:R1:W2:Y:S01]  /*8200*/  LDC.64 R8, c[0x4][R18] ;  /* 0x0100000012087b82 */ /* 0x0002a20000000a00 */
[----:B------:R-:W3:Y:S01]  /*8210*/  LDCU.64 UR4, c[0x4][0xc8] ;  /* 0x01001900ff0477ac */ /* 0x000ee20008000a00 */
[----:B------:R-:W-:Y:S02]  /*8220*/  MOV R6, UR43 ;  /* 0x0000002b00067c02 */ /* 0x000fe40008000f00 */
[----:B------:R-:W-:Y:S01]  /*8230*/  MOV R7, UR42 ;  /* 0x0000002a00077c02 */ /* 0x000fe20008000f00 */
[----:B---3--:R-:W-:Y:S02]  /*8240*/  IMAD.U32 R4, RZ, RZ, UR4 ;  /* 0x00000004ff047e24 */ /* 0x008fe4000f8e00ff */
[----:B------:R-:W-:Y:S02]  /*8250*/  IMAD.U32 R5, RZ, RZ, UR5 ;  /* 0x00000005ff057e24 */ /* 0x000fe4000f8e00ff */
[----:B------:R-:W-:-:S07]  /*8260*/  LEPC R20, `(.L_x_152) ;  /* 0x000000001014794e */ /* 0x000fce0000000000 */
[----:B-12---:R-:W-:Y:S05]  /*8270*/  CALL.ABS.NOINC R8 ;  /* 0x0000000008007343 */ /* 0x006fea0003c00000 */
.L_x_152:
        /* <DEDUP_REMOVED lines=10> */
.L_x_153:
[----:B------:R1:W2:Y:S01]  /*8320*/  LDC.64 R8, c[0x4][R18] ;  /* 0x0100000012087b82 */ /* 0x0002a20000000a00 */
[----:B------:R-:W3:Y:S01]  /*8330*/  LDCU.64 UR4, c[0x4][0xe0] ;  /* 0x01001c00ff0477ac */ /* 0x000ee20008000a00 */
[----:B------:R-:W-:Y:S01]  /*8340*/  CS2R R6, SRZ ;  /* 0x0000000000067805 */ /* 0x000fe2000001ff00 */
[----:B---3--:R-:W-:Y:S01]  /*8350*/  IMAD.U32 R4, RZ, RZ, UR4 ;  /* 0x00000004ff047e24 */ /* 0x008fe2000f8e00ff */
[----:B------:R-:W-:-:S04]  /*8360*/  MOV R5, UR5 ;  /* 0x0000000500057c02 */ /* 0x000fc80008000f00 */
[----:B------:R-:W-:-:S07]  /*8370*/  LEPC R20, `(.L_x_154) ;  /* 0x000000001014794e */ /* 0x000fce0000000000 */
[----:B-12---:R-:W-:Y:S05]  /*8380*/  CALL.ABS.NOINC R8 ;  /* 0x0000000008007343 */ /* 0x006fea0003c00000 */
.L_x_154:
[----:B------:R-:W-:Y:S01]  /*8390*/  HFMA2 R0, -RZ, RZ, 0, -0.0 ;  /* 0x00008000ff007431 */ /* 0x000fe200000001ff */
        /* <DEDUP_REMOVED lines=9> */
.L_x_155:
        /* <DEDUP_REMOVED lines=10> */
.L_x_156:
        /* <DEDUP_REMOVED lines=10> */
.L_x_157:
[----:B------:R-:W1:Y:S01]  /*8570*/  LDC.64 R4, c[0x4][0xa8] ;  /* 0x01002a00ff047b82 */ /* 0x000e620000000a00 */
[----:B------:R-:W2:Y:S01]  /*8580*/  LDCU.64 UR4, c[0x4][0xd0] ;  /* 0x01001a00ff0477ac */ /* 0x000ea20008000a00 */
[----:B------:R-:W-:Y:S02]  /*8590*/  MOV R6, UR43 ;  /* 0x0000002b00067c02 */ /* 0x000fe40008000f00 */
[----:B------:R-:W-:-:S04]  /*85a0*/  MOV R7, UR42 ;  /* 0x0000002a00077c02 */ /* 0x000fc80008000f00 */
[----:B------:R-:W3:Y:S01]  /*85b0*/  LDC.64 R18, c[0x4][R18] ;  /* 0x0100000012127b82 */ /* 0x000ee20000000a00 */
[----:B-1----:R2:W-:Y:S02]  /*85c0*/  STL.64 [R1], R4 ;  /* 0x0000000401007387 */ /* 0x0025e40000100a00 */
[----:B--2---:R-:W-:Y:S02]  /*85d0*/  IMAD.U32 R4, RZ, RZ, UR4 ;  /* 0x00000004ff047e24 */ /* 0x004fe4000f8e00ff */
[----:B---3--:R-:W-:-:S03]  /*85e0*/  IMAD.U32 R5, RZ, RZ, UR5 ;  /* 0x00000005ff057e24 */ /* 0x008fc6000f8e00ff */
[----:B------:R-:W-:-:S07]  /*85f0*/  LEPC R20, `(.L_x_98) ;  /* 0x000000001014794e */ /* 0x000fce0000000000 */
[----:B------:R-:W-:Y:S05]  /*8600*/  CALL.ABS.NOINC R18 ;  /* 0x0000000012007343 */ /* 0x000fea0003c00000 */
.L_x_98:
[----:B------:R-:W-:Y:S05]  /*8610*/  BSYNC.RECONVERGENT B6 ;  /* 0x0000000000067941 */ /* 0x000fea0003800200 */
.L_x_97:
[----:B------:R-:W2:Y:S01]  /*8620*/  S2R R5, SR_TID.X ;  /* 0x0000000000057919 */ /* 0x000ea20000002100 */
[----:B------:R-:W-:Y:S01]  /*8630*/  MOV R4, 0x400 ;  /* 0x0000040000047802 */ /* 0x000fe20000000f00 */
[----:B------:R-:W3:Y:S01]  /*8640*/  LDCU.64 UR4, c[0x0][0x880] ;  /* 0x00011000ff0477ac */ /* 0x000ee20008000a00 */
[----:B------:R-:W4:Y:S01]  /*8650*/  S2R R3, SR_CgaCtaId ;  /* 0x0000000000037919 */ /* 0x000f220000008800 */
[----:B-1----:R-:W1:Y:S01]  /*8660*/  S2R R0, SR_SWINHI ;  /* 0x0000000000007919 */ /* 0x002e620000002f00 */
[----:B---3--:R-:W-:-:S04]  /*8670*/  ISETP.NE.U32.AND P5, PT, RZ, UR4, PT ;  /* 0x00000004ff007c0c */ /* 0x008fc8000bfa5070 */
[----:B------:R-:W-:Y:S01]  /*8680*/  ISETP.NE.AND.EX P5, PT, RZ, UR5, PT, P5 ;  /* 0x00000005ff007c0c */ /* 0x000fe2000bfa5350 */
[----:B--2---:R-:W-:Y:S01]  /*8690*/  IMAD.SHL.U32 R5, R5, 0x2, RZ ;  /* 0x0000000205057824 */ /* 0x004fe200078e00ff */
[----:B----4-:R-:W-:-:S04]  /*86a0*/  LEA R3, R3, R4, 0x18 ;  /* 0x0000000403037211 */ /* 0x010fc800078ec0ff */
[----:B------:R-:W-:Y:S02]  /*86b0*/  LOP3.LUT R5, R5, 0xfe, RZ, 0xc0, !PT ;  /* 0x000000fe05057812 */ /* 0x000fe400078ec0ff */
[----:B------:R-:W-:Y:S02]  /*86c0*/  MOV R42, R3 ;  /* 0x00000003002a7202 */ /* 0x000fe40000000f00 */
[----:B-1----:R-:W-:-:S03]  /*86d0*/  MOV R43, R0 ;  /* 0x00000000002b7202 */ /* 0x002fc60000000f00 */
[----:B------:R-:W-:-:S03]  /*86e0*/  IMAD.WIDE.U32 R42, R5, 0x2, R42 ;  /* 0x00000002052a7825 */ /* 0x000fc600078e002a */
[C---:B------:R-:W-:Y:S02]  /*86f0*/  IADD3 R0, P0, PT, R42.reuse, 0x50000, RZ ;  /* 0x000500002a007810 */ /* 0x040fe40007f1e0ff */
[----:B------:R-:W-:-:S03]  /*8700*/  IADD3 R4, P1, PT, R42, 0x51000, RZ ;  /* 0x000510002a047810 */ /* 0x000fc60007f3e0ff */
[--C-:B------:R-:W-:Y:S01]  /*8710*/  IMAD.X R77, RZ, RZ, R43.reuse, P0 ;  /* 0x000000ffff4d7224 */ /* 0x100fe200000e062b */
[----:B------:R-:W-:Y:S01]  /*8720*/  IADD3 R6, P0, PT, R42, 0x50200, RZ ;  /* 0x000502002a067810 */ /* 0x000fe20007f1e0ff */
[----:B------:R-:W-:-:S03]  /*8730*/  IMAD.X R73, RZ, RZ, R43, P1 ;  /* 0x000000ffff497224 */ /* 0x000fc600008e062b */
[----:B------:R-:W-:Y:S01]  /*8740*/  SHF.R.U64 R5, R0, 0x3, R77 ;  /* 0x0000000300057819 */ /* 0x000fe2000000124d */
[----:B------:R-:W-:Y:S01]  /*8750*/  IMAD.X R75, RZ, RZ, R43, P0 ;  /* 0x000000ffff4b7224 */ /* 0x000fe200000e062b */
[----:B------:R-:W-:Y:S02]  /*8760*/  IADD3 R3, P0, PT, R42, 0x51200, RZ ;  /* 0x000512002a037810 */ /* 0x000fe40007f1e0ff */
[----:B------:R-:W-:Y:S02]  /*8770*/  LOP3.LUT R76, R0, 0x70, R5, 0x78, !PT ;  /* 0x00000070004c7812 */ /* 0x000fe400078e7805 */
[----:B------:R-:W-:Y:S01]  /*8780*/  SHF.R.U64 R7, R6, 0x3, R75 ;  /* 0x0000000306077819 */ /* 0x000fe2000000124b */
[----:B------:R-:W-:Y:S01]  /*8790*/  IMAD.X R85, RZ, RZ, R43, P0 ;  /* 0x000000ffff557224 */ /* 0x000fe200000e062b */
[----:B------:R-:W-:Y:S01]  /*87a0*/  IADD3 R0, P0, PT, R42, 0x52000, RZ ;  /* 0x000520002a007810 */ /* 0x000fe20007f1e0ff */
[----:B------:R1:W-:Y:S01]  /*87b0*/  ST.E desc[UR40][R76.64], RZ ;  /* 0x000000ff4c007985 */ /* 0x0003e2000c101928 */
[----:B------:R-:W-:-:S02]  /*87c0*/  SHF.R.U64 R5, R4, 0x3, R73 ;  /* 0x0000000304057819 */ /* 0x000fc40000001249 */
[----:B------:R-:W-:Y:S01]  /*87d0*/  LOP3.LUT R74, R6, 0x70, R7, 0x78, !PT ;  /* 0x00000070064a7812 */ /* 0x000fe200078e7807 */
[----:B------:R-:W-:Y:S01]  /*87e0*/  IMAD.X R83, RZ, RZ, R43, P0 ;  /* 0x000000ffff537224 */ /* 0x000fe200000e062b */
[----:B------:R-:W-:Y:S02]  /*87f0*/  LOP3.LUT R72, R4, 0x70, R5, 0x78, !PT ;  /* 0x0000007004487812 */ /* 0x000fe400078e7805 */
[C---:B------:R-:W-:Y:S01]  /*8800*/  IADD3 R6, P0, PT, R42.reuse, 0x52200, RZ ;  /* 0x000522002a067810 */ /* 0x040fe20007f1e0ff */
[----:B------:R-:W-:Y:S01]  /*8810*/  ST.E desc[UR40][R74.64], RZ ;  /* 0x000000ff4a007985 */ /* 0x000fe2000c101928 */
[C---:B------:R-:W-:Y:S02]  /*8820*/  SHF.R.U64 R5, R3.reuse, 0x3, R85 ;  /* 0x0000000303057819 */ /* 0x040fe40000001255 */
[C---:B------:R-:W-:Y:S01]  /*8830*/  IADD3 R4, P1, PT, R42.reuse, 0x53000, RZ ;  /* 0x000530002a047810 */ /* 0x040fe20007f3e0ff */
[----:B------:R-:W-:Y:S01]  /*8840*/  IMAD.X R81, RZ, RZ, R43, P0 ;  /* 0x000000ffff517224 */ /* 0x000fe200000e062b */
[----:B------:R-:W-:Y:S01]  /*8850*/  LOP3.LUT R84, R3, 0x70, R5, 0x78, !PT ;  /* 0x0000007003547812 */ /* 0x000fe200078e7805 */
[----:B------:R2:W-:Y:S01]  /*8860*/  ST.E desc[UR40][R72.64], RZ ;  /* 0x000000ff48007985 */ /* 0x0005e2000c101928 */
[----:B------:R-:W-:Y:S01]  /*8870*/  IADD3 R3, P0, PT, R42, 0x53200, RZ ;  /* 0x000532002a037810 */ /* 0x000fe20007f1e0ff */
[----:B------:R-:W-:Y:S01]  /*8880*/  IMAD.X R79, RZ, RZ, R43, P1 ;  /* 0x000000ffff4f7224 */ /* 0x000fe200008e062b */
[----:B------:R-:W-:Y:S01]  /*8890*/  SHF.R.U64 R5, R0, 0x3, R83 ;  /* 0x0000000300057819 */ /* 0x000fe20000001253 */
[----:B------:R3:W-:Y:S01]  /*88a0*/  ST.E desc[UR40][R84.64], RZ ;  /* 0x000000ff54007985 */ /* 0x0007e2000c101928 */
[----:B------:R-:W-:Y:S01]  /*88b0*/  SHF.R.U64 R7, R6, 0x3, R81 ;  /* 0x0000000306077819 */ /* 0x000fe20000001251 */
[----:B------:R-:W-:Y:S01]  /*88c0*/  IMAD.X R67, RZ, RZ, R43, P0 ;  /* 0x000000ffff437224 */ /* 0x000fe200000e062b */
[----:B------:R-:W-:-:S02]  /*88d0*/  LOP3.LUT R82, R0, 0x70, R5, 0x78, !PT ;  /* 0x0000007000527812 */ /* 0x000fc400078e7805 */
[----:B------:R-:W-:Y:S02]  /*88e0*/  IADD3 R0, P0, PT, R42, 0x54000, RZ ;  /* 0x000540002a007810 */ /* 0x000fe40007f1e0ff */
[----:B------:R-:W-:Y:S01]  /*88f0*/  SHF.R.U64 R5, R4, 0x3, R79 ;  /* 0x0000000304057819 */ /* 0x000fe2000000124f */
[----:B------:R4:W-:Y:S01]  /*8900*/  ST.E desc[UR40][R82.64], RZ ;  /* 0x000000ff52007985 */ /* 0x0009e2000c101928 */
[----:B------:R-:W-:Y:S01]  /*8910*/  LOP3.LUT R80, R6, 0x70, R7, 0x78, !PT ;  /* 0x0000007006507812 */ /* 0x000fe200078e7807 */
[----:B------:R-:W-:Y:S01]  /*8920*/  IMAD.X R65, RZ, RZ, R43, P0 ;  /* 0x000000ffff417224 */ /* 0x000fe200000e062b */
[----:B------:R-:W-:Y:S02]  /*8930*/  LOP3.LUT R78, R4, 0x70, R5, 0x78, !PT ;  /* 0x00000070044e7812 */ /* 0x000fe400078e7805 */
[----:B------:R-:W-:Y:S01]  /*8940*/  IADD3 R6, P0, PT, R42, 0x54200, RZ ;  /* 0x000542002a067810 */ /* 0x000fe20007f1e0ff */
[----:B------:R5:W-:Y:S01]  /*8950*/  ST.E desc[UR40][R80.64], RZ ;  /* 0x000000ff50007985 */ /* 0x000be2000c101928 */
[----:B------:R-:W-:-:S02]  /*8960*/  SHF.R.U64 R5, R3, 0x3, R67 ;  /* 0x0000000303057819 */ /* 0x000fc40000001243 */
[C---:B------:R-:W-:Y:S01]  /*8970*/  IADD3 R4, P1, PT, R42.reuse, 0x55000, RZ ;  /* 0x000550002a047810 */ /* 0x040fe20007f3e0ff */
[----:B------:R-:W-:Y:S01]  /*8980*/  IMAD.X R63, RZ, RZ, R43, P0 ;  /* 0x000000ffff3f7224 */ /* 0x000fe200000e062b */
[----:B------:R-:W-:Y:S01]  /*8990*/  LOP3.LUT R66, R3, 0x70, R5, 0x78, !PT ;  /* 0x0000007003427812 */ /* 0x000fe200078e7805 */
[----:B------:R-:W-:Y:S01]  /*89a0*/  ST.E desc[UR40][R78.64], RZ ;  /* 0x000000ff4e007985 */ /* 0x000fe2000c101928 */
        /* <DEDUP_REMOVED lines=14> */
[----:B------:R-:W-:Y:S01]  /*8a90*/  ST.E desc[UR40][R62.64], RZ ;  /* 0x000000ff3e007985 */ /* 0x000fe2000c101928 */
[----:B------:R-:W-:-:S02]  /*8aa0*/  SHF.R.U64 R5, R3, 0x3, R55 ;  /* 0x0000000303057819 */ /* 0x000fc40000001237 */
        /* <DEDUP_REMOVED lines=13> */
[----:B------:R-:W-:Y:S01]  /*8b80*/  ST.E desc[UR40][R52.64], RZ ;  /* 0x000000ff34007985 */ /* 0x000fe2000c101928 */
        /* <DEDUP_REMOVED lines=13> */
[----:B------:R-:W-:Y:S01]  /*8c60*/  ST.E desc[UR40][R46.64], RZ ;  /* 0x000000ff2e007985 */ /* 0x000fe2000c101928 */
        /* <DEDUP_REMOVED lines=69> */
[----:B------:R-:W-:Y:S01]  /*90c0*/  SHF.R.U64 R6, R3, 0x3, R9 ;  /* 0x0000000303067819 */ /* 0x000fe20000001209 */
[----:B------:R5:W-:Y:S01]  /*90d0*/  ST.E desc[UR40][R12.64], RZ ;  /* 0x000000ff0c007985 */ /* 0x000be2000c101928 */
[----:B------:R-:W-:-:S02]  /*90e0*/  IADD3 R5, P0, PT, R42, 0x50600, RZ ;  /* 0x000506002a057810 */ /* 0x000fc40007f1e0ff */
[----:B------:R-:W-:Y:S01]  /*90f0*/  LOP3.LUT R8, R3, 0x70, R6, 0x78, !PT ;  /* 0x0000007003087812 */ /* 0x000fe200078e7806 */
[----:B------:R-:W-:Y:S01]  /*9100*/  ST.E desc[UR40][R10.64], RZ ;  /* 0x000000ff0a007985 */ /* 0x000fe2000c101928 */
[----:B------:R-:W-:Y:S01]  /*9110*/  SHF.R.U64 R3, R0, 0x3, R7 ;  /* 0x0000000300037819 */ /* 0x000fe20000001207 */
[----:B------:R-:W-:Y:S01]  /*9120*/  IMAD.X R71, RZ, RZ, R43, P0 ;  /* 0x000000ffff477224 */ /* 0x000fe200000e062b */
[----:B------:R-:W-:Y:S01]  /*9130*/  IADD3 R4, P1, PT, R42, 0x51400, RZ ;  /* 0x000514002a047810 */ /* 0x000fe20007f3e0ff */
[----:B------:R5:W-:Y:S01]  /*9140*/  ST.E desc[UR40][R8.64], RZ ;  /* 0x000000ff08007985 */ /* 0x000be2000c101928 */
[----:B------:R-:W-:Y:S02]  /*9150*/  LOP3.LUT R6, R0, 0x70, R3, 0x78, !PT ;  /* 0x0000007000067812 */ /* 0x000fe400078e7803 */
[C---:B------:R-:W-:Y:S01]  /*9160*/  SHF.R.U64 R3, R5.reuse, 0x3, R71 ;  /* 0x0000000305037819 */ /* 0x040fe20000001247 */
[----:B------:R-:W-:Y:S02]  /*9170*/  IMAD.X R69, RZ, RZ, R43, P1 ;  /* 0x000000ffff457224 */ /* 0x000fe400008e062b */
[----:B------:R5:W-:Y:S01]  /*9180*/  ST.E desc[UR40][R6.64], RZ ;  /* 0x000000ff06007985 */ /* 0x000be2000c101928 */
[----:B------:R-:W-:-:S02]  /*9190*/  LOP3.LUT R70, R5, 0x70, R3, 0x78, !PT ;  /* 0x0000007005467812 */ /* 0x000fc400078e7803 */
[----:B------:R-:W-:Y:S02]  /*91a0*/  IADD3 R3, P0, PT, R42, 0x51600, RZ ;  /* 0x000516002a037810 */ /* 0x000fe40007f1e0ff */
[C---:B------:R-:W-:Y:S01]  /*91b0*/  SHF.R.U64 R0, R4.reuse, 0x3, R69 ;  /* 0x0000000304007819 */ /* 0x040fe20000001245 */
[----:B------:R-:W-:Y:S02]  /*91c0*/  ST.E desc[UR40][R70.64], RZ ;  /* 0x000000ff46007985 */ /* 0x000fe4000c101928 */
[----:B-1----:R-:W-:Y:S01]  /*91d0*/  IMAD.X R77, RZ, RZ, R43, P0 ;  /* 0x000000ffff4d7224 */ /* 0x002fe200000e062b */
[----:B------:R-:W-:Y:S02]  /*91e0*/  LOP3.LUT R68, R4, 0x70, R0, 0x78, !PT ;  /* 0x0000007004447812 */ /* 0x000fe400078e7800 */
[C---:B------:R-:W-:Y:S02]  /*91f0*/  IADD3 R0, P0, PT, R42.reuse, 0x52600, RZ ;  /* 0x000526002a007810 */ /* 0x040fe40007f1e0ff */
[----:B------:R-:W-:Y:S01]  /*9200*/  IADD3 R4, P1, PT, R42, 0x52400, RZ ;  /* 0x000524002a047810 */ /* 0x000fe20007f3e0ff */
[----:B------:R1:W-:Y:S01]  /*9210*/  ST.E desc[UR40][R68.64], RZ ;  /* 0x000000ff44007985 */ /* 0x0003e2000c101928 */
[----:B------:R-:W-:Y:S01]  /*9220*/  SHF.R.U64 R5, R3, 0x3, R77 ;  /* 0x0000000303057819 */ /* 0x000fe2000000124d */
[----:B--2---:R-:W-:-:S02]  /*9230*/  IMAD.X R73, RZ, RZ, R43, P0 ;  /* 0x000000ffff497224 */ /* 0x004fc400000e062b */
[----:B------:R-:W-:Y:S01]  /*9240*/  IMAD.X R75, RZ, RZ, R43, P1 ;  /* 0x000000ffff4b7224 */ /* 0x000fe200008e062b */
[----:B------:R-:W-:Y:S02]  /*9250*/  LOP3.LUT R76, R3, 0x70, R5, 0x78, !PT ;  /* 0x00000070034c7812 */ /* 0x000fe400078e7805 */
[----:B------:R-:W-:Y:S02]  /*9260*/  SHF.R.U64 R3, R0, 0x3, R73 ;  /* 0x0000000300037819 */ /* 0x000fe40000001249 */
[----:B------:R-:W-:Y:S01]  /*9270*/  SHF.R.U64 R5, R4, 0x3, R75 ;  /* 0x0000000304057819 */ /* 0x000fe2000000124b */
[----:B------:R2:W-:Y:S01]  /*9280*/  ST.E desc[UR40][R76.64], RZ ;  /* 0x000000ff4c007985 */ /* 0x0005e2000c101928 */
[----:B------:R-:W-:Y:S02]  /*9290*/  LOP3.LUT R72, R0, 0x70, R3, 0x78, !PT ;  /* 0x0000007000487812 */ /* 0x000fe400078e7803 */
[----:B------:R-:W-:Y:S02]  /*92a0*/  IADD3 R3, P0, PT, R42, 0x53400, RZ ;  /* 0x000534002a037810 */ /* 0x000fe40007f1e0ff */
[----:B------:R-:W-:-:S02]  /*92b0*/  LOP3.LUT R74, R4, 0x70, R5, 0x78, !PT ;  /* 0x00000070044a7812 */ /* 0x000fc400078e7805 */
[C---:B------:R-:W-:Y:S01]  /*92c0*/  IADD3 R4, P1, PT, R42.reuse, 0x53600, RZ ;  /* 0x000536002a047810 */ /* 0x040fe20007f3e0ff */
[--C-:B---3--:R-:W-:Y:S01]  /*92d0*/  IMAD.X R85, RZ, RZ, R43.reuse, P0 ;  /* 0x000000ffff557224 */ /* 0x108fe200000e062b */
[----:B------:R-:W-:Y:S01]  /*92e0*/  IADD3 R0, P0, PT, R42, 0x54400, RZ ;  /* 0x000544002a007810 */ /* 0x000fe20007f1e0ff */
[----:B------:R-:W-:Y:S02]  /*92f0*/  ST.E desc[UR40][R74.64], RZ ;  /* 0x000000ff4a007985 */ /* 0x000fe4000c101928 */
[----:B----4-:R-:W-:Y:S01]  /*9300*/  IMAD.X R83, RZ, RZ, R43, P1 ;  /* 0x000000ffff537224 */ /* 0x010fe200008e062b */
[C---:B------:R-:W-:Y:S01]  /*9310*/  SHF.R.U64 R5, R3.reuse, 0x3, R85 ;  /* 0x0000000303057819 */ /* 0x040fe20000001255 */
[----:B-----5:R-:W-:Y:S01]  /*9320*/  IMAD.X R81, RZ, RZ, R43, P0 ;  /* 0x000000ffff517224 */ /* 0x020fe200000e062b */
[----:B------:R3:W-:Y:S02]  /*9330*/  ST.E desc[UR40][R72.64], RZ ;  /* 0x000000ff48007985 */ /* 0x0007e4000c101928 */
[----:B------:R-:W-:-:S02]  /*9340*/  LOP3.LUT R84, R3, 0x70, R5, 0x78, !PT ;  /* 0x0000007003547812 */ /* 0x000fc400078e7805 */
[----:B------:R-:W-:Y:S02]  /*9350*/  SHF.R.U64 R5, R4, 0x3, R83 ;  /* 0x0000000304057819 */ /* 0x000fe40000001253 */
[----:B------:R-:W-:Y:S01]  /*9360*/  SHF.R.U64 R3, R0, 0x3, R81 ;  /* 0x0000000300037819 */ /* 0x000fe20000001251 */
[----:B------:R4:W-:Y:S01]  /*9370*/  ST.E desc[UR40][R84.64], RZ ;  /* 0x000000ff54007985 */ /* 0x0009e2000c101928 */
[----:B------:R-:W-:Y:S02]  /*9380*/  LOP3.LUT R82, R4, 0x70, R5, 0x78, !PT ;  /* 0x0000007004527812 */ /* 0x000fe400078e7805 */
[----:B------:R-:W-:Y:S02]  /*9390*/  IADD3 R4, P0, PT, R42, 0x54600, RZ ;  /* 0x000546002a047810 */ /* 0x000fe40007f1e0ff */
[----:B------:R-:W-:Y:S01]  /*93a0*/  LOP3.LUT R80, R0, 0x70, R3, 0x78, !PT ;  /* 0x0000007000507812 */ /* 0x000fe200078e7803 */
[----:B------:R-:W-:Y:S01]  /*93b0*/  ST.E desc[UR40][R82.64], RZ ;  /* 0x000000ff52007985 */ /* 0x000fe2000c101928 */
[C---:B------:R-:W-:Y:S01]  /*93c0*/  IADD3 R3, P1, PT, R42.reuse, 0x55400, RZ ;  /* 0x000554002a037810 */ /* 0x040fe20007f3e0ff */
[--C-:B------:R-:W-:Y:S01]  /*93d0*/  IMAD.X R67, RZ, RZ, R43.reuse, P0 ;  /* 0x000000ffff437224 */ /* 0x100fe200000e062b */
[----:B------:R-:W-:Y:S01]  /*93e0*/  IADD3 R0, P0, PT, R42, 0x55600, RZ ;  /* 0x000556002a007810 */ /* 0x000fe20007f1e0ff */
[----:B------:R5:W-:Y:S02]  /*93f0*/  ST.E desc[UR40][R80.64], RZ ;  /* 0x000000ff50007985 */ /* 0x000be4000c101928 */
[----:B------:R-:W-:Y:S01]  /*9400*/  IMAD.X R79, RZ, RZ, R43, P1 ;  /* 0x000000ffff4f7224 */ /* 0x000fe200008e062b */
[----:B------:R-:W-:Y:S01]  /*9410*/  SHF.R.U64 R5, R4, 0x3, R67 ;  /* 0x0000000304057819 */ /* 0x000fe20000001243 */
[----:B------:R-:W-:-:S03]  /*9420*/  IMAD.X R65, RZ, RZ, R43, P0 ;  /* 0x000000ffff417224 */ /* 0x000fc600000e062b */
[----:B------:R-:W-:Y:S02]  /*9430*/  LOP3.LUT R66, R4, 0x70, R5, 0x78, !PT ;  /* 0x0000007004427812 */ /* 0x000fe400078e7805 */
[C---:B------:R-:W-:Y:S02]  /*9440*/  SHF.R.U64 R4, R0.reuse, 0x3, R65 ;  /* 0x0000000300047819 */ /* 0x040fe40000001241 */
[C---:B------:R-:W-:Y:S01]  /*9450*/  SHF.R.U64 R5, R3.reuse, 0x3, R79 ;  /* 0x0000000303057819 */ /* 0x040fe2000000124f */
[----:B------:R5:W-:Y:S01]  /*9460*/  ST.E desc[UR40][R66.64], RZ ;  /* 0x000000ff42007985 */ /* 0x000be2000c101928 */
[----:B------:R-:W-:Y:S02]  /*9470*/  LOP3.LUT R64, R0, 0x70, R4, 0x78, !PT ;  /* 0x0000007000407812 */ /* 0x000fe400078e7804 */
[----:B------:R-:W-:Y:S02]  /*9480*/  IADD3 R0, P0, PT, R42, 0x56400, RZ ;  /* 0x000564002a007810 */ /* 0x000fe40007f1e0ff */
[----:B------:R-:W-:-:S02]  /*9490*/  LOP3.LUT R78, R3, 0x70, R5, 0x78, !PT ;  /* 0x00000070034e7812 */ /* 0x000fc400078e7805 */
[C---:B------:R-:W-:Y:S01]  /*94a0*/  IADD3 R4, P1, PT, R42.reuse, 0x56600, RZ ;  /* 0x000566002a047810 */ /* 0x040fe20007f3e0ff */
[--C-:B------:R-:W-:Y:S01]  /*94b0*/  IMAD.X R61, RZ, RZ, R43.reuse, P0 ;  /* 0x000000ffff3d7224 */ /* 0x100fe200000e062b */
[----:B------:R-:W-:Y:S01]  /*94c0*/  IADD3 R3, P0, PT, R42, 0x57400, RZ ;  /* 0x000574002a037810 */ /* 0x000fe20007f1e0ff */
[----:B------:R-:W-:Y:S02]  /*94d0*/  ST.E desc[UR40][R78.64], RZ ;  /* 0x000000ff4e007985 */ /* 0x000fe4000c101928 */
[----:B------:R-:W-:Y:S01]  /*94e0*/  IMAD.X R63, RZ, RZ, R43, P1 ;  /* 0x000000ffff3f7224 */ /* 0x000fe200008e062b */
[C---:B------:R-:W-:Y:S01]  /*94f0*/  SHF.R.U64 R5, R0.reuse, 0x3, R61 ;  /* 0x0000000300057819 */ /* 0x040fe2000000123d */
[----:B------:R-:W-:Y:S01]  /*9500*/  IMAD.X R55, RZ, RZ, R43, P0 ;  /* 0x000000ffff377224 */ /* 0x000fe200000e062b */
[----:B------:R5:W-:Y:S02]  /*9510*/  ST.E desc[UR40][R64.64], RZ ;  /* 0x000000ff40007985 */ /* 0x000be4000c101928 */
[----:B------:R-:W-:-:S02]  /*9520*/  LOP3.LUT R60, R0, 0x70, R5, 0x78, !PT ;  /* 0x00000070003c7812 */ /* 0x000fc400078e7805 */
[C---:B------:R-:W-:Y:S02]  /*9530*/  SHF.R.U64 R0, R3.reuse, 0x3, R55 ;  /* 0x0000000303007819 */ /* 0x040fe40000001237 */
[----:B------:R-:W-:Y:S01]  /*9540*/  SHF.R.U64 R5, R4, 0x3, R63 ;  /* 0x0000000304057819 */ /* 0x000fe2000000123f */
[----:B------:R5:W-:Y:S01]  /*9550*/  ST.E desc[UR40][R60.64], RZ ;  /* 0x000000ff3c007985 */ /* 0x000be2000c101928 */
[----:B------:R-:W-:Y:S02]  /*9560*/  LOP3.LUT R54, R3, 0x70, R0, 0x78, !PT ;  /* 0x0000007003367812 */ /* 0x000fe400078e7800 */
[----:B------:R-:W-:Y:S02]  /*9570*/  IADD3 R0, P0, PT, R42, 0x57600, RZ ;  /* 0x000576002a007810 */ /* 0x000fe40007f1e0ff */
[----:B------:R-:W-:Y:S02]  /*9580*/  LOP3.LUT R62, R4, 0x70, R5, 0x78, !PT ;  /* 0x00000070043e7812 */ /* 0x000fe400078e7805 */
        /* <DEDUP_REMOVED lines=106> */
[--C-:B-1----:R-:W-:Y:S01]  /*9c30*/  IMAD.X R69, RZ, RZ, R43.reuse, P0 ;  /* 0x000000ffff457224 */ /* 0x102fe200000e062b */
[----:B------:R-:W-:Y:S01]  /*9c40*/  IADD3 R3, P0, PT, R42, 0x53800, RZ ;  /* 0x000538002a037810 */ /* 0x000fe20007f1e0ff */
[----:B------:R-:W-:Y:S02]  /*9c50*/  ST.E desc[UR40][R10.64], RZ ;  /* 0x000000ff0a007985 */ /* 0x000fe4000c101928 */
[----:B--2---:R-:W-:Y:S01]  /*9c60*/  IMAD.X R77, RZ, RZ, R43, P1 ;  /* 0x000000ffff4d7224 */ /* 0x004fe200008e062b */
        /* <DEDUP_REMOVED lines=11> */
[--C-:B---3--:R-:W-:Y:S01]  /*9d20*/  IMAD.X R73, RZ, RZ, R43.reuse, P0 ;  /* 0x000000ffff497224 */ /* 0x108fe200000e062b */
[----:B------:R-:W-:Y:S01]  /*9d30*/  IADD3 R3, P0, PT, R42, 0x54a00, RZ ;  /* 0x00054a002a037810 */ /* 0x000fe20007f1e0ff */
[----:B------:R-:W-:Y:S02]  /*9d40*/  ST.E desc[UR40][R76.64], RZ ;  /* 0x000000ff4c007985 */ /* 0x000fe4000c101928 */
[----:B----4-:R-:W-:Y:S01]  /*9d50*/  IMAD.X R85, RZ, RZ, R43, P1 ;  /* 0x000000ffff557224 */ /* 0x010fe200008e062b */
        /* <DEDUP_REMOVED lines=11> */
[--C-:B-----5:R-:W-:Y:S01]  /*9e10*/  IMAD.X R81, RZ, RZ, R43.reuse, P0 ;  /* 0x000000ffff517224 */ /* 0x120fe200000e062b */
        /* <DEDUP_REMOVED lines=106> */
[----:B------:R1:W-:Y:S02]  /*a4c0*/  ST.E desc[UR40][R32.64], RZ ;  /* 0x000000ff20007985 */ /* 0x0003e4000c101928 */
        /* <DEDUP_REMOVED lines=29> */
[----:B------:R1:W-:Y:S02]  /*a6a0*/  ST.E desc[UR40][R18.64], RZ ;  /* 0x000000ff12007985 */ /* 0x0003e4000c101928 */
        /* <DEDUP_REMOVED lines=14> */
[----:B------:R1:W-:Y:S02]  /*a790*/  ST.E desc[UR40][R68.64], RZ ;  /* 0x000000ff44007985 */ /* 0x0003e4000c101928 */
[----:B------:R-:W-:Y:S01]  /*a7a0*/  IMAD.X R77, RZ, RZ, R43, P1 ;  /* 0x000000ffff4d7224 */ /* 0x000fe200008e062b */
[C---:B------:R-:W-:Y:S01]  /*a7b0*/  SHF.R.U64 R5, R0.reuse, 0x3, R71 ;  /* 0x0000000300057819 */ /* 0x040fe20000001247 */
[----:B----4-:R-:W-:Y:S01]  /*a7c0*/  IMAD.X R73, RZ, RZ, R43, P0 ;  /* 0x000000ffff497224 */ /* 0x010fe200000e062b */
        /* <DEDUP_REMOVED lines=108> */
[C---:B------:R-:W-:Y:S01]  /*ae90*/  SHF.R.U64 R0, R4.reuse, 0x3, R29 ;  /* 0x0000000304007819 */ /* 0x040fe2000000121d */
[----:B------:R1:W-:Y:S01]  /*aea0*/  ST.E desc[UR40][R30.64], RZ ;  /* 0x000000ff1e007985 */ /* 0x0003e2000c101928 */
[----:B------:R-:W-:Y:S02]  /*aeb0*/  LOP3.LUT R38, R3, 0x70, R5, 0x78, !PT ;  /* 0x0000007003267812 */ /* 0x000fe400078e7805 */
[----:B------:R-:W-:-:S03]  /*aec0*/  LOP3.LUT R28, R4, 0x70, R0, 0x78, !PT ;  /* 0x00000070041c7812 */ /* 0x000fc600078e7800 */
[----:B------:R1:W-:Y:S04]  /*aed0*/  ST.E desc[UR40][R38.64], RZ ;  /* 0x000000ff26007985 */ /* 0x0003e8000c101928 */
[----:B------:R1:W-:Y:S01]  /*aee0*/  ST.E desc[UR40][R28.64], RZ ;  /* 0x000000ff1c007985 */ /* 0x0003e2000c101928 */
[----:B------:R-:W-:Y:S05]  /*aef0*/  @!P5 BRA `(.L_x_158) ;  /* 0x0000000000d0d947 */ /* 0x000fea0003800000 */
[----:B------:R-:W2:Y:S01]  /*af00*/  LDC R4, c[0x0][0x904] ;  /* 0x00024100ff047b82 */ /* 0x000ea20000000800 */
[----:B------:R-:W3:Y:S01]  /*af10*/  LDCU.64 UR4, c[0x0][0x908] ;  /* 0x00012100ff0477ac */ /* 0x000ee20008000a00 */
[----:B------:R-:W4:Y:S01]  /*af20*/  S2R R0, SR_TID.X ;  /* 0x0000000000007919 */ /* 0x000f220000002100 */
[----:B------:R-:W-:Y:S01]  /*af30*/  BSSY.RECONVERGENT B0, `(.L_x_158) ;  /* 0x0000030000007945 */ /* 0x000fe20003800200 */
[----:B---3--:R-:W-:Y:S01]  /*af40*/  IMAD.HI.U32 R3, R57, UR4, RZ ;  /* 0x0000000439037c27 */ /* 0x008fe2000f8e00ff */
[----:B------:R-:W3:Y:S01]  /*af50*/  LDCU UR4, c[0x0][0x380] ;  /* 0x00007000ff0477ac */ /* 0x000ee20008000800 */
[----:B--2---:R-:W-:-:S03]  /*af60*/  ISETP.NE.AND P0, PT, R4, 0x1, PT ;  /* 0x000000010400780c */ /* 0x004fc60003f05270 */
[----:B------:R-:W-:-:S04]  /*af70*/  SHF.R.U32.HI R3, RZ, UR5, R3 ;  /* 0x00000005ff037c19 */ /* 0x000fc80008011603 */
[----:B------:R-:W-:Y:S02]  /*af80*/  SEL R3, R57, R3, !P0 ;  /* 0x0000000339037207 */ /* 0x000fe40004000000 */
[----:B----4-:R-:W-:-:S03]  /*af90*/  LOP3.LUT R0, R0, 0x7f, RZ, 0xc0, !PT ;  /* 0x0000007f00007812 */ /* 0x010fc600078ec0ff */
[----:B------:R-:W-:-:S04]  /*afa0*/  IMAD.MOV R3, RZ, RZ, -R3 ;  /* 0x000000ffff037224 */ /* 0x000fc800078e0a03 */
[----:B------:R-:W-:-:S04]  /*afb0*/  IMAD R3, R4, R3, R57 ;  /* 0x0000000304037224 */ /* 0x000fc800078e0239 */
[----:B------:R-:W-:-:S05]  /*afc0*/  IMAD R3, R3, 0x100, R0 ;  /* 0x0000010003037824 */ /* 0x000fca00078e0200 */
[----:B---3--:R-:W-:-:S13]  /*afd0*/  ISETP.GE.AND P0, PT, R3, UR4, PT ;  /* 0x0000000403007c0c */ /* 0x008fda000bf06270 */
[----:B------:R-:W-:Y:S05]  /*afe0*/  @P0 BRA `(.L_x_159) ;  /* 0x0000000000900947 */ /* 0x000fea0003800000 */
[----:B------:R-:W1:Y:S01]  /*aff0*/  LDC R5, c[0x0][0x38c] ;  /* 0x0000e300ff057b82 */ /* 0x000e620000000800 */
[----:B------:R-:W2:Y:S01]  /*b000*/  LDCU UR6, c[0x0][0x890] ;  /* 0x00011200ff0677ac */ /* 0x000ea20008000800 */
[----:B------:R-:W3:Y:S01]  /*b010*/  LDCU.64 UR4, c[0x0][0x888] ;  /* 0x00011100ff0477ac */ /* 0x000ee20008000a00 */
[----:B--2---:R-:W-:Y:S01]  /*b020*/  IMAD R3, R22, UR6, R3 ;  /* 0x0000000616037c24 */ /* 0x004fe2000f8e0203 */
[----:B-1----:R-:W-:-:S04]  /*b030*/  IABS R6, R5 ;  /* 0x0000000500067213 */ /* 0x002fc80000000000 */
[----:B------:R-:W1:Y:S08]  /*b040*/  I2F.RP R8, R6 ;  /* 0x0000000600087306 */ /* 0x000e700000209400 */
[----:B-1----:R-:W1:Y:S02]  /*b050*/  MUFU.RCP R8, R8 ;  /* 0x0000000800087308 */ /* 0x002e640000001000 */
[----:B-1----:R-:W-:-:S06]  /*b060*/  IADD3 R8, PT, PT, R8, 0xffffffe, RZ ;  /* 0x0ffffffe08087810 */ /* 0x002fcc0007ffe0ff */
[----:B------:R-:W1:Y:S02]  /*b070*/  F2I.FTZ.U32.TRUNC.NTZ R9, R8 ;  /* 0x0000000800097305 */ /* 0x000e64000021f000 */
[----:B-1----:R-:W-:Y:S01]  /*b080*/  IADD3 R0, PT, PT, RZ, -R9, RZ ;  /* 0x80000009ff007210 */ /* 0x002fe20007ffe0ff */
[----:B------:R-:W-:-:S04]  /*b090*/  IMAD.MOV.U32 R8, RZ, RZ, RZ ;  /* 0x000000ffff087224 */ /* 0x000fc800078e00ff */
[----:B------:R-:W-:Y:S01]  /*b0a0*/  IMAD R4, R0, R6, RZ ;  /* 0x0000000600047224 */ /* 0x000fe200078e02ff */
[----:B------:R-:W-:-:S03]  /*b0b0*/  IABS R0, R2 ;  /* 0x0000000200007213 */ /* 0x000fc60000000000 */
[----:B------:R-:W-:Y:S01]  /*b0c0*/  IMAD.HI.U32 R7, R9, R4, R8 ;  /* 0x0000000409077227 */ /* 0x000fe200078e0008 */
[----:B------:R-:W-:Y:S01]  /*b0d0*/  MOV R4, R0 ;  /* 0x0000000000047202 */ /* 0x000fe20000000f00 */
[----:B------:R-:W1:Y:S04]  /*b0e0*/  LDC.64 R8, c[0x0][0x880] ;  /* 0x00022000ff087b82 */ /* 0x000e680000000a00 */
[----:B------:R-:W-:-:S04]  /*b0f0*/  IMAD.HI.U32 R7, R7, R4, RZ ;  /* 0x0000000407077227 */ /* 0x000fc800078e00ff */
[----:B------:R-:W-:-:S04]  /*b100*/  IMAD.MOV R0, RZ, RZ, -R7 ;  /* 0x000000ffff007224 */ /* 0x000fc800078e0a07 */
[----:B------:R-:W-:-:S05]  /*b110*/  IMAD R0, R6, R0, R4 ;  /* 0x0000000006007224 */ /* 0x000fca00078e0204 */
[----:B------:R-:W-:-:S13]  /*b120*/  ISETP.GT.U32.AND P1, PT, R6, R0, PT ;  /* 0x000000000600720c */ /* 0x000fda0003f24070 */
[-C--:B------:R-:W-:Y:S01]  /*b130*/  @!P1 IADD3 R0, PT, PT, R0, -R6.reuse, RZ ;  /* 0x8000000600009210 */ /* 0x080fe20007ffe0ff */
[----:B------:R-:W-:Y:S01]  /*b140*/  @!P1 VIADD R7, R7, 0x1 ;  /* 0x0000000107079836 */ /* 0x000fe20000000000 */
[----:B------:R-:W-:Y:S02]  /*b150*/  ISETP.NE.AND P1, PT, R5, RZ, PT ;  /* 0x000000ff0500720c */ /* 0x000fe40003f25270 */
[----:B------:R-:W-:Y:S02]  /*b160*/  ISETP.GE.U32.AND P2, PT, R0, R6, PT ;  /* 0x000000060000720c */ /* 0x000fe40003f46070 */
[----:B------:R-:W-:-:S04]  /*b170*/  LOP3.LUT R0, R2, R5, RZ, 0x3c, !PT ;  /* 0x0000000502007212 */ /* 0x000fc800078e3cff */
[----:B------:R-:W-:-:S07]  /*b180*/  ISETP.GE.AND P0, PT, R0, RZ, PT ;  /* 0x000000ff0000720c */ /* 0x000fce0003f06270 */
[----:B------:R-:W-:-:S06]  /*b190*/  @P2 IADD3 R7, PT, PT, R7, 0x1, RZ ;  /* 0x0000000107072810 */ /* 0x000fcc0007ffe0ff */
[----:B------:R-:W-:Y:S01]  /*b1a0*/  @!P0 IMAD.MOV R7, RZ, RZ, -R7 ;  /* 0x000000ffff078224 */ /* 0x000fe200078e0a07 */
[----:B------:R-:W-:-:S04]  /*b1b0*/  @!P1 LOP3.LUT R7, RZ, R5, RZ, 0x33, !PT ;  /* 0x00000005ff079212 */ /* 0x000fc800078e33ff */
[C---:B------:R-:W-:Y:S01]  /*b1c0*/  IADD3 R0, PT, PT, -R7.reuse, RZ, RZ ;  /* 0x000000ff07007210 */ /* 0x040fe20007ffe1ff */
[----:B---3--:R-:W-:-:S04]  /*b1d0*/  IMAD R3, R7, UR5, R3 ;  /* 0x0000000507037c24 */ /* 0x008fc8000f8e0203 */
[----:B------:R-:W-:-:S04]  /*b1e0*/  IMAD R0, R5, R0, R2 ;  /* 0x0000000005007224 */ /* 0x000fc800078e0202 */
[----:B------:R-:W-:Y:S02]  /*b1f0*/  IMAD R3, R0, UR4, R3 ;  /* 0x0000000400037c24 */ /* 0x000fe4000f8e0203 */
[----:B------:R-:W-:Y:S02]  /*b200*/  IMAD.MOV.U32 R0, RZ, RZ, -0x800000 ;  /* 0xff800000ff007424 */ /* 0x000fe400078e00ff */
[----:B-1----:R-:W-:-:S05]  /*b210*/  IMAD.WIDE R8, R3, 0x4, R8 ;  /* 0x0000000403087825 */ /* 0x002fca00078e0208 */
[----:B------:R2:W-:Y:S02]  /*b220*/  STG.E desc[UR40][R8.64], R0 ;  /* 0x0000000008007986 */ /* 0x0005e4000c101928 */
.L_x_159:
[----:B------:R-:W-:Y:S05]  /*b230*/  BSYNC.RECONVERGENT B0 ;  /* 0x0000000000007941 */ /* 0x000fea0003800200 */
.L_x_158:
[----:B------:R-:W-:-:S09]  /*b240*/  UISETP.NE.AND UP0, UPT, UR37, URZ, UPT ;  /* 0x000000ff2500728c */ /* 0x000fd2000bf05270 */
[----:B------:R-:W-:Y:S05]  /*b250*/  BRA.U UP0, `(.L_x_160) ;  /* 0x0000000100047547 */ /* 0x000fea000b800000 */
[----:B------:R-:W-:Y:S05]  /*b260*/  BPT.TRAP 0x1 ;  /* 0x000000040000795c */ /* 0x000fea0000300000 */
.L_x_160:
[C---:B-1----:R-:W-:Y:S01]  /*b270*/  IADD3 R6, P0, PT, R42.reuse, 0x60000, RZ ;  /* 0x000600002a067810 */ /* 0x042fe20007f1e0ff */
[----:B------:R-:W1:Y:S01]  /*b280*/  S2UR UR4, SR_CgaCtaId ;  /* 0x00000000000479c3 */ /* 0x000e620000008800 */
[C---:B------:R-:W-:Y:S01]  /*b290*/  IADD3 R3, P1, PT, R42.reuse, 0x60200, RZ ;  /* 0x000602002a037810 */ /* 0x040fe20007f3e0ff */
[----:B------:R-:W-:Y:S01]  /*b2a0*/  UMOV UR5, 0x400 ;  /* 0x0000040000057882 */ /* 0x000fe20000000000 */
[----:B------:R-:W-:Y:S01]  /*b2b0*/  STL.64 [R1+0x78], R56 ;  /* 0x0000783801007387 */ /* 0x000fe20000100a00 */
[--C-:B------:R-:W-:Y:S01]  /*b2c0*/  IMAD.X R81, RZ, RZ, R43.reuse, P0 ;  /* 0x000000ffff517224 */ /* 0x100fe200000e062b */
[C---:B------:R-:W-:Y:S01]  /*b2d0*/  IADD3 R5, P0, PT, R42.reuse, 0x61000, RZ ;  /* 0x000610002a057810 */ /* 0x040fe20007f1e0ff */
[----:B------:R-:W-:Y:S01]  /*b2e0*/  IMAD.X R79, RZ, RZ, R43, P1 ;  /* 0x000000ffff4f7224 */ /* 0x000fe200008e062b */
[----:B--2---:R-:W-:Y:S01]  /*b2f0*/  IADD3 R0, P1, PT, R42, 0x61200, RZ ;  /* 0x000612002a007810 */ /* 0x004fe20007f3e0ff */
[----:B------:R-:W-:Y:S01]  /*b300*/  STL.64 [R1+0x70], R22 ;  /* 0x0000701601007387 */ /* 0x000fe20000100a00 */
[C---:B------:R-:W-:Y:S01]  /*b310*/  SHF.R.U64 R7, R6.reuse, 0x3, R81 ;  /* 0x0000000306077819 */ /* 0x040fe20000001251 */
[----:B------:R-:W-:Y:S01]  /*b320*/  IMAD.X R77, RZ, RZ, R43, P0 ;  /* 0x000000ffff4d7224 */ /* 0x000fe200000e062b */
[C---:B------:R-:W-:Y:S01]  /*b330*/  SHF.R.U64 R4, R3.reuse, 0x3, R79 ;  /* 0x0000000303047819 */ /* 0x040fe2000000124f */
[----:B------:R-:W-:Y:S01]  /*b340*/  IMAD.X R67, RZ, RZ, R43, P1 ;  /* 0x000000ffff437224 */ /* 0x000fe200008e062b */
[----:B------:R-:W-:Y:S01]  /*b350*/  LOP3.LUT R80, R6, 0x70, R7, 0x78, !PT ;  /* 0x0000007006507812 */ /* 0x000fe200078e7807 */
[----:B------:R-:W-:Y:S01]  /*b360*/  STL [R1+0x80], R58 ;  /* 0x0000803a01007387 */ /* 0x000fe20000100800 */
[----:B------:R-:W-:Y:S01]  /*b370*/  LOP3.LUT R78, R3, 0x70, R4, 0x78, !PT ;  /* 0x00000070034e7812 */ /* 0x000fe200078e7804 */
[----:B------:R-:W-:Y:S01]  /*b380*/  UISETP.NE.AND UP0, UPT, UR37, URZ, UPT ;  /* 0x000000ff2500728c */ /* 0x000fe2000bf05270 */
[----:B------:R-:W-:-:S02]  /*b390*/  IADD3 R6, P0, PT, R42, 0x62000, RZ ;  /* 0x000620002a067810 */ /* 0x000fc40007f1e0ff */
[----:B------:R-:W-:Y:S02]  /*b3a0*/  IADD3 R3, P1, PT, R42, 0x62200, RZ ;  /* 0x000622002a037810 */ /* 0x000fe40007f3e0ff */
[C---:B------:R-:W-:Y:S01]  /*b3b0*/  SHF.R.U64 R4, R0.reuse, 0x3, R67 ;  /* 0x0000000300047819 */ /* 0x040fe20000001243 */
[----:B------:R-:W-:Y:S01]  /*b3c0*/  IMAD.X R65, RZ, RZ, R43, P0 ;  /* 0x000000ffff417224 */ /* 0x000fe200000e062b */
[C---:B------:R-:W-:Y:S01]  /*b3d0*/  SHF.R.U64 R7, R5.reuse, 0x3, R77 ;  /* 0x0000000305077819 */ /* 0x040fe2000000124d */
[----:B------:R-:W-:Y:S01]  /*b3e0*/  IMAD.X R63, RZ, RZ, R43, P1 ;  /* 0x000000ffff3f7224 */ /* 0x000fe200008e062b */
[----:B------:R-:W-:Y:S01]  /*b3f0*/  LOP3.LUT R66, R0, 0x70, R4, 0x78, !PT ;  /* 0x0000007000427812 */ /* 0x000fe200078e7804 */
[----:B-1----:R-:W-:Y:S01]  /*b400*/  ULEA UR4, UR4, UR5, 0x18 ;  /* 0x0000000504047291 */ /* 0x002fe2000f8ec0ff */
[----:B------:R-:W-:Y:S02]  /*b410*/  IADD3 R0, P1, PT, R42, 0x63200, RZ ;  /* 0x000632002a007810 */ /* 0x000fe40007f3e0ff */
[----:B------:R-:W-:-:S02]  /*b420*/  LOP3.LUT R76, R5, 0x70, R7, 0x78, !PT ;  /* 0x00000070054c7812 */ /* 0x000fc400078e7807 */
[----:B------:R-:W-:Y:S01]  /*b430*/  IADD3 R5, P0, PT, R42, 0x63000, RZ ;  /* 0x000630002a057810 */ /* 0x000fe20007f1e0ff */
[----:B------:R-:W-:Y:S01]  /*b440*/  IMAD.X R55, RZ, RZ, R43, P1 ;  /* 0x000000ffff377224 */ /* 0x000fe200008e062b */
[C---:B------:R-:W-:Y:S02]  /*b450*/  SHF.R.U64 R7, R6.reuse, 0x3, R65 ;  /* 0x0000000306077819 */ /* 0x040fe40000001241 */
[C---:B------:R-:W-:Y:S01]  /*b460*/  SHF.R.U64 R4, R3.reuse, 0x3, R63 ;  /* 0x0000000303047819 */ /* 0x040fe2000000123f */
[----:B------:R-:W-:Y:S01]  /*b470*/  IMAD.X R61, RZ, RZ, R43, P0 ;  /* 0x000000ffff3d7224 */ /* 0x000fe200000e062b */
[----:B------:R-:W-:Y:S01]  /*b480*/  LOP3.LUT R64, R6, 0x70, R7, 0x78, !PT ;  /* 0x0000007006407812 */ /* 0x000fe200078e7807 */
[----:B------:R-:W-:Y:S01]  /*b490*/  SYNCS.ARRIVE.TRANS64.A1T0 RZ, [UR4+0x700b0], RZ ;  /* 0x0700b0ffffff79a7 */ /* 0x000fe20008100004 */
[----:B------:R-:W-:Y:S01]  /*b4a0*/  LOP3.LUT R62, R3, 0x70, R4, 0x78, !PT ;  /* 0x00000070033e7812 */ /* 0x000fe200078e7804 */
[----:B------:R-:W-:Y:S01]  /*b4b0*/  ST.E desc[UR40][R80.64], RZ ;  /* 0x000000ff50007985 */ /* 0x000fe2000c101928 */
[----:B------:R-:W-:-:S02]  /*b4c0*/  IADD3 R6, P0, PT, R42, 0x64000, RZ ;  /* 0x000640002a067810 */ /* 0x000fc40007f1e0ff */
[----:B------:R-:W-:Y:S01]  /*b4d0*/  IADD3 R3, P1, PT, R42, 0x64200, RZ ;  /* 0x000642002a037810 */ /* 0x000fe20007f3e0ff */
[----:B------:R1:W-:Y:S01]  /*b4e0*/  ST.E desc[UR40][R78.64], RZ ;  /* 0x000000ff4e007985 */ /* 0x0003e2000c101928 */
[C---:B------:R-:W-:Y:S01]  /*b4f0*/  SHF.R.U64 R4, R0.reuse, 0x3, R55 ;  /* 0x0000000300047819 */ /* 0x040fe20000001237 */
[----:B------:R-:W-:Y:S01]  /*b500*/  IMAD.X R53, RZ, RZ, R43, P0 ;  /* 0x000000ffff357224 */ /* 0x000fe200000e062b */
[C---:B------:R-:W-:Y:S01]  /*b510*/  SHF.R.U64 R7, R5.reuse, 0x3, R61 ;  /* 0x0000000305077819 */ /* 0x040fe2000000123d */
[----:B------:R-:W-:Y:S01]  /*b520*/  IMAD.X R51, RZ, RZ, R43, P1 ;  /* 0x000000ffff337224 */ /* 0x000fe200008e062b */
[----:B------:R-:W-:Y:S01]  /*b530*/  LOP3.LUT R54, R0, 0x70, R4, 0x78, !PT ;  /* 0x0000007000367812 */ /* 0x000fe200078e7804 */
[----:B------:R2:W-:Y:S01]  /*b540*/  ST.E desc[UR40][R76.64], RZ ;  /* 0x000000ff4c007985 */ /* 0x0005e2000c101928 */
[C---:B------:R-:W-:Y:S02]  /*b550*/  IADD3 R0, P1, PT, R42.reuse, 0x65200, RZ ;  /* 0x000652002a007810 */ /* 0x040fe40007f3e0ff */
[----:B------:R-:W-:Y:S01]  /*b560*/  LOP3.LUT R60, R5, 0x70, R7, 0x78, !PT ;  /* 0x00000070053c7812 */ /* 0x000fe200078e7807 */
[----:B------:R-:W-:Y:S01]  /*b570*/  ST.E desc[UR40][R66.64], RZ ;  /* 0x000000ff42007985 */ /* 0x000fe2000c101928 */
[----:B------:R-:W-:Y:S01]  /*b580*/  IADD3 R5, P0, PT, R42, 0x65000, RZ ;  /* 0x000650002a057810 */ /* 0x000fe20007f1e0ff */
[----:B------:R-:W-:Y:S01]  /*b590*/  IMAD.X R47, RZ, RZ, R43, P1 ;  /* 0x000000ffff2f7224 */ /* 0x000fe200008e062b */
[C---:B------:R-:W-:Y:S01]  /*b5a0*/  SHF.R.U64 R7, R6.reuse, 0x3, R53 ;  /* 0x0000000306077819 */ /* 0x040fe20000001235 */
[----:B------:R3:W-:Y:S01]  /*b5b0*/  ST.E desc[UR40][R64.64], RZ ;  /* 0x000000ff40007985 */ /* 0x0007e2000c101928 */
[C---:B------:R-:W-:Y:S01]  /*b5c0*/  SHF.R.U64 R4, R3.reuse, 0x3, R51 ;  /* 0x0000000303047819 */ /* 0x040fe20000001233 */
[----:B------:R-:W-:Y:S01]  /*b5d0*/  IMAD.X R49, RZ, RZ, R43, P0 ;  /* 0x000000ffff317224 */ /* 0x000fe200000e062b */
[----:B------:R-:W-:Y:S01]  /*b5e0*/  LOP3.LUT R52, R6, 0x70, R7, 0x78, !PT ;  /* 0x0000007006347812 */ /* 0x000fe200078e7807 */
[----:B------:R4:W-:Y:S01]  /*b5f0*/  ST.E desc[UR40][R62.64], RZ ;  /* 0x000000ff3e007985 */ /* 0x0009e2000c101928 */
[----:B------:R-:W-:-:S02]  /*b600*/  LOP3.LUT R50, R3, 0x70, R4, 0x78, !PT ;  /* 0x0000007003327812 */ /* 0x000fc400078e7804 */
[C---:B------:R-:W-:Y:S01]  /*b610*/  IADD3 R6, P0, PT, R42.reuse, 0x66000, RZ ;  /* 0x000660002a067810 */ /* 0x040fe20007f1e0ff */
[----:B------:R-:W-:Y:S01]  /*b620*/  ST.E desc[UR40][R60.64], RZ ;  /* 0x000000ff3c007985 */ /* 0x000fe2000c101928 */
[----:B------:R-:W-:Y:S02]  /*b630*/  IADD3 R3, P1, PT, R42, 0x66200, RZ ;  /* 0x000662002a037810 */ /* 0x000fe40007f3e0ff */
[C---:B------:R-:W-:Y:S01]  /*b640*/  SHF.R.U64 R4, R0.reuse, 0x3, R47 ;  /* 0x0000000300047819 */ /* 0x040fe2000000122f */
[----:B------:R-:W-:Y:S01]  /*b650*/  IMAD.X R45, RZ, RZ, R43, P0 ;  /* 0x000000ffff2d7224 */ /* 0x000fe200000e062b */
[----:B------:R-:W-:Y:S01]  /*b660*/  SHF.R.U64 R7, R5, 0x3, R49 ;  /* 0x0000000305077819 */ /* 0x000fe20000001231 */
[----:B------:R-:W-:Y:S01]  /*b670*/  IMAD.X R41, RZ, RZ, R43, P1 ;  /* 0x000000ffff297224 */ /* 0x000fe200008e062b */
[----:B------:R-:W-:Y:S01]  /*b680*/  LOP3.LUT R46, R0, 0x70, R4, 0x78, !PT ;  /* 0x00000070002e7812 */ /* 0x000fe200078e7804 */
[----:B------:R4:W-:Y:S01]  /*b690*/  ST.E desc[UR40][R54.64], RZ ;  /* 0x000000ff36007985 */ /* 0x0009e2000c101928 */
[----:B------:R-:W-:-:S02]  /*b6a0*/  IADD3 R0, P1, PT, R42, 0x67200, RZ ;  /* 0x000672002a007810 */ /* 0x000fc40007f3e0ff */
[----:B------:R-:W-:Y:S01]  /*b6b0*/  LOP3.LUT R48, R5, 0x70, R7, 0x78, !PT ;  /* 0x0000007005307812 */ /* 0x000fe200078e7807 */
[----:B------:R4:W-:Y:S01]  /*b6c0*/  ST.E desc[UR40][R52.64], RZ ;  /* 0x000000ff34007985 */ /* 0x0009e2000c101928 */
[----:B------:R-:W-:Y:S01]  /*b6d0*/  IADD3 R5, P0, PT, R42, 0x67000, RZ ;  /* 0x000670002a057810 */ /* 0x000fe20007f1e0ff */
[----:B------:R-:W-:Y:S01]  /*b6e0*/  IMAD.X R37, RZ, RZ, R43, P1 ;  /* 0x000000ffff257224 */ /* 0x000fe200008e062b */
[C---:B------:R-:W-:Y:S01]  /*b6f0*/  SHF.R.U64 R7, R6.reuse, 0x3, R45 ;  /* 0x0000000306077819 */ /* 0x040fe2000000122d */
[----:B------:R-:W-:Y:S01]  /*b700*/  ST.E desc[UR40][R50.64], RZ ;  /* 0x000000ff32007985 */ /* 0x000fe2000c101928 */
[C---:B------:R-:W-:Y:S01]  /*b710*/  SHF.R.U64 R4, R3.reuse, 0x3, R41 ;  /* 0x0000000303047819 */ /* 0x040fe20000001229 */
[----:B------:R-:W-:Y:S01]  /*b720*/  IMAD.X R39, RZ, RZ, R43, P0 ;  /* 0x000000ffff277224 */ /* 0x000fe200000e062b */
[----:B------:R-:W-:Y:S01]  /*b730*/  LOP3.LUT R44, R6, 0x70, R7, 0x78, !PT ;  /* 0x00000070062c7812 */ /* 0x000fe200078e7807 */
[----:B------:R4:W-:Y:S01]  /*b740*/  ST.E desc[UR40][R48.64], RZ ;  /* 0x000000ff30007985 */ /* 0x0009e2000c101928 */
[----:B------:R-:W-:-:S02]  /*b750*/  LOP3.LUT R40, R3, 0x70, R4, 0x78, !PT ;  /* 0x0000007003287812 */ /* 0x000fc400078e7804 */
[C---:B------:R-:W-:Y:S01]  /*b760*/  IADD3 R6, P0, PT, R42.reuse, 0x68000, RZ ;  /* 0x000680002a067810 */ /* 0x040fe20007f1e0ff */
[----:B------:R4:W-:Y:S01]  /*b770*/  ST.E desc[UR40][R46.64], RZ ;  /* 0x000000ff2e007985 */ /* 0x0009e2000c101928 */
[----:B------:R-:W-:Y:S02]  /*b780*/  IADD3 R3, P1, PT, R42, 0x68200, RZ ;  /* 0x000682002a037810 */ /* 0x000fe40007f3e0ff */
[C---:B------:R-:W-:Y:S01]  /*b790*/  SHF.R.U64 R4, R0.reuse, 0x3, R37 ;  /* 0x0000000300047819 */ /* 0x040fe20000001225 */
[----:B------:R-:W-:Y:S01]  /*b7a0*/  IMAD.X R35, RZ, RZ, R43, P0 ;  /* 0x000000ffff237224 */ /* 0x000fe200000e062b */
[----:B------:R-:W-:Y:S01]  /*b7b0*/  SHF.R.U64 R7, R5, 0x3, R39 ;  /* 0x0000000305077819 */ /* 0x000fe20000001227 */
[----:B------:R-:W-:Y:S01]  /*b7c0*/  IMAD.X R33, RZ, RZ, R43, P1 ;  /* 0x000000ffff217224 */ /* 0x000fe200008e062b */
[----:B------:R-:W-:Y:S01]  /*b7d0*/  LOP3.LUT R36, R0, 0x70, R4, 0x78, !PT ;  /* 0x0000007000247812 */ /* 0x000fe200078e7804 */
[----:B------:R-:W-:Y:S01]  /*b7e0*/  ST.E desc[UR40][R44.64], RZ ;  /* 0x000000ff2c007985 */ /* 0x000fe2000c101928 */
[----:B------:R-:W-:-:S02]  /*b7f0*/  IADD3 R0, P1, PT, R42, 0x69200, RZ ;  /* 0x000692002a007810 */ /* 0x000fc40007f3e0ff */
[----:B------:R-:W-:Y:S01]  /*b800*/  LOP3.LUT R38, R5, 0x70, R7, 0x78, !PT ;  /* 0x0000007005267812 */ /* 0x000fe200078e7807 */
[----:B------:R4:W-:Y:S01]  /*b810*/  ST.E desc[UR40][R40.64], RZ ;  /* 0x000000ff28007985 */ /* 0x0009e2000c101928 */
[----:B------:R-:W-:Y:S01]  /*b820*/  IADD3 R5, P0, PT, R42, 0x69000, RZ ;  /* 0x000690002a057810 */ /* 0x000fe20007f1e0ff */
[----:B------:R-:W-:Y:S01]  /*b830*/  IMAD.X R29, RZ, RZ, R43, P1 ;  /* 0x000000ffff1d7224 */ /* 0x000fe200008e062b */
[C---:B------:R-:W-:Y:S01]  /*b840*/  SHF.R.U64 R7, R6.reuse, 0x3, R35 ;  /* 0x0000000306077819 */ /* 0x040fe20000001223 */
[----:B------:R4:W-:Y:S01]  /*b850*/  ST.E desc[UR40][R38.64], RZ ;  /* 0x000000ff26007985 */ /* 0x0009e2000c101928 */
[C---:B------:R-:W-:Y:S01]  /*b860*/  SHF.R.U64 R4, R3.reuse, 0x3, R33 ;  /* 0x0000000303047819 */ /* 0x040fe20000001221 */
[----:B------:R-:W-:Y:S01]  /*b870*/  IMAD.X R31, RZ, RZ, R43, P0 ;  /* 0x000000ffff1f7224 */ /* 0x000fe200000e062b */
[----:B------:R-:W-:Y:S01]  /*b880*/  LOP3.LUT R34, R6, 0x70, R7, 0x78, !PT ;  /* 0x0000007006227812 */ /* 0x000fe200078e7807 */
[----:B------:R-:W-:Y:S01]  /*b890*/  ST.E desc[UR40][R36.64], RZ ;  /* 0x000000ff24007985 */ /* 0x000fe2000c101928 */
        /* <DEDUP_REMOVED lines=11> */
[----:B------:R-:W-:Y:S02]  /*b950*/  LOP3.LUT R30, R5, 0x70, R7, 0x78, !PT ;  /* 0x00000070051e7812 */ /* 0x000fe400078e7807 */
        /* <DEDUP_REMOVED lines=9> */
[----:B------:R-:W-:Y:S01]  /*b9f0*/  IADD3 R6, P0, PT, R42, 0x6c000, RZ ;  /* 0x0006c0002a067810 */ /* 0x000fe20007f1e0ff */
[----:B------:R4:W-:Y:S01]  /*ba00*/  ST.E desc[UR40][R26.64], RZ ;  /* 0x000000ff1a007985 */ /* 0x0009e2000c101928 */
[C---:B------:R-:W-:Y:S02]  /*ba10*/  SHF.R.U64 R4, R0.reuse, 0x3, R19 ;  /* 0x0000000300047819 */ /* 0x040fe40000001213 */
[----:B------:R-:W-:Y:S01]  /*ba20*/  SHF.R.U64 R7, R5, 0x3, R21 ;  /* 0x0000000305077819 */ /* 0x000fe20000001215 */
[----:B------:R-:W-:Y:S01]  /*ba30*/  IMAD.X R15, RZ, RZ, R43, P0 ;  /* 0x000000ffff0f7224 */ /* 0x000fe200000e062b */
[----:B------:R-:W-:Y:S01]  /*ba40*/  LOP3.LUT R18, R0, 0x70, R4, 0x78, !PT ;  /* 0x0000007000127812 */ /* 0x000fe200078e7804 */
[----:B------:R-:W-:Y:S01]  /*ba50*/  ST.E desc[UR40][R24.64], RZ ;  /* 0x000000ff18007985 */ /* 0x000fe2000c101928 */
[C---:B------:R-:W-:Y:S02]  /*ba60*/  IADD3 R3, P1, PT, R42.reuse, 0x6c200, RZ ;  /* 0x0006c2002a037810 */ /* 0x040fe40007f3e0ff */
[----:B------:R-:W-:-:S02]  /*ba70*/  IADD3 R4, P0, PT, R42, 0x6d000, RZ ;  /* 0x0006d0002a047810 */ /* 0x000fc40007f1e0ff */
[----:B------:R-:W-:Y:S01]  /*ba80*/  LOP3.LUT R20, R5, 0x70, R7, 0x78, !PT ;  /* 0x0000007005147812 */ /* 0x000fe200078e7807 */
[----:B------:R-:W-:Y:S01]  /*ba90*/  IMAD.X R13, RZ, RZ, R43, P1 ;  /* 0x000000ffff0d7224 */ /* 0x000fe200008e062b */
[----:B------:R-:W-:Y:S01]  /*baa0*/  SHF.R.U64 R7, R6, 0x3, R15 ;  /* 0x0000000306077819 */ /* 0x000fe2000000120f */
[----:B------:R-:W-:Y:S01]  /*bab0*/  IMAD.X R11, RZ, RZ, R43, P0 ;  /* 0x000000ffff0b7224 */ /* 0x000fe200000e062b */
[----:B------:R-:W-:Y:S01]  /*bac0*/  IADD3 R0, P1, PT, R42, 0x6d200, RZ ;  /* 0x0006d2002a007810 */ /* 0x000fe20007f3e0ff */
[----:B------:R4:W-:Y:S01]  /*bad0*/  ST.E desc[UR40][R20.64], RZ ;  /* 0x000000ff14007985 */ /* 0x0009e2000c101928 */
[----:B------:R-:W-:Y:S02]  /*bae0*/  LOP3.LUT R14, R6, 0x70, R7, 0x78, !PT ;  /* 0x00000070060e7812 */ /* 0x000fe400078e7807 */
[C---:B------:R-:W-:Y:S01]  /*baf0*/  SHF.R.U64 R6, R4.reuse, 0x3, R11 ;  /* 0x0000000304067819 */ /* 0x040fe2000000120b */
[----:B------:R-:W-:Y:S01]  /*bb00*/  IMAD.X R9, RZ, RZ, R43, P1 ;  /* 0x000000ffff097224 */ /* 0x000fe200008e062b */
[----:B------:R-:W-:Y:S01]  /*bb10*/  SHF.R.U64 R5, R3, 0x3, R13 ;  /* 0x0000000303057819 */ /* 0x000fe2000000120d */
[----:B------:R4:W-:Y:S01]  /*bb20*/  ST.E desc[UR40][R18.64], RZ ;  /* 0x000000ff12007985 */ /* 0x0009e2000c101928 */
[----:B------:R-:W-:-:S02]  /*bb30*/  LOP3.LUT R10, R4, 0x70, R6, 0x78, !PT ;  /* 0x00000070040a7812 */ /* 0x000fc400078e7806 */
[----:B------:R-:W-:Y:S01]  /*bb40*/  LOP3.LUT R12, R3, 0x70, R5, 0x78, !PT ;  /* 0x00000070030c7812 */ /* 0x000fe200078e7805 */
[----:B------:R-:W-:Y:S01]  /*bb50*/  ST.E desc[UR40][R14.64], RZ ;  /* 0x000000ff0e007985 */ /* 0x000fe2000c101928 */
[----:B------:R-:W-:Y:S02]  /*bb60*/  IADD3 R6, P0, PT, R42, 0x6e200, RZ ;  /* 0x0006e2002a067810 */ /* 0x000fe40007f1e0ff */
[----:B------:R-:W-:Y:S01]  /*bb70*/  SHF.R.U64 R5, R0, 0x3, R9 ;  /* 0x0000000300057819 */ /* 0x000fe20000001209 */
[----:B------:R4:W-:Y:S01]  /*bb80*/  ST.E desc[UR40][R12.64], RZ ;  /* 0x000000ff0c007985 */ /* 0x0009e2000c101928 */
[----:B------:R-:W-:Y:S01]  /*bb90*/  IADD3 R3, P1, PT, R42, 0x6e000, RZ ;  /* 0x0006e0002a037810 */ /* 0x000fe20007f3e0ff */
[----:B------:R-:W-:Y:S01]  /*bba0*/  IMAD.X R73, RZ, RZ, R43, P0 ;  /* 0x000000ffff497224 */ /* 0x000fe200000e062b */
[----:B------:R-:W-:Y:S01]  /*bbb0*/  LOP3.LUT R8, R0, 0x70, R5, 0x78, !PT ;  /* 0x0000007000087812 */ /* 0x000fe200078e7805 */
[----:B------:R4:W-:Y:S01]  /*bbc0*/  ST.E desc[UR40][R10.64], RZ ;  /* 0x000000ff0a007985 */ /* 0x0009e2000c101928 */
[----:B------:R-:W-:Y:S01]  /*bbd0*/  IADD3 R0, P2, PT, R42, 0x6f200, RZ ;  /* 0x0006f2002a007810 */ /* 0x000fe20007f5e0ff */
[----:B------:R-:W-:Y:S01]  /*bbe0*/  IMAD.X R75, RZ, RZ, R43, P1 ;  /* 0x000000ffff4b7224 */ /* 0x000fe200008e062b */
[----:B------:R-:W-:Y:S01]  /*bbf0*/  SHF.R.U64 R7, R6, 0x3, R73 ;  /* 0x0000000306077819 */ /* 0x000fe20000001249 */
[----:B------:R4:W-:Y:S01]  /*bc00*/  ST.E desc[UR40][R8.64], RZ ;  /* 0x000000ff08007985 */ /* 0x0009e2000c101928 */
[----:B------:R-:W-:Y:S01]  /*bc10*/  IADD3 R4, P1, PT, R42, 0x6f000, RZ ;  /* 0x0006f0002a047810 */ /* 0x000fe20007f3e0ff */
[----:B------:R-:W-:Y:S01]  /*bc20*/  IMAD.X R69, RZ, RZ, R43, P2 ;  /* 0x000000ffff457224 */ /* 0x000fe200010e062b */
[----:B------:R-:W-:-:S02]  /*bc30*/  SHF.R.U64 R5, R3, 0x3, R75 ;  /* 0x0000000303057819 */ /* 0x000fc4000000124b */
[----:B------:R-:W-:Y:S01]  /*bc40*/  LOP3.LUT R72, R6, 0x70, R7, 0x78, !PT ;  /* 0x0000007006487812 */ /* 0x000fe200078e7807 */
[----:B------:R-:W-:Y:S01]  /*bc50*/  IMAD.X R71, RZ, RZ, R43, P1 ;  /* 0x000000ffff477224 */ /* 0x000fe200008e062b */
[----:B------:R-:W-:Y:S02]  /*bc60*/  LOP3.LUT R74, R3, 0x70, R5, 0x78, !PT ;  /* 0x00000070034a7812 */ /* 0x000fe400078e7805 */
[----:B------:R-:W-:Y:S02]  /*bc70*/  IADD3 R6, P0, PT, R42, 0x60400, RZ ;  /* 0x000604002a067810 */ /* 0x000fe40007f1e0ff */
[----:B------:R-:W-:Y:S01]  /*bc80*/  SHF.R.U64 R3, R0, 0x3, R69 ;  /* 0x0000000300037819 */ /* 0x000fe20000001245 */
[----:B------:R-:W-:Y:S01]  /*bc90*/  ST.E desc[UR40][R74.64], RZ ;  /* 0x000000ff4a007985 */ /* 0x000fe2000c101928 */
[----:B------:R-:W-:Y:S01]  /*bca0*/  SHF.R.U64 R5, R4, 0x3, R71 ;  /* 0x0000000304057819 */ /* 0x000fe20000001247 */
[----:B------:R-:W-:Y:S01]  /*bcb0*/  IMAD.X R85, RZ, RZ, R43, P0 ;  /* 0x000000ffff557224 */ /* 0x000fe200000e062b */
[----:B------:R-:W-:Y:S01]  /*bcc0*/  LOP3.LUT R68, R0, 0x70, R3, 0x78, !PT ;  /* 0x0000007000447812 */ /* 0x000fe200078e7803 */
[----:B------:R4:W-:Y:S01]  /*bcd0*/  ST.E desc[UR40][R72.64], RZ ;  /* 0x000000ff48007985 */ /* 0x0009e2000c101928 */
[----:B------:R-:W-:-:S02]  /*bce0*/  IADD3 R3, P0, PT, R42, 0x60600, RZ ;  /* 0x000606002a037810 */ /* 0x000fc40007f1e0ff */
[----:B------:R-:W-:Y:S02]  /*bcf0*/  IADD3 R0, P1, PT, R42, 0x61400, RZ ;  /* 0x000614002a007810 */ /* 0x000fe40007f3e0ff */
[----:B------:R-:W-:Y:S01]  /*bd00*/  LOP3.LUT R70, R4, 0x70, R5, 0x78, !PT ;  /* 0x0000007004467812 */ /* 0x000fe200078e7805 */
[----:B------:R-:W-:Y:S01]  /*bd10*/  IMAD.X R83, RZ, RZ, R43, P0 ;  /* 0x000000ffff537224 */ /* 0x000fe200000e062b */
[C---:B------:R-:W-:Y:S01]  /*bd20*/  SHF.R.U64 R4, R6.reuse, 0x3, R85 ;  /* 0x0000000306047819 */ /* 0x040fe20000001255 */
[----:B------:R-:W-:Y:S02]  /*bd30*/  IMAD.X R7, RZ, RZ, R43, P1 ;  /* 0x000000ffff077224 */ /* 0x000fe400008e062b */
[----:B------:R-:W-:Y:S01]  /*bd40*/  ST.E desc[UR40][R70.64], RZ ;  /* 0x000000ff46007985 */ /* 0x000fe2000c101928 */
[C---:B------:R-:W-:Y:S02]  /*bd50*/  SHF.R.U64 R5, R3.reuse, 0x3, R83 ;  /* 0x0000000303057819 */ /* 0x040fe40000001253 */
[----:B------:R-:W-:Y:S01]  /*bd60*/  LOP3.LUT R84, R6, 0x70, R4, 0x78, !PT ;  /* 0x0000007006547812 */ /* 0x000fe200078e7804 */
[----:B------:R4:W-:Y:S01]  /*bd70*/  ST.E desc[UR40][R68.64], RZ ;  /* 0x000000ff44007985 */ /* 0x0009e2000c101928 */
[----:B------:R-:W-:-:S02]  /*bd80*/  LOP3.LUT R82, R3, 0x70, R5, 0x78, !PT ;  /* 0x0000007003527812 */ /* 0x000fc400078e7805 */
[----:B------:R-:W-:Y:S01]  /*bd90*/  IADD3 R3, P0, PT, R42, 0x61600, RZ ;  /* 0x000616002a037810 */ /* 0x000fe20007f1e0ff */
[----:B------:R4:W-:Y:S01]  /*bda0*/  ST.E desc[UR40][R84.64], RZ ;  /* 0x000000ff54007985 */ /* 0x0009e2000c101928 */
[----:B------:R-:W-:-:S03]  /*bdb0*/  SHF.R.U64 R4, R0, 0x3, R7 ;  /* 0x0000000300047819 */ /* 0x000fc60000001207 */
[----:B-1----:R-:W-:Y:S01]  /*bdc0*/  IMAD.X R79, RZ, RZ, R43, P0 ;  /* 0x000000ffff4f7224 */ /* 0x002fe200000e062b */
[----:B------:R-:W-:Y:S01]  /*bdd0*/  LOP3.LUT R6, R0, 0x70, R4, 0x78, !PT ;  /* 0x0000007000067812 */ /* 0x000fe200078e7804 */
[----:B------:R-:W-:Y:S01]  /*bde0*/  ST.E desc[UR40][R82.64], RZ ;  /* 0x000000ff52007985 */ /* 0x000fe2000c101928 */
[C---:B------:R-:W-:Y:S02]  /*bdf0*/  IADD3 R0, P0, PT, R42.reuse, 0x62600, RZ ;  /* 0x000626002a007810 */ /* 0x040fe40007f1e0ff */
[C---:B------:R-:W-:Y:S01]  /*be00*/  SHF.R.U64 R5, R3.reuse, 0x3, R79 ;  /* 0x0000000303057819 */ /* 0x040fe2000000124f */
[----:B------:R1:W-:Y:S01]  /*be10*/  ST.E desc[UR40][R6.64], RZ ;  /* 0x000000ff06007985 */ /* 0x0003e2000c101928 */
[----:B------:R-:W-:Y:S01]  /*be20*/  IADD3 R4, P1, PT, R42, 0x62400, RZ ;  /* 0x000624002a047810 */ /* 0x000fe20007f3e0ff */
[----:B--2---:R-:W-:Y:S01]  /*be30*/  IMAD.X R77, RZ, RZ, R43, P0 ;  /* 0x000000ffff4d7224 */ /* 0x004fe200000e062b */
[----:B------:R-:W-:-:S03]  /*be40*/  LOP3.LUT R78, R3, 0x70, R5, 0x78, !PT ;  /* 0x00000070034e7812 */ /* 0x000fc600078e7805 */
[----:B------:R-:W-:Y:S01]  /*be50*/  IMAD.X R81, RZ, RZ, R43, P1 ;  /* 0x000000ffff517224 */ /* 0x000fe200008e062b */
[C---:B------:R-:W-:Y:S01]  /*be60*/  SHF.R.U64 R3, R0.reuse, 0x3, R77 ;  /* 0x0000000300037819 */ /* 0x040fe2000000124d */
[----:B------:R2:W-:Y:S03]  /*be70*/  ST.E desc[UR40][R78.64], RZ ;  /* 0x000000ff4e007985 */ /* 0x0005e6000c101928 */
[----:B------:R-:W-:Y:S02]  /*be80*/  LOP3.LUT R76, R0, 0x70, R3, 0x78, !PT ;  /* 0x00000070004c7812 */ /* 0x000fe400078e7803 */
[----:B------:R-:W-:Y:S02]  /*be90*/  IADD3 R0, P0, PT, R42, 0x63400, RZ ;  /* 0x000634002a007810 */ /* 0x000fe40007f1e0ff */
[----:B------:R-:W-:-:S03]  /*bea0*/  SHF.R.U64 R5, R4, 0x3, R81 ;  /* 0x0000000304057819 */ /* 0x000fc60000001251 */
[----:B---3--:R-:W-:Y:S01]  /*beb0*/  IMAD.X R65, RZ, RZ, R43, P0 ;  /* 0x000000ffff417224 */ /* 0x008fe200000e062b */
[----:B------:R-:W-:Y:S02]  /*bec0*/  IADD3 R3, P0, PT, R42, 0x64400, RZ ;  /* 0x000644002a037810 */ /* 0x000fe40007f1e0ff */
[----:B------:R-:W-:Y:S02]  /*bed0*/  LOP3.LUT R80, R4, 0x70, R5, 0x78, !PT ;  /* 0x0000007004507812 */ /* 0x000fe400078e7805 */
[----:B------:R-:W-:Y:S01]  /*bee0*/  SHF.R.U64 R5, R0, 0x3, R65 ;  /* 0x0000000300057819 */ /* 0x000fe20000001241 */
[----:B----4-:R-:W-:Y:S01]  /*bef0*/  IMAD.X R63, RZ, RZ, R43, P0 ;  /* 0x000000ffff3f7224 */ /* 0x010fe200000e062b */
[----:B------:R-:W-:Y:S01]  /*bf00*/  IADD3 R4, P1, PT, R42, 0x63600, RZ ;  /* 0x000636002a047810 */ /* 0x000fe20007f3e0ff */
[----:B------:R-:W-:Y:S01]  /*bf10*/  ST.E desc[UR40][R80.64], RZ ;  /* 0x000000ff50007985 */ /* 0x000fe2000c101928 */
[----:B------:R-:W-:Y:S02]  /*bf20*/  LOP3.LUT R64, R0, 0x70, R5, 0x78, !PT ;  /* 0x0000007000407812 */ /* 0x000fe400078e7805 */
[C---:B------:R-:W-:Y:S01]  /*bf30*/  SHF.R.U64 R0, R3.reuse, 0x3, R63 ;  /* 0x0000000303007819 */ /* 0x040fe2000000123f */
[----:B------:R-:W-:Y:S01]  /*bf40*/  IMAD.X R67, RZ, RZ, R43, P1 ;  /* 0x000000ffff437224 */ /* 0x000fe200008e062b */
[----:B------:R3:W-:Y:S02]  /*bf50*/  ST.E desc[UR40][R76.64], RZ ;  /* 0x000000ff4c007985 */ /* 0x0007e4000c101928 */
[----:B------:R-:W-:-:S02]  /*bf60*/  LOP3.LUT R62, R3, 0x70, R0, 0x78, !PT ;  /* 0x00000070033e7812 */ /* 0x000fc400078e7800 */
[----:B------:R-:W-:Y:S01]  /*bf70*/  IADD3 R0, P0, PT, R42, 0x64600, RZ ;  /* 0x000646002a007810 */ /* 0x000fe20007f1e0ff */
[----:B------:R4:W-:Y:S01]  /*bf80*/  ST.E desc[UR40][R64.64], RZ ;  /* 0x000000ff40007985 */ /* 0x0009e2000c101928 */
[----:B------:R-:W-:-:S03]  /*bf90*/  SHF.R.U64 R5, R4, 0x3, R67 ;  /* 0x0000000304057819 */ /* 0x000fc60000001243 */
[----:B------:R-:W-:Y:S01]  /*bfa0*/  IMAD.X R55, RZ, RZ, R43, P0 ;  /* 0x000000ffff377224 */ /* 0x000fe200000e062b */
[----:B------:R-:W-:Y:S02]  /*bfb0*/  IADD3 R3, P0, PT, R42, 0x65600, RZ ;  /* 0x000656002a037810 */ /* 0x000fe40007f1e0ff */
[----:B------:R-:W-:Y:S02]  /*bfc0*/  LOP3.LUT R66, R4, 0x70, R5, 0x78, !PT ;  /* 0x0000007004427812 */ /* 0x000fe400078e7805 */
[----:B------:R-:W-:Y:S01]  /*bfd0*/  SHF.R.U64 R5, R0, 0x3, R55 ;  /* 0x0000000300057819 */ /* 0x000fe20000001237 */
[----:B------:R-:W-:Y:S01]  /*bfe0*/  IMAD.X R53, RZ, RZ, R43, P0 ;  /* 0x000000ffff357224 */ /* 0x000fe200000e062b */
        /* <DEDUP_REMOVED lines=61> */
[----:B------:R4:W-:Y:S01]  /*c3c0*/  ST.E desc[UR40][R36.64], RZ ;  /* 0x000000ff24007985 */ /* 0x0009e2000c101928 */
        /* <DEDUP_REMOVED lines=18> */
[----:B------:R-:W-:Y:S02]  /*c4f0*/  ST.E desc[UR40][R26.64], RZ ;  /* 0x000000ff1a007985 */ /* 0x000fe4000c101928 */
[----:B------:R-:W-:-:S02]  /*c500*/  LOP3.LUT R18, R3, 0x70, R0, 0x78, !PT ;  /* 0x0000007003127812 */ /* 0x000fc400078e7800 */
[----:B------:R-:W-:Y:S01]  /*c510*/  IADD3 R0, P0, PT, R42, 0x6d600, RZ ;  /* 0x0006d6002a007810 */ /* 0x000fe20007f1e0ff */
[----:B------:R-:W-:Y:S01]  /*c520*/  ST.E desc[UR40][R20.64], RZ ;  /* 0x000000ff14007985 */ /* 0x000fe2000c101928 */
        /* <DEDUP_REMOVED lines=46> */
[----:B-1----:R-:W-:Y:S01]  /*c810*/  IMAD.X R7, RZ, RZ, R43, P0 ;  /* 0x000000ffff077224 */ /* 0x002fe200000e062b */
[----:B------:R-:W-:Y:S02]  /*c820*/  IADD3 R3, P0, PT, R42, 0x63800, RZ ;  /* 0x000638002a037810 */ /* 0x000fe40007f1e0ff */
[----:B------:R-:W-:Y:S02]  /*c830*/  LOP3.LUT R84, R4, 0x70, R5, 0x78, !PT ;  /* 0x0000007004547812 */ /* 0x000fe400078e7805 */
[----:B------:R-:W-:Y:S01]  /*c840*/  SHF.R.U64 R5, R0, 0x3, R7 ;  /* 0x0000000300057819 */ /* 0x000fe20000001207 */
[----:B--2---:R-:W-:Y:S01]  /*c850*/  IMAD.X R79, RZ, RZ, R43, P0 ;  /* 0x000000ffff4f7224 */ /* 0x004fe200000e062b */
        /* <DEDUP_REMOVED lines=86> */
[----:B------:R-:W-:Y:S02]  /*cdc0*/  LOP3.LUT R44, R4, 0x70, R5, 0x78, !PT ;  /* 0x00000070042c7812 */ /* 0x000fe400078e7805 */
[----:B------:R-:W-:Y:S02]  /*cdd0*/  IADD3 R4, P1, PT, R42, 0x6ba00, RZ ;  /* 0x0006ba002a047810 */ /* 0x000fe40007f3e0ff */
[----:B------:R-:W-:Y:S01]  /*cde0*/  SHF.R.U64 R5, R0, 0x3, R37 ;  /* 0x0000000300057819 */ /* 0x000fe20000001225 */
[----:B------:R-:W-:Y:S01]  /*cdf0*/  ST.E desc[UR40][R44.64], RZ ;  /* 0x000000ff2c007985 */ /* 0x000fe2000c101928 */
[----:B------:R-:W-:Y:S01]  /*ce00*/  IADD3 R3, P0, PT, R42, 0x6c800, RZ ;  /* 0x0006c8002a037810 */ /* 0x000fe20007f1e0ff */
[----:B------:R-:W-:Y:S01]  /*ce10*/  IMAD.X R33, RZ, RZ, R43, P1 ;  /* 0x000000ffff217224 */ /* 0x000fe200008e062b */
[----:B------:R-:W-:Y:S01]  /*ce20*/  LOP3.LUT R36, R0, 0x70, R5, 0x78, !PT ;  /* 0x0000007000247812 */ /* 0x000fe200078e7805 */
[----:B------:R-:W-:Y:S02]  /*ce30*/  ST.E desc[UR40][R34.64], RZ ;  /* 0x000000ff22007985 */ /* 0x000fe4000c101928 */
[----:B------:R-:W-:Y:S01]  /*ce40*/  IMAD.X R29, RZ, RZ, R43, P0 ;  /* 0x000000ffff1d7224 */ /* 0x000fe200000e062b */
[----:B------:R-:W-:Y:S01]  /*ce50*/  SHF.R.U64 R5, R4, 0x3, R33 ;  /* 0x0000000304057819 */ /* 0x000fe20000001221 */
[----:B------:R3:W-:Y:S01]  /*ce60*/  ST.E desc[UR40][R36.64], RZ ;  /* 0x000000ff24007985 */ /* 0x0007e2000c101928 */
[----:B-1----:R-:W-:-:S02]  /*ce70*/  IADD3 R41, P0, PT, R42, 0x6ca00, RZ ;  /* 0x0006ca002a297810 */ /* 0x002fc40007f1e0ff */
[C---:B------:R-:W-:Y:S02]  /*ce80*/  SHF.R.U64 R0, R3.reuse, 0x3, R29 ;  /* 0x0000000303007819 */ /* 0x040fe4000000121d */
[----:B------:R-:W-:Y:S02]  /*ce90*/  LOP3.LUT R32, R4, 0x70, R5, 0x78, !PT ;  /* 0x0000007004207812 */ /* 0x000fe400078e7805 */
[C---:B--2---:R-:W-:Y:S02]  /*cea0*/  IADD3 R39, P1, PT, R42.reuse, 0x6d800, RZ ;  /* 0x0006d8002a277810 */ /* 0x044fe40007f3e0ff */
[----:B------:R-:W-:Y:S01]  /*ceb0*/  IADD3 R38, P2, PT, R42, 0x6da00, RZ ;  /* 0x0006da002a267810 */ /* 0x000fe20007f5e0ff */
[----:B------:R1:W-:Y:S01]  /*cec0*/  ST.E desc[UR40][R32.64], RZ ;  /* 0x000000ff20007985 */ /* 0x0003e2000c101928 */
[----:B------:R-:W-:-:S03]  /*ced0*/  LOP3.LUT R28, R3, 0x70, R0, 0x78, !PT ;  /* 0x00000070031c7812 */ /* 0x000fc600078e7800 */
[----:B------:R2:W-:Y:S01]  /*cee0*/  STL.64 [R1+0xb8], R38 ;  /* 0x0000b82601007387 */ /* 0x0005e20000100a00 */
[--C-:B------:R-:W-:Y:S01]  /*cef0*/  IMAD.X R11, RZ, RZ, R43.reuse, P2 ;  /* 0x000000ffff0b7224 */ /* 0x100fe200010e062b */
[C---:B---3--:R-:W-:Y:S02]  /*cf00*/  IADD3 R37, P3, PT, R42.reuse, 0x6e800, RZ ;  /* 0x0006e8002a257810 */ /* 0x048fe40007f7e0ff */
[C---:B------:R-:W-:Y:S01]  /*cf10*/  IADD3 R36, P4, PT, R42.reuse, 0x6ea00, RZ ;  /* 0x0006ea002a247810 */ /* 0x040fe20007f9e0ff */
[----:B------:R-:W3:Y:S04]  /*cf20*/  S2R R0, SR_CgaCtaId ;  /* 0x0000000000007919 */ /* 0x000ee80000008800 */
[----:B------:R4:W-:Y:S01]  /*cf30*/  STL.64 [R1+0xa8], R36 ;  /* 0x0000a82401007387 */ /* 0x0009e20000100a00 */
[----:B------:R-:W-:Y:S01]  /*cf40*/  IMAD.X R9, RZ, RZ, R43, P4 ;  /* 0x000000ffff097224 */ /* 0x000fe200020e062b */
[----:B------:R-:W-:-:S02]  /*cf50*/  IADD3 R31, P4, PT, R42, 0x61c00, RZ ;  /* 0x00061c002a1f7810 */ /* 0x000fc40007f9e0ff */
[----:B-1----:R-:W-:Y:S01]  /*cf60*/  IADD3 R33, P2, PT, R42, 0x60c00, RZ ;  /* 0x00060c002a217810 */ /* 0x002fe20007f5e0ff */
[----:B------:R1:W-:Y:S01]  /*cf70*/  ST.E desc[UR40][R28.64], RZ ;  /* 0x000000ff1c007985 */ /* 0x0003e2000c101928 */
[----:B------:R-:W-:-:S03]  /*cf80*/  MOV R40, 0x400 ;  /* 0x0000040000287802 */ /* 0x000fc60000000f00 */
[----:B------:R-:W-:Y:S01]  /*cf90*/  STL [R1+0x54], R11 ;  /* 0x0000540b01007387 */ /* 0x000fe20000100800 */
[--C-:B--2---:R-:W-:Y:S01]  /*cfa0*/  IMAD.X R39, RZ, RZ, R43.reuse, P0 ;  /* 0x000000ffff277224 */ /* 0x104fe200000e062b */
[C---:B------:R-:W-:Y:S01]  /*cfb0*/  IADD3 R35, P0, PT, R42.reuse, 0x6f800, RZ ;  /* 0x0006f8002a237810 */ /* 0x040fe20007f1e0ff */
[--C-:B------:R-:W-:Y:S01]  /*cfc0*/  IMAD.X R5, RZ, RZ, R43.reuse, P2 ;  /* 0x000000ffff057224 */ /* 0x100fe200010e062b */
[----:B------:R-:W-:Y:S04]  /*cfd0*/  STL [R1+0x44], R9 ;  /* 0x0000440901007387 */ /* 0x000fe80000100800 */
[----:B------:R-:W-:Y:S01]  /*cfe0*/  STL [R1+0x64], R39 ;  /* 0x0000642701007387 */ /* 0x000fe20000100800 */
[----:B----4-:R-:W-:Y:S01]  /*cff0*/  IMAD.X R37, RZ, RZ, R43, P1 ;  /* 0x000000ffff257224 */ /* 0x010fe200008e062b */
[----:B------:R-:W-:-:S05]  /*d000*/  IADD3 R34, P1, PT, R42, 0x6fa00, RZ ;  /* 0x0006fa002a227810 */ /* 0x000fca0007f3e0ff */
[----:B------:R2:W-:Y:S01]  /*d010*/  STL.64 [R1+0x98], R34 ;  /* 0x0000982201007387 */ /* 0x0005e20000100a00 */
[--C-:B------:R-:W-:Y:S01]  /*d020*/  IMAD.X R7, RZ, RZ, R43.reuse, P1 ;  /* 0x000000ffff077224 */ /* 0x100fe200008e062b */
[C---:B-1----:R-:W-:Y:S01]  /*d030*/  IADD3 R29, P1, PT, R42.reuse, 0x62c00, RZ ;  /* 0x00062c002a1d7810 */ /* 0x042fe20007f3e0ff */
[--C-:B------:R-:W-:Y:S02]  /*d040*/  IMAD.X R57, RZ, RZ, R43.reuse, P4 ;  /* 0x000000ffff397224 */ /* 0x100fe400020e062b */
[--C-:B--2---:R-:W-:Y:S01]  /*d050*/  IMAD.X R35, RZ, RZ, R43.reuse, P3 ;  /* 0x000000ffff237224 */ /* 0x104fe200018e062b */
[C---:B------:R-:W-:Y:S01]  /*d060*/  IADD3 R32, P3, PT, R42.reuse, 0x60e00, RZ ;  /* 0x00060e002a207810 */ /* 0x040fe20007f7e0ff */
[----:B------:R-:W-:Y:S04]  /*d070*/  STL [R1+0x34], R7 ;  /* 0x0000340701007387 */ /* 0x000fe80000100800 */
[----:B------:R1:W-:Y:S01]  /*d080*/  STL.64 [R1+0xb0], R34 ;  /* 0x0000b02201007387 */ /* 0x0003e20000100a00 */
[----:B------:R-:W-:Y:S01]  /*d090*/  IMAD.X R59, RZ, RZ, R43, P3 ;  /* 0x000000ffff3b7224 */ /* 0x000fe200018e062b */
[----:B------:R-:W-:-:S02]  /*d0a0*/  IADD3 R28, P2, PT, R42, 0x62e00, RZ ;  /* 0x00062e002a1c7810 */ /* 0x000fc40007f5e0ff */
[----:B------:R2:W-:Y:S04]  /*d0b0*/  STL.64 [R1+0x88], R32 ;  /* 0x0000882001007387 */ /* 0x0005e80000100a00 */
[----:B-1----:R1:W4:Y:S01]  /*d0c0*/  LDL.64 R34, [R1+0x60] ;  /* 0x0000600001227983 */ /* 0x0023220000100a00 */
[C---:B------:R-:W-:Y:S02]  /*d0d0*/  IADD3 R27, P3, PT, R42.reuse, 0x63c00, RZ ;  /* 0x00063c002a1b7810 */ /* 0x040fe40007f7e0ff */
[C---:B------:R-:W-:Y:S01]  /*d0e0*/  IADD3 R26, P4, PT, R42.reuse, 0x63e00, RZ ;  /* 0x00063e002a1a7810 */ /* 0x040fe20007f9e0ff */
[--C-:B--2---:R-:W-:Y:S01]  /*d0f0*/  IMAD.X R33, RZ, RZ, R43.reuse, P0 ;  /* 0x000000ffff217224 */ /* 0x104fe200000e062b */
[C---:B------:R-:W-:Y:S01]  /*d100*/  IADD3 R30, P0, PT, R42.reuse, 0x61e00, RZ ;  /* 0x00061e002a1e7810 */ /* 0x040fe20007f1e0ff */
[--C-:B------:R-:W-:Y:S01]  /*d110*/  IMAD.X R93, RZ, RZ, R43.reuse, P1 ;  /* 0x000000ffff5d7224 */ /* 0x100fe200008e062b */
[C---:B------:R-:W-:Y:S01]  /*d120*/  IADD3 R24, P1, PT, R42.reuse, 0x64e00, RZ ;  /* 0x00064e002a187810 */ /* 0x040fe20007f3e0ff */
[--C-:B------:R-:W-:Y:S01]  /*d130*/  IMAD.X R91, RZ, RZ, R43.reuse, P2 ;  /* 0x000000ffff5b7224 */ /* 0x100fe200010e062b */
[C---:B------:R-:W-:Y:S01]  /*d140*/  IADD3 R21, P2, PT, R42.reuse, 0x65c00, RZ ;  /* 0x00065c002a157810 */ /* 0x040fe20007f5e0ff */
[--C-:B------:R-:W-:Y:S01]  /*d150*/  IMAD.X R23, RZ, RZ, R43.reuse, P0 ;  /* 0x000000ffff177224 */ /* 0x100fe200000e062b */
[C---:B------:R-:W-:Y:S01]  /*d160*/  IADD3 R25, P0, PT, R42.reuse, 0x64c00, RZ ;  /* 0x00064c002a197810 */ /* 0x040fe20007f1e0ff */
[--C-:B------:R-:W-:Y:S01]  /*d170*/  IMAD.X R89, RZ, RZ, R43.reuse, P3 ;  /* 0x000000ffff597224 */ /* 0x100fe200018e062b */
[C---:B------:R-:W-:Y:S01]  /*d180*/  IADD3 R20, P3, PT, R42.reuse, 0x65e00, RZ ;  /* 0x00065e002a147810 */ /* 0x040fe20007f7e0ff */
[----:B------:R-:W-:Y:S01]  /*d190*/  IMAD.X R87, RZ, RZ, R43, P4 ;  /* 0x000000ffff577224 */ /* 0x000fe200020e062b */
[C---:B------:R-:W-:Y:S01]  /*d1a0*/  IADD3 R19, P4, PT, R42.reuse, 0x66c00, RZ ;  /* 0x00066c002a137810 */ /* 0x040fe20007f9e0ff */
[----:B----4-:R-:W-:Y:S01]  /*d1b0*/  IMAD.MOV.U32 R35, RZ, RZ, R39 ;  /* 0x000000ffff237224 */ /* 0x010fe200078e0027 */
[----:B------:R2:W-:Y:S04]  /*d1c0*/  STL [R1+0x2c], R5 ;  /* 0x00002c0501007387 */ /* 0x0005e80000100800 */
[----:B------:R-:W4:Y:S01]  /*d1d0*/  LDL.LU.64 R38, [R1+0xb8] ;  /* 0x0000b80001267983 */ /* 0x000f220000300a00 */
        /* <DEDUP_REMOVED lines=25> */
[C---:B--2---:R-:W-:Y:S01]  /*d370*/  IADD3 R5, P2, PT, R42.reuse, 0x6ce00, RZ ;  /* 0x0006ce002a057810 */ /* 0x044fe20007f5e0ff */
[--C-:B------:R-:W-:Y:S01]  /*d380*/  IMAD.X R55, RZ, RZ, R43.reuse, P3 ;  /* 0x000000ffff377224 */ /* 0x100fe200018e062b */
[C---:B------:R-:W-:Y:S01]  /*d390*/  IADD3 R4, P3, PT, R42.reuse, 0x6dc00, RZ ;  /* 0x0006dc002a047810 */ /* 0x040fe20007f7e0ff */
[----:B------:R-:W-:Y:S01]  /*d3a0*/  IMAD.X R53, RZ, RZ, R43, P4 ;  /* 0x000000ffff357224 */ /* 0x000fe200020e062b */
[----:B------:R-:W-:Y:S01]  /*d3b0*/  IADD3 R3, P4, PT, R42, 0x6de00, RZ ;  /* 0x0006de002a037810 */ /* 0x000fe20007f9e0ff */
[----:B------:R2:W-:Y:S01]  /*d3c0*/  STL.64 [R1+0xa0], R32 ;  /* 0x0000a02001007387 */ /* 0x0005e20000100a00 */
[----:B---3--:R-:W-:-:S02]  /*d3d0*/  LEA R0, R0, R40, 0x18 ;  /* 0x0000002800007211 */ /* 0x008fc400078ec0ff */
[C---:B------:R-:W-:Y:S01]  /*d3e0*/  SHF.R.U64 R42, R41.reuse, 0x3, R35 ;  /* 0x00000003292a7819 */ /* 0x040fe20000001223 */
[----:B------:R3:W-:Y:S03]  /*d3f0*/  STL.64 [R1+0x90], R30 ;  /* 0x0000901e01007387 */ /* 0x0007e60000100a00 */
[----:B------:R-:W-:-:S05]  /*d400*/  LOP3.LUT R34, R41, 0x70, R42, 0x78, !PT ;  /* 0x0000007029227812 */ /* 0x000fca00078e782a */
[----:B------:R1:W-:Y:S04]  /*d410*/  STL [R1+0x60], R34 ;  /* 0x0000602201007387 */ /* 0x0003e80000100800 */
[----:B--2---:R2:W2:Y:S04]  /*d420*/  LDL.64 R32, [R1+0x50] ;  /* 0x0000500001207983 */ /* 0x0044a80000100a00 */
[----:B---3--:R3:W3:Y:S04]  /*d430*/  LDL.64 R30, [R1+0x40] ;  /* 0x00004000011e7983 */ /* 0x0086e80000100a00 */
[----:B-1----:R-:W3:Y:S01]  /*d440*/  LDL.LU.64 R34, [R1+0xb0] ;  /* 0x0000b00001227983 */ /* 0x002ee20000300a00 */
[----:B----4-:R-:W-:-:S04]  /*d450*/  SHF.R.U64 R40, R39, 0x3, R37 ;  /* 0x0000000327287819 */ /* 0x010fc80000001225 */
[----:B------:R-:W-:Y:S02]  /*d460*/  LOP3.LUT R36, R39, 0x70, R40, 0x78, !PT ;  /* 0x0000007027247812 */ /* 0x000fe400078e7828 */
[----:B------:R-:W2:Y:S04]  /*d470*/  LDL.64 R40, [R1+0x50] ;  /* 0x0000500001287983 */ /* 0x000ea80000100a00 */
[----:B------:R1:W-:Y:S04]  /*d480*/  STL.64 [R1+0x58], R36 ;  /* 0x0000582401007387 */ /* 0x0003e80000100a00 */
[----:B-1----:R-:W3:Y:S01]  /*d490*/  LDL.LU.64 R36, [R1+0xa8] ;  /* 0x0000a80001247983 */ /* 0x002ee20000300a00 */
[----:B--2---:R-:W-:-:S05]  /*d4a0*/  IMAD.MOV.U32 R33, RZ, RZ, R41 ;  /* 0x000000ffff217224 */ /* 0x004fca00078e0029 */
[----:B------:R-:W-:-:S04]  /*d4b0*/  SHF.R.U64 R40, R38, 0x3, R33 ;  /* 0x0000000326287819 */ /* 0x000fc80000001221 */
[----:B------:R-:W-:Y:S02]  /*d4c0*/  LOP3.LUT R32, R38, 0x70, R40, 0x78, !PT ;  /* 0x0000007026207812 */ /* 0x000fe400078e7828 */
[----:B------:R-:W2:Y:S01]  /*d4d0*/  LDL.LU.64 R40, [R1+0x28] ;  /* 0x0000280001287983 */ /* 0x000ea20000300a00 */
[----:B---3--:R-:W-:-:S04]  /*d4e0*/  SHF.R.U64 R39, R37, 0x3, R35 ;  /* 0x0000000325277819 */ /* 0x008fc80000001223 */
[----:B------:R-:W-:Y:S02]  /*d4f0*/  LOP3.LUT R34, R37, 0x70, R39, 0x78, !PT ;  /* 0x0000007025227812 */ /* 0x000fe400078e7827 */
[----:B------:R-:W3:Y:S04]  /*d500*/  LDL.64 R38, [R1+0x40] ;  /* 0x0000400001267983 */ /* 0x000ee80000100a00 */
[----:B------:R1:W-:Y:S04]  /*d510*/  STL [R1+0x50], R32 ;  /* 0x0000502001007387 */ /* 0x0003e80000100800 */
[----:B------:R4:W-:Y:S04]  /*d520*/  STL.64 [R1+0x48], R34 ;  /* 0x0000482201007387 */ /* 0x0009e80000100a00 */
[----:B-1----:R-:W2:Y:S04]  /*d530*/  LDL.LU.64 R32, [R1+0xa0] ;  /* 0x0000a00001207983 */ /* 0x002ea80000300a00 */
[----:B----4-:R-:W2:Y:S01]  /*d540*/  LDL.LU.64 R34, [R1+0x98] ;  /* 0x0000980001227983 */ /* 0x010ea20000300a00 */
[----:B---3--:R-:W-:-:S05]  /*d550*/  IMAD.MOV.U32 R31, RZ, RZ, R39 ;  /* 0x000000ffff1f7224 */ /* 0x008fca00078e0027 */
[----:B------:R-:W-:-:S04]  /*d560*/  SHF.R.U64 R38, R36, 0x3, R31 ;  /* 0x0000000324267819 */ /* 0x000fc8000000121f */
[----:B------:R-:W-:Y:S02]  /*d570*/  LOP3.LUT R30, R36, 0x70, R38, 0x78, !PT ;  /* 0x00000070241e7812 */ /* 0x000fe400078e7826 */
[----:B------:R-:W3:Y:S04]  /*d580*/  LDL.LU.64 R38, [R1+0x30] ;  /* 0x0000300001267983 */ /* 0x000ee80000300a00 */
[----:B------:R1:W-:Y:S01]  /*d590*/  STL [R1+0x40], R30 ;  /* 0x0000401e01007387 */ /* 0x0003e20000100800 */
[----:B--2---:R-:W-:-:S04]  /*d5a0*/  SHF.R.U64 R37, R35, 0x3, R33 ;  /* 0x0000000323257819 */ /* 0x004fc80000001221 */
[----:B------:R-:W-:Y:S01]  /*d5b0*/  LOP3.LUT R32, R35, 0x70, R37, 0x78, !PT ;  /* 0x0000007023207812 */ /* 0x000fe200078e7825 */
[----:B-1----:R-:W2:Y:S04]  /*d5c0*/  LDL.LU.64 R30, [R1+0x90] ;  /* 0x00009000011e7983 */ /* 0x002ea80000300a00 */
[----:B------:R1:W-:Y:S04]  /*d5d0*/  STL.64 [R1+0x38], R32 ;  /* 0x0000382001007387 */ /* 0x0003e80000100a00 */
[----:B-1----:R-:W4:Y:S01]  /*d5e0*/  LDL.LU.64 R32, [R1+0x88] ;  /* 0x0000880001207983 */ /* 0x002f220000300a00 */
[----:B---3--:R-:W-:-:S04]  /*d5f0*/  SHF.R.U64 R36, R34, 0x3, R39 ;  /* 0x0000000322247819 */ /* 0x008fc80000001227 */
[----:B------:R-:W-:Y:S02]  /*d600*/  LOP3.LUT R38, R34, 0x70, R36, 0x78, !PT ;  /* 0x0000007022267812 */ /* 0x000fe400078e7824 */
[----:B------:R-:W3:Y:S01]  /*d610*/  LDL.LU.64 R36, [R1+0x60] ;  /* 0x0000600001247983 */ /* 0x000ee20000300a00 */
[C---:B----4-:R-:W-:Y:S02]  /*d620*/  SHF.R.U64 R35, R33.reuse, 0x3, R41 ;  /* 0x0000000321237819 */ /* 0x050fe40000001229 */
[C---:B------:R-:W-:Y:S02]  /*d630*/  SHF.R.U64 R34, R32.reuse, 0x3, R59 ;  /* 0x0000000320227819 */ /* 0x040fe4000000123b */
[----:B------:R-:W-:Y:S02]  /*d640*/  LOP3.LUT R40, R33, 0x70, R35, 0x78, !PT ;  /* 0x0000007021287812 */ /* 0x000fe400078e7823 */
[----:B------:R-:W-:Y:S02]  /*d650*/  LOP3.LUT R58, R32, 0x70, R34, 0x78, !PT ;  /* 0x00000070203a7812 */ /* 0x000fe400078e7822 */
[----:B--2---:R-:W-:Y:S01]  /*d660*/  SHF.R.U64 R33, R31, 0x3, R57 ;  /* 0x000000031f217819 */ /* 0x004fe20000001239 */
[----:B------:R-:W2:Y:S01]  /*d670*/  LDL.LU.64 R34, [R1+0x40] ;  /* 0x0000400001227983 */ /* 0x000ea20000300a00 */
[----:B------:R-:W-:-:S02]  /*d680*/  SHF.R.U64 R32, R30, 0x3, R23 ;  /* 0x000000031e207819 */ /* 0x000fc40000001217 */
[----:B------:R-:W-:Y:S02]  /*d690*/  LOP3.LUT R56, R31, 0x70, R33, 0x78, !PT ;  /* 0x000000701f387812 */ /* 0x000fe400078e7821 */
[----:B------:R-:W-:Y:S02]  /*d6a0*/  LOP3.LUT R22, R30, 0x70, R32, 0x78, !PT ;  /* 0x000000701e167812 */ /* 0x000fe400078e7820 */
[C---:B------:R-:W-:Y:S01]  /*d6b0*/  SHF.R.U64 R31, R29.reuse, 0x3, R93 ;  /* 0x000000031d1f7819 */ /* 0x040fe2000000125d */
[----:B------:R-:W4:Y:S01]  /*d6c0*/  LDL.LU.64 R32, [R1+0x48] ;  /* 0x0000480001207983 */ /* 0x000f220000300a00 */
[C---:B------:R-:W-:Y:S02]  /*d6d0*/  SHF.R.U64 R30, R28.reuse, 0x3, R91 ;  /* 0x000000031c1e7819 */ /* 0x040fe4000000125b */
[----:B------:R-:W-:Y:S02]  /*d6e0*/  LOP3.LUT R92, R29, 0x70, R31, 0x78, !PT ;  /* 0x000000701d5c7812 */ /* 0x000fe400078e781f */
[----:B------:R-:W-:-:S02]  /*d6f0*/  LOP3.LUT R90, R28, 0x70, R30, 0x78, !PT ;  /* 0x000000701c5a7812 */ /* 0x000fc400078e781e */
[C---:B------:R-:W-:Y:S01]  /*d700*/  SHF.R.U64 R29, R27.reuse, 0x3, R89 ;  /* 0x000000031b1d7819 */ /* 0x040fe20000001259 */
[----:B------:R-:W2:Y:S01]  /*d710*/  LDL.LU.64 R30, [R1+0x50] ;  /* 0x00005000011e7983 */ /* 0x000ea20000300a00 */
[C---:B------:R-:W-:Y:S02]  /*d720*/  SHF.R.U64 R28, R26.reuse, 0x3, R87 ;  /* 0x000000031a1c7819 */ /* 0x040fe40000001257 */
[----:B------:R-:W-:Y:S02]  /*d730*/  LOP3.LUT R88, R27, 0x70, R29, 0x78, !PT ;  /* 0x000000701b587812 */ /* 0x000fe400078e781d */
[----:B------:R-:W-:Y:S02]  /*d740*/  LOP3.LUT R86, R26, 0x70, R28, 0x78, !PT ;  /* 0x000000701a567812 */ /* 0x000fe400078e781c */
[----:B------:R-:W4:Y:S04]  /*d750*/  LDL.LU.64 R28, [R1+0x58] ;  /* 0x00005800011c7983 */ /* 0x000f280000300a00 */
[----:B---3--:R1:W-:Y:S04]  /*d760*/  ST.E desc[UR40][R36.64], RZ ;  /* 0x000000ff24007985 */ /* 0x0083e8000c101928 */
[----:B-1----:R-:W3:Y:S04]  /*d770*/  LDL.LU.64 R36, [R1+0x38] ;  /* 0x0000380001247983 */ /* 0x002ee80000300a00 */
[----:B----4-:R-:W-:Y:S04]  /*d780*/  ST.E desc[UR40][R28.64], RZ ;  /* 0x000000ff1c007985 */ /* 0x010fe8000c101928 */
[----:B--2---:R-:W-:Y:S04]  /*d790*/  ST.E desc[UR40][R30.64], RZ ;  /* 0x000000ff1e007985 */ /* 0x004fe8000c101928 */
[----:B------:R-:W-:Y:S04]  /*d7a0*/  ST.E desc[UR40][R32.64], RZ ;  /* 0x000000ff20007985 */ /* 0x000fe8000c101928 */
[----:B------:R-:W-:Y:S01]  /*d7b0*/  ST.E desc[UR40][R34.64], RZ ;  /* 0x000000ff22007985 */ /* 0x000fe2000c101928 */
[----:B------:R-:W-:-:S02]  /*d7c0*/  SHF.R.U64 R27, R25, 0x3, R85 ;  /* 0x00000003191b7819 */ /* 0x000fc40000001255 */
[C---:B------:R-:W-:Y:S02]  /*d7d0*/  SHF.R.U64 R26, R24.reuse, 0x3, R83 ;  /* 0x00000003181a7819 */ /* 0x040fe40000001253 */
[----:B------:R-:W-:Y:S02]  /*d7e0*/  LOP3.LUT R84, R25, 0x70, R27, 0x78, !PT ;  /* 0x0000007019547812 */ /* 0x000fe400078e781b */
[C---:B------:R-:W-:Y:S02]  /*d7f0*/  SHF.R.U64 R25, R21.reuse, 0x3, R81 ;  /* 0x0000000315197819 */ /* 0x040fe40000001251 */
[----:B------:R-:W-:Y:S02]  /*d800*/  LOP3.LUT R82, R24, 0x70, R26, 0x78, !PT ;  /* 0x0000007018527812 */ /* 0x000fe400078e781a */
[----:B------:R-:W-:Y:S02]  /*d810*/  LOP3.LUT R80, R21, 0x70, R25, 0x78, !PT ;  /* 0x0000007015507812 */ /* 0x000fe400078e7819 */
[----:B------:R-:W-:-:S02]  /*d820*/  SHF.R.U64 R24, R20, 0x3, R79 ;  /* 0x0000000314187819 */ /* 0x000fc4000000124f */
[C---:B------:R-:W-:Y:S02]  /*d830*/  SHF.R.U64 R21, R19.reuse, 0x3, R77 ;  /* 0x0000000313157819 */ /* 0x040fe4000000124d */
[----:B------:R-:W-:Y:S02]  /*d840*/  LOP3.LUT R78, R20, 0x70, R24, 0x78, !PT ;  /* 0x00000070144e7812 */ /* 0x000fe400078e7818 */
[----:B------:R-:W-:Y:S02]  /*d850*/  LOP3.LUT R76, R19, 0x70, R21, 0x78, !PT ;  /* 0x00000070134c7812 */ /* 0x000fe400078e7815 */
[C---:B------:R-:W-:Y:S02]  /*d860*/  SHF.R.U64 R20, R18.reuse, 0x3, R75 ;  /* 0x0000000312147819 */ /* 0x040fe4000000124b */
[----:B------:R-:W-:Y:S01]  /*d870*/  SHF.R.U64 R19, R17, 0x3, R73 ;  /* 0x0000000311137819 */ /* 0x000fe20000001249 */
[----:B---3--:R-:W-:Y:S04]  /*d880*/  ST.E desc[UR40][R36.64], RZ ;  /* 0x000000ff24007985 */ /* 0x008fe8000c101928 */
[----:B------:R-:W-:Y:S04]  /*d890*/  ST.E desc[UR40][R38.64], RZ ;  /* 0x000000ff26007985 */ /* 0x000fe8000c101928 */
[----:B------:R-:W-:Y:S04]  /*d8a0*/  ST.E desc[UR40][R40.64], RZ ;  /* 0x000000ff28007985 */ /* 0x000fe8000c101928 */
[----:B------:R1:W-:Y:S04]  /*d8b0*/  ST.E desc[UR40][R58.64], RZ ;  /* 0x000000ff3a007985 */ /* 0x0003e8000c101928 */
[----:B------:R2:W-:Y:S04]  /*d8c0*/  ST.E desc[UR40][R56.64], RZ ;  /* 0x000000ff38007985 */ /* 0x0005e8000c101928 */
[----:B------:R3:W-:Y:S04]  /*d8d0*/  ST.E desc[UR40][R22.64], RZ ;  /* 0x000000ff16007985 */ /* 0x0007e8000c101928 */
[----:B-1----:R1:W5:Y:S04]  /*d8e0*/  LDL.LU R58, [R1+0x80] ;  /* 0x00008000013a7983 */ /* 0x0023680000300800 */
[----:B--2---:R1:W5:Y:S04]  /*d8f0*/  LDL.LU.64 R56, [R1+0x78] ;  /* 0x0000780001387983 */ /* 0x0043680000300a00 */
[----:B---3--:R1:W5:Y:S01]  /*d900*/  LDL.LU.64 R22, [R1+0x70] ;  /* 0x0000700001167983 */ /* 0x0083620000300a00 */
[----:B------:R-:W-:-:S02]  /*d910*/  LOP3.LUT R74, R18, 0x70, R20, 0x78, !PT ;  /* 0x00000070124a7812 */ /* 0x000fc400078e7814 */
[----:B------:R-:W-:Y:S02]  /*d920*/  LOP3.LUT R72, R17, 0x70, R19, 0x78, !PT ;  /* 0x0000007011487812 */ /* 0x000fe400078e7813 */
[C---:B------:R-:W-:Y:S02]  /*d930*/  SHF.R.U64 R18, R15.reuse, 0x3, R71 ;  /* 0x000000030f127819 */ /* 0x040fe40000001247 */
[C---:B------:R-:W-:Y:S02]  /*d940*/  SHF.R.U64 R17, R14.reuse, 0x3, R69 ;  /* 0x000000030e117819 */ /* 0x040fe40000001245 */
[----:B------:R-:W-:Y:S02]  /*d950*/  LOP3.LUT R70, R15, 0x70, R18, 0x78, !PT ;  /* 0x000000700f467812 */ /* 0x000fe400078e7812 */
[----:B------:R-:W-:Y:S02]  /*d960*/  LOP3.LUT R68, R14, 0x70, R17, 0x78, !PT ;  /* 0x000000700e447812 */ /* 0x000fe400078e7811 */
[C---:B------:R-:W-:Y:S01]  /*d970*/  SHF.R.U64 R15, R13.reuse, 0x3, R67 ;  /* 0x000000030d0f7819 */ /* 0x040fe20000001243 */
[----:B------:R-:W2:Y:S03]  /*d980*/  S2R R14, SR_TID.X ;  /* 0x00000000000e7919 */ /* 0x000ea60000002100 */
[----:B------:R-:W-:-:S02]  /*d990*/  LOP3.LUT R66, R13, 0x70, R15, 0x78, !PT ;  /* 0x000000700d427812 */ /* 0x000fc400078e780f */
[----:B------:R-:W3:Y:S01]  /*d9a0*/  S2R R13, SR_SWINHI ;  /* 0x00000000000d7919 */ /* 0x000ee20000002f00 */
[----:B------:R-:W-:Y:S01]  /*d9b0*/  SHF.R.U64 R15, R11, 0x3, R63 ;  /* 0x000000030b0f7819 */ /* 0x000fe2000000123f */
[----:B------:R-:W-:-:S03]  /*d9c0*/  IMAD.X R51, RZ, RZ, R43, P0 ;  /* 0x000000ffff337224 */ /* 0x000fc600000e062b */
[----:B------:R-:W-:Y:S02]  /*d9d0*/  LOP3.LUT R62, R11, 0x70, R15, 0x78, !PT ;  /* 0x000000700b3e7812 */ /* 0x000fe400078e780f */
[C---:B------:R-:W-:Y:S01]  /*d9e0*/  SHF.R.U64 R11, R9.reuse, 0x3, R55 ;  /* 0x00000003090b7819 */ /* 0x040fe20000001237 */
[----:B------:R-:W-:Y:S01]  /*d9f0*/  IMAD.X R47, RZ, RZ, R43, P2 ;  /* 0x000000ffff2f7224 */ /* 0x000fe200010e062b */
[C---:B------:R-:W-:Y:S02]  /*da00*/  SHF.R.U64 R17, R12.reuse, 0x3, R65 ;  /* 0x000000030c117819 */ /* 0x040fe40000001241 */
[----:B------:R-:W-:Y:S02]  /*da10*/  LOP3.LUT R54, R9, 0x70, R11, 0x78, !PT ;  /* 0x0000007009367812 */ /* 0x000fe400078e780b */
[----:B------:R-:W-:Y:S02]  /*da20*/  SHF.R.U64 R9, R7, 0x3, R51 ;  /* 0x0000000307097819 */ /* 0x000fe40000001233 */
[----:B------:R-:W-:-:S02]  /*da30*/  LOP3.LUT R64, R12, 0x70, R17, 0x78, !PT ;  /* 0x000000700c407812 */ /* 0x000fc400078e7811 */
[C---:B------:R-:W-:Y:S02]  /*da40*/  SHF.R.U64 R12, R10.reuse, 0x3, R61 ;  /* 0x000000030a0c7819 */ /* 0x040fe4000000123d */
[----:B------:R-:W-:Y:S02]  /*da50*/  LOP3.LUT R50, R7, 0x70, R9, 0x78, !PT ;  /* 0x0000007007327812 */ /* 0x000fe400078e7809 */
[C---:B------:R-:W-:Y:S01]  /*da60*/  SHF.R.U64 R7, R5.reuse, 0x3, R47 ;  /* 0x0000000305077819 */ /* 0x040fe2000000122f */
[----:B------:R-:W-:Y:S01]  /*da70*/  IMAD.X R49, RZ, RZ, R43, P1 ;  /* 0x000000ffff317224 */ /* 0x000fe200008e062b */
[----:B------:R-:W-:Y:S02]  /*da80*/  LOP3.LUT R60, R10, 0x70, R12, 0x78, !PT ;  /* 0x000000700a3c7812 */ /* 0x000fe400078e780c */
[----:B------:R-:W-:Y:S02]  /*da90*/  SHF.R.U64 R10, R8, 0x3, R53 ;  /* 0x00000003080a7819 */ /* 0x000fe40000001235 */
[----:B------:R-:W-:Y:S01]  /*daa0*/  LOP3.LUT R46, R5, 0x70, R7, 0x78, !PT ;  /* 0x00000070052e7812 */ /* 0x000fe200078e7807 */
[----:B--2---:R-:W-:Y:S01]  /*dab0*/  IMAD.SHL.U32 R5, R14, 0x2, RZ ;  /* 0x000000020e057824 */ /* 0x004fe200078e00ff */
[----:B------:R-:W-:Y:S01]  /*dac0*/  LOP3.LUT R52, R8, 0x70, R10, 0x78, !PT ;  /* 0x0000007008347812 */ /* 0x000fe200078e780a */
[----:B------:R-:W-:Y:S01]  /*dad0*/  IMAD.X R45, RZ, RZ, R43, P3 ;  /* 0x000000ffff2d7224 */ /* 0x000fe200018e062b */
[----:B------:R-:W-:-:S02]  /*dae0*/  SHF.R.U64 R8, R6, 0x3, R49 ;  /* 0x0000000306087819 */ /* 0x000fc40000001231 */
[----:B------:R-:W-:Y:S02]  /*daf0*/  LOP3.LUT R5, R5, 0xfe, RZ, 0xc0, !PT ;  /* 0x000000fe05057812 */ /* 0x000fe400078ec0ff */
[----:B------:R-:W-:Y:S02]  /*db00*/  MOV R10, R0 ;  /* 0x00000000000a7202 */ /* 0x000fe40000000f00 */
[----:B---3--:R-:W-:Y:S01]  /*db10*/  MOV R11, R13 ;  /* 0x0000000d000b7202 */ /* 0x008fe20000000f00 */
[----:B------:R-:W-:Y:S01]  /*db20*/  IMAD.X R43, RZ, RZ, R43, P4 ;  /* 0x000000ffff2b7224 */ /* 0x000fe200020e062b */
[----:B------:R-:W-:Y:S02]  /*db30*/  LOP3.LUT R48, R6, 0x70, R8, 0x78, !PT ;  /* 0x0000007006307812 */ /* 0x000fe400078e7808 */
[C---:B------:R-:W-:Y:S01]  /*db40*/  SHF.R.U64 R6, R4.reuse, 0x3, R45 ;  /* 0x0000000304067819 */ /* 0x040fe2000000122d */
[----:B------:R-:W-:Y:S01]  /*db50*/  IMAD.WIDE.U32 R10, R5, 0x2, R10 ;  /* 0x00000002050a7825 */ /* 0x000fe200078e000a */
[----:B------:R1:W-:Y:S02]  /*db60*/  ST.E desc[UR40][R92.64], RZ ;  /* 0x000000ff5c007985 */ /* 0x0003e4000c101928 */
[----:B------:R-:W-:-:S02]  /*db70*/  LOP3.LUT R44, R4, 0x70, R6, 0x78, !PT ;  /* 0x00000070042c7812 */ /* 0x000fc400078e7806 */
[----:B------:R-:W-:Y:S01]  /*db80*/  SHF.R.U64 R4, R3, 0x3, R43 ;  /* 0x0000000303047819 */ /* 0x000fe2000000122b */
[----:B------:R1:W-:Y:S01]  /*db90*/  ST.E desc[UR40][R90.64], RZ ;  /* 0x000000ff5a007985 */ /* 0x0003e2000c101928 */
[----:B------:R-:W-:-:S03]  /*dba0*/  IADD3 R6, P2, PT, R10, 0x6ec00, RZ ;  /* 0x0006ec000a067810 */ /* 0x000fc60007f5e0ff */
[----:B------:R1:W-:Y:S01]  /*dbb0*/  ST.E desc[UR40][R88.64], RZ ;  /* 0x000000ff58007985 */ /* 0x0003e2000c101928 */
[----:B------:R-:W-:-:S03]  /*dbc0*/  LOP3.LUT R42, R3, 0x70, R4, 0x78, !PT ;  /* 0x00000070032a7812 */ /* 0x000fc600078e7804 */
[----:B------:R1:W-:Y:S01]  /*dbd0*/  ST.E desc[UR40][R86.64], RZ ;  /* 0x000000ff56007985 */ /* 0x0003e2000c101928 */
[----:B------:R-:W-:-:S03]  /*dbe0*/  IADD3 R8, P3, PT, R10, 0x6ee00, RZ ;  /* 0x0006ee000a087810 */ /* 0x000fc60007f7e0ff */
[----:B------:R1:W-:Y:S01]  /*dbf0*/  ST.E desc[UR40][R84.64], RZ ;  /* 0x000000ff54007985 */ /* 0x0003e2000c101928 */
[C---:B------:R-:W-:Y:S01]  /*dc00*/  IADD3 R4, P1, PT, R10.reuse, 0x6fe00, RZ ;  /* 0x0006fe000a047810 */ /* 0x040fe20007f3e0ff */
[----:B------:R-:W-:Y:S02]  /*dc10*/  IMAD.X R19, RZ, RZ, R11, P2 ;  /* 0x000000ffff137224 */ /* 0x000fe400010e060b */
[----:B------:R1:W-:Y:S01]  /*dc20*/  ST.E desc[UR40][R82.64], RZ ;  /* 0x000000ff52007985 */ /* 0x0003e2000c101928 */
[----:B------:R-:W-:-:S03]  /*dc30*/  IADD3 R3, P0, PT, R10, 0x6fc00, RZ ;  /* 0x0006fc000a037810 */ /* 0x000fc60007f1e0ff */
[----:B------:R1:W-:Y:S04]  /*dc40*/  ST.E desc[UR40][R80.64], RZ ;  /* 0x000000ff50007985 */ /* 0x0003e8000c101928 */
[----:B------:R1:W-:Y:S01]  /*dc50*/  ST.E desc[UR40][R78.64], RZ ;  /* 0x000000ff4e007985 */ /* 0x0003e2000c101928 */
[----:B------:R-:W-:-:S03]  /*dc60*/  IMAD.X R13, RZ, RZ, R11, P3 ;  /* 0x000000ffff0d7224 */ /* 0x000fc600018e060b */
[----:B------:R1:W-:Y:S01]  /*dc70*/  ST.E desc[UR40][R76.64], RZ ;  /* 0x000000ff4c007985 */ /* 0x0003e2000c101928 */
[----:B------:R-:W-:-:S03]  /*dc80*/  IMAD.X R9, RZ, RZ, R11, P1 ;  /* 0x000000ffff097224 */ /* 0x000fc600008e060b */
[----:B------:R1:W-:Y:S01]  /*dc90*/  ST.E desc[UR40][R74.64], RZ ;  /* 0x000000ff4a007985 */ /* 0x0003e2000c101928 */
[----:B------:R-:W-:Y:S01]  /*dca0*/  IMAD.X R11, RZ, RZ, R11, P0 ;  /* 0x000000ffff0b7224 */ /* 0x000fe200000e060b */
[----:B------:R-:W-:Y:S02]  /*dcb0*/  SHF.R.U64 R5, R6, 0x3, R19 ;  /* 0x0000000306057819 */ /* 0x000fe40000001213 */
[----:B------:R1:W-:Y:S04]  /*dcc0*/  ST.E desc[UR40][R72.64], RZ ;  /* 0x000000ff48007985 */ /* 0x0003e8000c101928 */
[----:B------:R1:W-:Y:S04]  /*dcd0*/  ST.E desc[UR40][R70.64], RZ ;  /* 0x000000ff46007985 */ /* 0x0003e8000c101928 */
[----:B------:R1:W-:Y:S01]  /*dce0*/  ST.E desc[UR40][R68.64], RZ ;  /* 0x000000ff44007985 */ /* 0x0003e2000c101928 */
[----:B------:R-:W-:-:S03]  /*dcf0*/  SHF.R.U64 R7, R8, 0x3, R13 ;  /* 0x0000000308077819 */ /* 0x000fc6000000120d */
[----:B------:R1:W-:Y:S01]  /*dd00*/  ST.E desc[UR40][R66.64], RZ ;  /* 0x000000ff42007985 */ /* 0x0003e2000c101928 */
[----:B------:R-:W-:-:S03]  /*dd10*/  LOP3.LUT R18, R6, 0x70, R5, 0x78, !PT ;  /* 0x0000007006127812 */ /* 0x000fc600078e7805 */
[----:B------:R1:W-:Y:S01]  /*dd20*/  ST.E desc[UR40][R64.64], RZ ;  /* 0x000000ff40007985 */ /* 0x0003e2000c101928 */
[----:B------:R-:W-:-:S03]  /*dd30*/  SHF.R.U64 R5, R3, 0x3, R11 ;  /* 0x0000000303057819 */ /* 0x000fc6000000120b */
[----:B------:R1:W-:Y:S01]  /*dd40*/  ST.E desc[UR40][R62.64], RZ ;  /* 0x000000ff3e007985 */ /* 0x0003e2000c101928 */
[----:B------:R-:W-:-:S03]  /*dd50*/  SHF.R.U64 R6, R4, 0x3, R9 ;  /* 0x0000000304067819 */ /* 0x000fc60000001209 */
[----:B------:R1:W-:Y:S01]  /*dd60*/  ST.E desc[UR40][R60.64], RZ ;  /* 0x000000ff3c007985 */ /* 0x0003e2000c101928 */
[----:B------:R-:W-:-:S03]  /*dd70*/  LOP3.LUT R12, R8, 0x70, R7, 0x78, !PT ;  /* 0x00000070080c7812 */ /* 0x000fc600078e7807 */
[----:B------:R1:W-:Y:S01]  /*dd80*/  ST.E desc[UR40][R54.64], RZ ;  /* 0x000000ff36007985 */ /* 0x0003e2000c101928 */
[----:B------:R-:W-:-:S03]  /*dd90*/  LOP3.LUT R10, R3, 0x70, R5, 0x78, !PT ;  /* 0x00000070030a7812 */ /* 0x000fc600078e7805 */
[----:B------:R1:W-:Y:S01]  /*dda0*/  ST.E desc[UR40][R52.64], RZ ;  /* 0x000000ff34007985 */ /* 0x0003e2000c101928 */
[----:B------:R-:W-:-:S03]  /*ddb0*/  LOP3.LUT R8, R4, 0x70, R6, 0x78, !PT ;  /* 0x0000007004087812 */ /* 0x000fc600078e7806 */
[----:B------:R1:W-:Y:S04]  /*ddc0*/  ST.E desc[UR40][R50.64], RZ ;  /* 0x000000ff32007985 */ /* 0x0003e8000c101928 */
[----:B------:R1:W-:Y:S04]  /*ddd0*/  ST.E desc[UR40][R48.64], RZ ;  /* 0x000000ff30007985 */ /* 0x0003e8000c101928 */
[----:B------:R1:W-:Y:S04]  /*dde0*/  ST.E desc[UR40][R46.64], RZ ;  /* 0x000000ff2e007985 */ /* 0x0003e8000c101928 */
[----:B------:R1:W-:Y:S04]  /*ddf0*/  ST.E desc[UR40][R44.64], RZ ;  /* 0x000000ff2c007985 */ /* 0x0003e8000c101928 */
[----:B------:R1:W-:Y:S04]  /*de00*/  ST.E desc[UR40][R42.64], RZ ;  /* 0x000000ff2a007985 */ /* 0x0003e8000c101928 */
[----:B------:R1:W-:Y:S04]  /*de10*/  ST.E desc[UR40][R18.64], RZ ;  /* 0x000000ff12007985 */ /* 0x0003e8000c101928 */
[----:B------:R1:W-:Y:S04]  /*de20*/  ST.E desc[UR40][R12.64], RZ ;  /* 0x000000ff0c007985 */ /* 0x0003e8000c101928 */
[----:B------:R1:W-:Y:S04]  /*de30*/  ST.E desc[UR40][R10.64], RZ ;  /* 0x000000ff0a007985 */ /* 0x0003e8000c101928 */
[----:B------:R1:W-:Y:S01]  /*de40*/  ST.E desc[UR40][R8.64], RZ ;  /* 0x000000ff08007985 */ /* 0x0003e2000c101928 */
[----:B------:R-:W-:Y:S01]  /*de50*/  @!PT LDS RZ, [RZ] ;  /* 0x00000000fffff984 */ /* 0x000fe20000000800 */
[----:B------:R-:W-:Y:S01]  /*de60*/  @!PT LDS RZ, [RZ] ;  /* 0x00000000fffff984 */ /* 0x000fe20000000800 */
[----:B------:R-:W-:Y:S01]  /*de70*/  @!PT LDS RZ, [RZ] ;  /* 0x00000000fffff984 */ /* 0x000fe20000000800 */
[----:B------:R-:W-:Y:S01]  /*de80*/  @!PT LDS RZ, [RZ] ;  /* 0x00000000fffff984 */ /* 0x000fe20000000800 */
[----:B------:R2:W-:Y:S06]  /*de90*/  MEMBAR.ALL.CTA ;  /* 0x0000000000007992 */ /* 0x0005ec0000008000 */
[----:B--2---:R-:W2:Y:S01]  /*dea0*/  FENCE.VIEW.ASYNC.S ;  /* 0x00000000000073c6 */ /* 0x004ea20000000000 */
[----:B------:R-:W-:Y:S05]  /*deb0*/  BRA.U UP0, `(.L_x_161) ;  /* 0x0000000100047547 */ /* 0x000fea000b800000 */
[----:B------:R-:W-:Y:S05]  /*dec0*/  BPT.TRAP 0x1 ;  /* 0x000000040000795c */ /* 0x000fea0000300000 */
.L_x_161:
[----:B-----5:R-:W-:Y:S01]  /*ded0*/  SHF.L.U32 R3, R56, 0x1f, RZ ;  /* 0x0000001f38037819 */ /* 0x020fe200000006ff */
[----:B------:R-:W-:Y:S03]  /*dee0*/  BSSY B0, `(.L_x_162) ;  /* 0x0000003000007945 */ /* 0x000fe60003800000 */
[----:B--2---:R-:W2:Y:S02]  /*def0*/  SYNCS.PHASECHK.TRANS64.TRYWAIT P0, [R0+URZ+0x700c8], R3 ;  /* 0x0700c803000075a7 */ /* 0x004ea400080011ff */
[----:B--2---:R-:W-:Y:S05]  /*df00*/  @!P0 BRA `(.L_x_163) ;  /* 0x0000016800b08947 */ /* 0x004fea0003800000 */
.L_x_429:
[----:B------:R-:W-:Y:S05]  /*df10*/  BSYNC B0 ;  /* 0x0000000000007941 */ /* 0x000fea0003800000 */
.L_x_162:
[----:B------:R-:W-:Y:S05]  /*df20*/  @!P5 BRA `(.L_x_164) ;  /* 0x0000000000d0d947 */ /* 0x000fea0003800000 */
[----:B------:R-:W3:Y:S01]  /*df30*/  LDC R4, c[0x0][0x904] ;  /* 0x00024100ff047b82 */ /* 0x000ee20000000800 */
[----:B------:R-:W2:Y:S01]  /*df40*/  LDCU.64 UR4, c[0x0][0x908] ;  /* 0x00012100ff0477ac */ /* 0x000ea20008000a00 */
[----:B------:R-:W-:Y:S01]  /*df50*/  LOP3.LUT R14, R14, 0x7f, RZ, 0xc0, !PT ;  /* 0x0000007f0e0e7812 */ /* 0x000fe200078ec0ff */
[----:B------:R-:W-:Y:S01]  /*df60*/  BSSY.RECONVERGENT B0, `(.L_x_164) ;  /* 0x0000030000007945 */ /* 0x000fe20003800200 */
[----:B--2---:R-:W-:Y:S01]  /*df70*/  IMAD.HI.U32 R3, R57, UR4, RZ ;  /* 0x0000000439037c27 */ /* 0x004fe2000f8e00ff */
[----:B------:R-:W2:Y:S01]  /*df80*/  LDCU UR4, c[0x0][0x380] ;  /* 0x00007000ff0477ac */ /* 0x000ea20008000800 */
[----:B---3--:R-:W-:-:S03]  /*df90*/  ISETP.NE.AND P0, PT, R4, 0x1, PT ;  /* 0x000000010400780c */ /* 0x008fc60003f05270 */
[----:B------:R-:W-:-:S04]  /*dfa0*/  SHF.R.U32.HI R3, RZ, UR5, R3 ;  /* 0x00000005ff037c19 */ /* 0x000fc80008011603 */
[----:B------:R-:W-:-:S05]  /*dfb0*/  SEL R3, R57, R3, !P0 ;  /* 0x0000000339037207 */ /* 0x000fca0004000000 */
[----:B------:R-:W-:-:S04]  /*dfc0*/  IMAD.MOV R3, RZ, RZ, -R3 ;  /* 0x000000ffff037224 */ /* 0x000fc800078e0a03 */
[----:B------:R-:W-:-:S04]  /*dfd0*/  IMAD R3, R4, R3, R57 ;  /* 0x0000000304037224 */ /* 0x000fc800078e0239 */
[----:B------:R-:W-:-:S04]  /*dfe0*/  IMAD R3, R3, 0x100, R14 ;  /* 0x0000010003037824 */ /* 0x000fc800078e020e */
[----:B------:R-:W-:-:S05]  /*dff0*/  VIADD R7, R3, 0x80 ;  /* 0x0000008003077836 */ /* 0x000fca0000000000 */
[----:B--2---:R-:W-:-:S13]  /*e000*/  ISETP.GE.AND P0, PT, R7, UR4, PT ;  /* 0x0000000407007c0c */ /* 0x004fda000bf06270 */
[----:B------:R-:W-:Y:S05]  /*e010*/  @P0 BRA `(.L_x_165) ;  /* 0x0000000000900947 */ /* 0x000fea0003800000 */
[----:B------:R-:W2:Y:S01]  /*e020*/  LDC R6, c[0x0][0x38c] ;  /* 0x0000e300ff067b82 */ /* 0x000ea20000000800 */
[----:B------:R-:W3:Y:S01]  /*e030*/  LDCU UR6, c[0x0][0x890] ;  /* 0x00011200ff0677ac */ /* 0x000ee20008000800 */
[----:B------:R-:W4:Y:S01]  /*e040*/  LDCU.64 UR4, c[0x0][0x888] ;  /* 0x00011100ff0477ac */ /* 0x000f220008000a00 */
[----:B---3--:R-:W-:Y:S01]  /*e050*/  IMAD R7, R22, UR6, R7 ;  /* 0x0000000616077c24 */ /* 0x008fe2000f8e0207 */
[----:B--2---:R-:W-:-:S04]  /*e060*/  IABS R5, R6 ;  /* 0x0000000600057213 */ /* 0x004fc80000000000 */
[----:B-1----:R-:W1:Y:S08]  /*e070*/  I2F.RP R8, R5 ;  /* 0x0000000500087306 */ /* 0x002e700000209400 */
        /* <DEDUP_REMOVED lines=8> */
[----:B------:R-:W-:-:S05]  /*e100*/  MOV R8, R3 ;  /* 0x0000000300087202 */ /* 0x000fca0000000f00 */
[----:B------:R-:W-:-:S04]  /*e110*/  IMAD.HI.U32 R4, R4, R8, RZ ;  /* 0x0000000804047227 */ /* 0x000fc800078e00ff */
[----:B------:R-:W-:-:S04]  /*e120*/  IMAD.MOV R3, RZ, RZ, -R4 ;  /* 0x000000ffff037224 */ /* 0x000fc800078e0a04 */
[C---:B------:R-:W-:Y:S02]  /*e130*/  IMAD R3, R5.reuse, R3, R8 ;  /* 0x0000000305037224 */ /* 0x040fe400078e0208 */
[----:B------:R-:W1:Y:S03]  /*e140*/  LDC.64 R8, c[0x0][0x880] ;  /* 0x00022000ff087b82 */ /* 0x000e660000000a00 */
        /* <DEDUP_REMOVED lines=11> */
[----:B----4-:R-:W-:-:S04]  /*e200*/  IMAD R7, R4, UR5, R7 ;  /* 0x0000000504077c24 */ /* 0x010fc8000f8e0207 */
[----:B------:R-:W-:Y:S02]  /*e210*/  IMAD R3, R6, R3, R2 ;  /* 0x0000000306037224 */ /* 0x000fe400078e0202 */
[----:B------:R-:W-:Y:S02]  /*e220*/  IMAD.MOV.U32 R2, RZ, RZ, -0x800000 ;  /* 0xff800000ff027424 */ /* 0x000fe400078e00ff */
[----:B------:R-:W-:-:S04]  /*e230*/  IMAD R7, R3, UR4, R7 ;  /* 0x0000000403077c24 */ /* 0x000fc8000f8e0207 */
[----:B-1----:R-:W-:-:S05]  /*e240*/  IMAD.WIDE R8, R7, 0x4, R8 ;  /* 0x0000000407087825 */ /* 0x002fca00078e0208 */
[----:B------:R2:W-:Y:S02]  /*e250*/  STG.E desc[UR40][R8.64], R2 ;  /* 0x0000000208007986 */ /* 0x0005e4000c101928 */
.L_x_165:
[----:B------:R-:W-:Y:S05]  /*e260*/  BSYNC.RECONVERGENT B0 ;  /* 0x0000000000007941 */ /* 0x000fea0003800200 */
.L_x_164:
[----:B------:R-:W-:Y:S01]  /*e270*/  @!PT LDS RZ, [RZ] ;  /* 0x00000000fffff984 */ /* 0x000fe20000000800 */
[----:B------:R-:W-:Y:S01]  /*e280*/  @!PT LDS RZ, [RZ] ;  /* 0x00000000fffff984 */ /* 0x000fe20000000800 */
[----:B------:R-:W-:Y:S01]  /*e290*/  @!PT LDS RZ, [RZ] ;  /* 0x00000000fffff984 */ /* 0x000fe20000000800 */
[----:B------:R-:W-:Y:S01]  /*e2a0*/  @!PT LDS RZ, [RZ] ;  /* 0x00000000fffff984 */ /* 0x000fe20000000800 */
[----:B------:R3:W-:Y:S06]  /*e2b0*/  MEMBAR.ALL.CTA ;  /* 0x0000000000007992 */ /* 0x0007ec0000008000 */
[----:B---3--:R-:W3:Y:S01]  /*e2c0*/  FENCE.VIEW.ASYNC.S ;  /* 0x00000000000073c6 */ /* 0x008ee20000000000 */
[----:B------:R-:W-:-:S09]  /*e2d0*/  UISETP.NE.AND UP0, UPT, UR37, URZ, UPT ;  /* 0x000000ff2500728c */ /* 0x000fd2000bf05270 */
[----:B------:R-:W-:Y:S05]  /*e2e0*/  BRA.U UP0, `(.L_x_166) ;  /* 0x0000000100047547 */ /* 0x000fea000b800000 */
[----:B------:R-:W-:Y:S05]  /*e2f0*/  BPT.TRAP 0x1 ;  /* 0x000000040000795c */ /* 0x000fea0000300000 */
.L_x_166:
[----:B---3--:R3:W-:Y:S01]  /*e300*/  SYNCS.ARRIVE.TRANS64.A1T0 RZ, [R0+URZ+0x700b8], RZ ;  /* 0x0700b8ff00ff79a7 */ /* 0x0087e200081000ff */
[----:B------:R-:W-:Y:S01]  /*e310*/  LOP3.LUT R56, R56, 0x1, RZ, 0x3c, !PT ;  /* 0x0000000138387812 */ /* 0x000fe200078e3cff */
[----:B------:R-:W-:Y:S06]  /*e320*/  BRA `(.L_x_92) ;  /* 0x000000b800087947 */ /* 0x000fec0003800000 */
.L_x_93:
[----:B------:R-:W-:-:S09]  /*e330*/  UISETP.NE.AND UP0, UPT, UR45, URZ, UPT ;  /* 0x000000ff2d00728c */ /* 0x000fd2000bf05270 */
[----:B------:R-:W-:Y:S05]  /*e340*/  BRA.U !UP0, `(.L_x_167) ;  /* 0x0000000108047547 */ /* 0x000fea000b800000 */
[----:B------:R-:W-:Y:S05]  /*e350*/  BPT.TRAP 0x1 ;  /* 0x000000040000795c */ /* 0x000fea0000300000 */
.L_x_167:
[----:B------:R-:W1:Y:S01]  /*e360*/  S2R R60, SR_CgaCtaId ;  /* 0x00000000003c7919 */ /* 0x000e620000008800 */
[----:B------:R-:W-:Y:S01]  /*e370*/  MOV R59, 0x400 ;  /* 0x00000400003b7802 */ /* 0x000fe20000000f00 */
[----:B------:R-:W-:Y:S01]  /*e380*/  BSSY B0, `(.L_x_168) ;  /* 0x0000005000007945 */ /* 0x000fe20003800000 */
[----:B------:R-:W-:Y:S02]  /*e390*/  SHF.L.U32 R0, R23, 0x1f, RZ ;  /* 0x0000001f17007819 */ /* 0x000fe400000006ff */
[----:B-1----:R-:W-:-:S04]  /*e3a0*/  LEA R59, R60, R59, 0x18 ;  /* 0x0000003b3c3b7211 */ /* 0x002fc800078ec0ff */
[----:B------:R-:W1:Y:S02]  /*e3b0*/  SYNCS.PHASECHK.TRANS64.TRYWAIT P0, [R59+URZ+0x70070], R0 ;  /* 0x070070003b0075a7 */ /* 0x000e6400080011ff */
[----:B-1----:R-:W-:Y:S05]  /*e3c0*/  @!P0 BRA `(.L_x_169) ;  /* 0x0000016400948947 */ /* 0x002fea0003800000 */
.L_x_430:
[----:B------:R-:W-:Y:S05]  /*e3d0*/  BSYNC B0 ;  /* 0x0000000000007941 */ /* 0x000fea0003800000 */
.L_x_168:
[----:B------:R-:W-:-:S09]  /*e3e0*/  UISETP.NE.AND UP0, UPT, UR45, URZ, UPT ;  /* 0x000000ff2d00728c */ /* 0x000fd2000bf05270 */
[----:B------:R-:W-:Y:S05]  /*e3f0*/  BRA.U !UP0, `(.L_x_170) ;  /* 0x0000000108047547 */ /* 0x000fea000b800000 */
[----:B------:R-:W-:Y:S05]  /*e400*/  BPT.TRAP 0x1 ;  /* 0x000000040000795c */ /* 0x000fea0000300000 */
.L_x_170:
[----:B------:R-:W-:Y:S01]  /*e410*/  IADD3 R18, PT, PT, R59, 0x70078, RZ ;  /* 0x000700783b127810 */ /* 0x000fe20007ffe0ff */
[----:B------:R-:W-:-:S03]  /*e420*/  UISETP.NE.AND UP0, UPT, UR44, URZ, UPT ;  /* 0x000000ff2c00728c */ /* 0x000fc6000bf05270 */
[----:B-1----:R-:W-:-:S04]  /*e430*/  PRMT R0, R60, 0x654, R18 ;  /* 0x000006543c007816 */ /* 0x002fc80000000012 */
[----:B------:R1:W-:Y:S02]  /*e440*/  SYNCS.ARRIVE.TRANS64.RED.A1T0 RZ, [R0+URZ], RZ ;  /* 0x000000ff00ff79a7 */ /* 0x0003e400081004ff */
[----:B------:R-:W-:Y:S05]  /*e450*/  BRA.U !UP0, `(.L_x_171) ;  /* 0x0000000108047547 */ /* 0x000fea000b800000 */
[----:B------:R-:W-:Y:S05]  /*e460*/  BPT.TRAP 0x1 ;  /* 0x000000040000795c */ /* 0x000fea0000300000 */
.L_x_171:
[----:B------:R-:W-:Y:S01]  /*e470*/  IMAD.U32 R3, RZ, RZ, UR38 ;  /* 0x00000026ff037e24 */ /* 0x000fe2000f8e00ff */
[----:B------:R-:W-:-:S04]  /*e480*/  ISETP.GE.AND P0, PT, R4, 0x81, PT ;  /* 0x000000810400780c */ /* 0x000fc80003f06270 */
[----:B------:R-:W-:-:S04]  /*e490*/  SHF.L.U32 R3, R3, 0x1f, RZ ;  /* 0x0000001f03037819 */ /* 0x000fc800000006ff */
[----:B------:R-:W2:Y:S02]  /*e4a0*/  SYNCS.PHASECHK.TRANS64.TRYWAIT P1, [R59+URZ+0x70080], R3 ;  /* 0x070080033b0075a7 */ /* 0x000ea400080211ff */
[----:B--2---:R-:W-:Y:S05]  /*e4b0*/  @!P1 BRA `(.L_x_172) ;  /* 0x00000164006c9947 */ /* 0x004fea0003800000 */
.L_x_431:
[----:B--2---:R-:W-:Y:S02]  /*e4c0*/  LOP3.LUT R3, R23, 0x1, RZ, 0x3c, !PT ;  /* 0x0000000117037812 */ /* 0x004fe400078e3cff */
[----:B------:R-:W-:Y:S01]  /*e4d0*/  MOV R61, R16 ;  /* 0x00000010003d7202 */ /* 0x000fe20000000f00 */
[----:B------:R-:W-:Y:S06]  /*e4e0*/  @!P0 BRA `(.L_x_173) ;  /* 0x0000003c00788947 */ /* 0x000fec0003800000 */
[----:B------:R-:W-:-:S05]  /*e4f0*/  VIADD R4, R4, 0x7f ;  /* 0x0000007f04047836 */ /* 0x000fca0000000000 */
[----:B-1----:R-:W-:-:S04]  /*e500*/  SHF.R.S32.HI R0, RZ, 0x1f, R4 ;  /* 0x0000001fff007819 */ /* 0x002fc80000011404 */
[----:B------:R-:W-:-:S04]  /*e510*/  LEA.HI R4, R0, R4, RZ, 0x7 ;  /* 0x0000000400047211 */ /* 0x000fc800078f38ff */
[----:B------:R-:W-:-:S04]  /*e520*/  SHF.R.S32.HI R4, RZ, 0x7, R4 ;  /* 0x00000007ff047819 */ /* 0x000fc80000011404 */
[----:B------:R-:W-:-:S04]  /*e530*/  VIMNMX R0, PT, PT, R4, 0x2, PT ;  /* 0x0000000204007848 */ /* 0x000fc80003fe0100 */
[----:B------:R-:W-:-:S05]  /*e540*/  IADD3 R0, PT, PT, -R0, R16, R4 ;  /* 0x0000001000007210 */ /* 0x000fca0007ffe104 */
[----:B------:R-:W-:-:S07]  /*e550*/  VIADD R61, R0, 0x1 ;  /* 0x00000001003d7836 */ /* 0x000fce0000000000 */
.L_x_234:
[----:B------:R-:W-:Y:S05]  /*e560*/  YIELD ;  /* 0x0000000000007946 */ /* 0x000fea0003800000 */
[----:B------:R-:W-:Y:S01]  /*e570*/  UISETP.NE.AND UP0, UPT, UR45, URZ, UPT ;  /* 0x000000ff2d00728c */ /* 0x000fe2000bf05270 */
[----:B------:R-:W-:Y:S02]  /*e580*/  VIADD R16, R16, 0x1 ;  /* 0x0000000110107836 */ /* 0x000fe40000000000 */
[----:B------:R-:W-:-:S03]  /*e590*/  IMAD.MOV.U32 R23, RZ, RZ, R3 ;  /* 0x000000ffff177224 */ /* 0x000fc600078e0003 */
[----:B------:R-:W-:-:S04]  /*e5a0*/  ISETP.NE.AND P0, PT, R16, R61, PT ;  /* 0x0000003d1000720c */ /* 0x000fc80003f05270 */
[----:B------:R-:W-:Y:S01]  /*e5b0*/  P2R R19, PR, RZ, 0x1 ;  /* 0x00000001ff137803 */ /* 0x000fe20000000000 */
[----:B-1-3--:R-:W-:Y:S08]  /*e5c0*/  BRA.U !UP0, `(.L_x_174) ;  /* 0x0000000108047547 */ /* 0x00aff0000b800000 */
[----:B------:R-:W-:Y:S05]  /*e5d0*/  BPT.TRAP 0x1 ;  /* 0x000000040000795c */ /* 0x000fea0000300000 */
.L_x_174:
[----:B------:R-:W-:Y:S01]  /*e5e0*/  SHF.L.U32 R0, R23, 0x1f, RZ ;  /* 0x0000001f17007819 */ /* 0x000fe200000006ff */
[----:B------:R-:W1:Y:S03]  /*e5f0*/  S2R R62, SR_TID.X ;  /* 0x00000000003e7919 */ /* 0x000e660000002100 */
[----:B------:R-:W2:Y:S01]  /*e600*/  SYNCS.PHASECHK.TRANS64.TRYWAIT P0, [R59+URZ+0x70070], R0 ;  /* 0x070070003b0075a7 */ /* 0x000ea200080011ff */
[----:B-1----:R-:W-:-:S05]  /*e610*/  IMAD.U32 R17, R62, 0x10000, RZ ;  /* 0x000100003e117824 */ /* 0x002fca00078e00ff */
[----:B------:R-:W-:Y:S01]  /*e620*/  LOP3.LUT R17, R17, 0x600000, RZ, 0xc0, !PT ;  /* 0x0060000011117812 */ /* 0x000fe200078ec0ff */
[----:B--2---:R-:W-:Y:S06]  /*e630*/  @!P0 BRA `(.L_x_175) ;  /* 0x0000016400208947 */ /* 0x004fec0003800000 */
.L_x_432:
[----:B------:R-:W-:Y:S05]  /*e640*/  WARPSYNC.ALL ;  /* 0x0000000000007948 */ /* 0x000fea0003800000 */
[----:B------:R-:W-:Y:S01]  /*e650*/  R2UR UR4, R17 ;  /* 0x00000000110472ca */ /* 0x000fe200000e0000 */
[----:B------:R-:W-:Y:S01]  /*e660*/  UISETP.NE.AND UP0, UPT, UR37, URZ, UPT ;  /* 0x000000ff2500728c */ /* 0x000fe2000bf05270 */
[----:B------:R-:W-:Y:S01]  /*e670*/  PLOP3.LUT P0, PT, PT, PT, PT, 0x80, 0x8 ;  /* 0x000000000008781c */ /* 0x000fe20003f0f070 */
[----:B------:R-:W-:-:S10]  /*e680*/  IMAD.MOV.U32 R65, RZ, RZ, 0x3f800000 ;  /* 0x3f800000ff417424 */ /* 0x000fd400078e00ff */
[----:B------:R-:W2:Y:S02]  /*e690*/  LDTM.x2 R4, tmem[UR4] ;  /* 0x00000004000479ee */ /* 0x000ea400080c0000 */
[----:B--2---:R-:W-:-:S13]  /*e6a0*/  FSETP.NEU.AND P2, PT, R4, R5, PT ;  /* 0x000000050400720b */ /* 0x004fda0003f4d000 */
[----:B-1----:R-:W1:Y:S01]  /*e6b0*/  @P2 LDC R0, c[0x0][0x704] ;  /* 0x0001c100ff002b82 */ /* 0x002e620000000800 */
[----:B------:R-:W-:-:S04]  /*e6c0*/  @P2 FADD R4, R4, -R5 ;  /* 0x8000000504042221 */ /* 0x000fc80000000000 */
[----:B-1----:R-:W-:-:S05]  /*e6d0*/  @P2 FMUL R0, R4, R0 ;  /* 0x0000000004002220 */ /* 0x002fca0000400000 */
[----:B------:R-:W-:-:S04]  /*e6e0*/  @P2 FSETP.GEU.AND P1, PT, R0, -126, PT ;  /* 0xc2fc00000000280b */ /* 0x000fc80003f2e000 */
[----:B------:R-:W-:-:S13]  /*e6f0*/  @P2 PLOP3.LUT P0, PT, P1, PT, PT, 0x80, 0x8 ;  /* 0x000000000008281c */ /* 0x000fda0000f0f070 */
[----:B------:R-:W-:-:S06]  /*e700*/  @!P0 FMUL R0, R0, 0.5 ;  /* 0x3f00000000008820 */ /* 0x000fcc0000400000 */
[----:B------:R-:W1:Y:S02]  /*e710*/  @P2 MUFU.EX2 R0, R0 ;  /* 0x0000000000002308 */ /* 0x000e640000000800 */
[----:B-1----:R-:W-:-:S05]  /*e720*/  @!P0 FMUL R0, R0, R0 ;  /* 0x0000000000008220 */ /* 0x002fca0000400000 */
[----:B------:R-:W-:Y:S01]  /*e730*/  @P2 MOV R65, R0 ;  /* 0x0000000000412202 */ /* 0x000fe20000000f00 */
[----:B------:R-:W-:Y:S06]  /*e740*/  BRA.U UP0, `(.L_x_176) ;  /* 0x0000000100047547 */ /* 0x000fec000b800000 */
[----:B------:R-:W-:Y:S05]  /*e750*/  BPT.TRAP 0x1 ;  /* 0x000000040000795c */ /* 0x000fea0000300000 */
.L_x_176:
[----:B------:R-:W-:Y:S01]  /*e760*/  IMAD.U32 R0, RZ, RZ, UR36 ;  /* 0x00000024ff007e24 */ /* 0x000fe2000f8e00ff */
[----:B------:R-:W-:-:S04]  /*e770*/  FSETP.NEU.AND P1, PT, R65, 1, PT ;  /* 0x3f8000004100780b */ /* 0x000fc80003f2d000 */
[----:B------:R-:W-:-:S04]  /*e780*/  SHF.L.U32 R0, R0, 0x1f, RZ ;  /* 0x0000001f00007819 */ /* 0x000fc800000006ff */
[----:B------:R-:W1:Y:S02]  /*e790*/  SYNCS.PHASECHK.TRANS64.TRYWAIT P0, [R59+URZ+0x70090], R0 ;  /* 0x070090003b0075a7 */ /* 0x000e6400080011ff */
[----:B-1----:R-:W-:Y:S05]  /*e7a0*/  @!P0 BRA `(.L_x_177) ;  /* 0x0000016000d88947 */ /* 0x002fea0003800000 */
.L_x_433:
[----:B------:R-:W-:-:S13]  /*e7b0*/  VOTE.ANY P1, P1 ;  /* 0x0000000000ff7806 */ /* 0x000fda0000820100 */
[----:B------:R-:W-:Y:S05]  /*e7c0*/  @!P1 BRA `(.L_x_178) ;  /* 0x0000001800e09947 */ /* 0x000fea0003800000 */
[----:B------:R-:W-:Y:S01]  /*e7d0*/  SHF.R.U32.HI R63, RZ, 0x5, R62 ;  /* 0x00000005ff3f7819 */ /* 0x000fe2000001163e */
[----:B------:R-:W-:Y:S01]  /*e7e0*/  BSSY.RECONVERGENT B6, `(.L_x_179) ;  /* 0x0000018000067945 */ /* 0x000fe20003800200 */
[----:B------:R-:W-:Y:S02]  /*e7f0*/  LOP3.LUT R24, R17, 0x100, RZ, 0xfc, !PT ;  /* 0x0000010011187812 */ /* 0x000fe400078efcff */
[----:B------:R-:W-:Y:S02]  /*e800*/  SHF.R.U32.HI R64, RZ, 0x15, R17 ;  /* 0x00000015ff407819 */ /* 0x000fe40000011611 */
[----:B------:R-:W-:Y:S02]  /*e810*/  LOP3.LUT R63, R63, 0x3, RZ, 0xc0, !PT ;  /* 0x000000033f3f7812 */ /* 0x000fe400078ec0ff */
[----:B------:R-:W-:Y:S02]  /*e820*/  R2UR UR4, R24 ;  /* 0x00000000180472ca */ /* 0x000fe400000e0000 */
[----:B------:R-:W-:-:S11]  /*e830*/  ISETP.NE.AND P0, PT, R63, R64, PT ;  /* 0x000000403f00720c */ /* 0x000fd60003f05270 */
[----:B------:R-:W2:Y:S02]  /*e840*/  LDTM.x16 R40, tmem[UR4] ;  /* 0x00000004002879ee */ /* 0x000ea40008240000 */
[----:B--2---:R-:W-:Y:S05]  /*e850*/  @!P0 BRA `(.L_x_180) ;  /* 0x0000000000408947 */ /* 0x004fea0003800000 */
[----:B------:R-:W-:Y:S01]  /*e860*/  MOV R14, 0x8 ;  /* 0x00000008000e7802 */ /* 0x000fe20000000f00 */
[----:B------:R-:W2:Y:S01]  /*e870*/  LDCU.64 UR8, c[0x4][0xb0] ;  /* 0x01001600ff0877ac */ /* 0x000ea20008000a00 */
[----:B------:R-:W-:Y:S02]  /*e880*/  HFMA2 R12, -RZ, RZ, 0, 5.9604644775390625e-08 ;  /* 0x00000001ff0c7431 */ /* 0x000fe400000001ff */
[----:B------:R-:W-:Y:S01]  /*e890*/  IMAD.MOV.U32 R8, RZ, RZ, 0x192 ;  /* 0x00000192ff087424 */ /* 0x000fe200078e00ff */
[----:B------:R-:W3:Y:S01]  /*e8a0*/  LDCU.64 UR6, c[0x4][0xb8] ;  /* 0x01001700ff0677ac */ /* 0x000ee20008000a00 */
[----:B------:R-:W4:Y:S01]  /*e8b0*/  LDC.64 R14, c[0x4][R14] ;  /* 0x010000000e0e7b82 */ /* 0x000f220000000a00 */
[----:B------:R-:W-:Y:S01]  /*e8c0*/  IMAD.MOV.U32 R13, RZ, RZ, RZ ;  /* 0x000000ffff0d7224 */ /* 0x000fe200078e00ff */
[----:B------:R-:W5:Y:S01]  /*e8d0*/  LDCU.64 UR4, c[0x4][0x30] ;  /* 0x01000600ff0477ac */ /* 0x000f620008000a00 */
[----:B--2---:R-:W-:Y:S01]  /*e8e0*/  IMAD.U32 R4, RZ, RZ, UR8 ;  /* 0x00000008ff047e24 */ /* 0x004fe2000f8e00ff */
[----:B------:R-:W-:Y:S01]  /*e8f0*/  MOV R5, UR9 ;  /* 0x0000000900057c02 */ /* 0x000fe20008000f00 */
[----:B---3--:R-:W-:Y:S01]  /*e900*/  IMAD.U32 R6, RZ, RZ, UR6 ;  /* 0x00000006ff067e24 */ /* 0x008fe2000f8e00ff */
[----:B------:R-:W-:Y:S01]  /*e910*/  MOV R7, UR7 ;  /* 0x0000000700077c02 */ /* 0x000fe20008000f00 */
[----:B-----5:R-:W-:Y:S01]  /*e920*/  IMAD.U32 R10, RZ, RZ, UR4 ;  /* 0x00000004ff0a7e24 */ /* 0x020fe2000f8e00ff */
[----:B------:R-:W-:-:S02]  /*e930*/  MOV R11, UR5 ;  /* 0x00000005000b7c02 */ /* 0x000fc40008000f00 */
[----:B------:R-:W-:-:S07]  /*e940*/  LEPC R20, `(.L_x_180) ;  /* 0x000000001014794e */ /* 0x000fce0000000000 */
[----:B-1--4-:R-:W-:Y:S05]  /*e950*/  CALL.ABS.NOINC R14 ;  /* 0x000000000e007343 */ /* 0x012fea0003c00000 */
.L_x_180:
[----:B------:R-:W-:Y:S05]  /*e960*/  BSYNC.RECONVERGENT B6 ;  /* 0x0000000000067941 */ /* 0x000fea0003800200 */
.L_x_179:
[----:B------:R-:W-:Y:S01]  /*e970*/  FSETP.NEU.AND P0, PT, R65, 1, PT ;  /* 0x3f8000004100780b */ /* 0x000fe20003f0d000 */
[----:B------:R-:W-:Y:S05]  /*e980*/  WARPSYNC.ALL ;  /* 0x0000000000007948 */ /* 0x000fea0003800000 */
[----:B------:R-:W-:Y:S01]  /*e990*/  LOP3.LUT R66, R17, 0x110, RZ, 0xfc, !PT ;  /* 0x0000011011427812 */ /* 0x000fe200078efcff */
[----:B------:R-:W-:Y:S01]  /*e9a0*/  BSSY.RECONVERGENT B6, `(.L_x_181) ;  /* 0x000001f000067945 */ /* 0x000fe20003800200 */
[----:B------:R-:W-:Y:S02]  /*e9b0*/  R2UR UR4, R24 ;  /* 0x00000000180472ca */ /* 0x000fe400000e0000 */
[----:B------:R-:W-:-:S03]  /*e9c0*/  R2UR UR5, R66 ;  /* 0x00000000420572ca */ /* 0x000fc600000e0000 */
[C---:B------:R-:W-:Y:S02]  /*e9d0*/  @P0 FMUL2 R40, R65.reuse.F32, R40.F32x2.HI_LO ;  /* 0x000000284128024a */ /* 0x040fe40000040000 */
[C---:B------:R-:W-:Y:S02]  /*e9e0*/  @P0 FMUL2 R42, R65.reuse.F32, R42.F32x2.HI_LO ;  /* 0x0000002a412a024a */ /* 0x040fe40000040000 */
[C---:B------:R-:W-:Y:S02]  /*e9f0*/  @P0 FMUL2 R44, R65.reuse.F32, R44.F32x2.HI_LO ;  /* 0x0000002c412c024a */ /* 0x040fe40000040000 */
[C---:B------:R-:W-:Y:S02]  /*ea00*/  @P0 FMUL2 R46, R65.reuse.F32, R46.F32x2.HI_LO ;  /* 0x0000002e412e024a */ /* 0x040fe40000040000 */
[C---:B------:R-:W-:Y:S02]  /*ea10*/  @P0 FMUL2 R48, R65.reuse.F32, R48.F32x2.HI_LO ;  /* 0x000000304130024a */ /* 0x040fe40000040000 */
[C---:B------:R-:W-:Y:S01]  /*ea20*/  @P0 FMUL2 R50, R65.reuse.F32, R50.F32x2.HI_LO ;  /* 0x000000324132024a */ /* 0x040fe20000040000 */
[----:B------:R-:W2:Y:S01]  /*ea30*/  LDTM.x16 R24, tmem[UR5] ;  /* 0x00000005001879ee */ /* 0x000ea20008240000 */
[----:B------:R-:W-:-:S02]  /*ea40*/  @P0 FMUL2 R52, R65.F32, R52.F32x2.HI_LO ;  /* 0x000000344134024a */ /* 0x000fc40000040000 */
[----:B------:R-:W-:Y:S01]  /*ea50*/  @P0 FMUL2 R54, R65.F32, R54.F32x2.HI_LO ;  /* 0x000000364136024a */ /* 0x000fe20000040000 */
[----:B------:R-:W-:-:S03]  /*ea60*/  ISETP.NE.AND P0, PT, R63, R64, PT ;  /* 0x000000403f00720c */ /* 0x000fc60003f05270 */
[----:B------:R3:W-:Y:S10]  /*ea70*/  STTM.x16 tmem[UR4], R40 ;  /* 0x00000028000079ed */ /* 0x0007f40008240004 */
[----:B--2---:R-:W-:Y:S05]  /*ea80*/  @!P0 BRA `(.L_x_182) ;  /* 0x0000000000408947 */ /* 0x004fea0003800000 */
[----:B------:R-:W-:Y:S01]  /*ea90*/  MOV R14, 0x8 ;  /* 0x00000008000e7802 */ /* 0x000fe20000000f00 */
[----:B------:R-:W2:Y:S01]  /*eaa0*/  LDCU.64 UR8, c[0x4][0xb0] ;  /* 0x01001600ff0877ac */ /* 0x000ea20008000a00 */
[----:B------:R-:W-:Y:S02]  /*eab0*/  HFMA2 R12, -RZ, RZ, 0, 5.9604644775390625e-08 ;  /* 0x00000001ff0c7431 */ /* 0x000fe400000001ff */
[----:B------:R-:W-:Y:S01]  /*eac0*/  IMAD.MOV.U32 R8, RZ, RZ, 0x192 ;  /* 0x00000192ff087424 */ /* 0x000fe200078e00ff */
[----:B------:R-:W4:Y:S01]  /*ead0*/  LDCU.64 UR6, c[0x4][0xb8] ;  /* 0x01001700ff0677ac */ /* 0x000f220008000a00 */
[----:B------:R-:W1:Y:S01]  /*eae0*/  LDC.64 R14, c[0x4][R14] ;  /* 0x010000000e0e7b82 */ /* 0x000e620000000a00 */
[----:B------:R-:W-:Y:S01]  /*eaf0*/  IMAD.MOV.U32 R13, RZ, RZ, RZ ;  /* 0x000000ffff0d7224 */ /* 0x000fe200078e00ff */
[----:B------:R-:W5:Y:S01]  /*eb00*/  LDCU.64 UR4, c[0x4][0x30] ;  /* 0x01000600ff0477ac */ /* 0x000f620008000a00 */
[----:B--2---:R-:W-:Y:S01]  /*eb10*/  IMAD.U32 R4, RZ, RZ, UR8 ;  /* 0x00000008ff047e24 */ /* 0x004fe2000f8e00ff */
[----:B------:R-:W-:Y:S01]  /*eb20*/  MOV R5, UR9 ;  /* 0x0000000900057c02 */ /* 0x000fe20008000f00 */
[----:B----4-:R-:W-:Y:S01]  /*eb30*/  IMAD.U32 R6, RZ, RZ, UR6 ;  /* 0x00000006ff067e24 */ /* 0x010fe2000f8e00ff */
[----:B------:R-:W-:Y:S01]  /*eb40*/  MOV R7, UR7 ;  /* 0x0000000700077c02 */ /* 0x000fe20008000f00 */
[----:B-----5:R-:W-:Y:S01]  /*eb50*/  IMAD.U32 R10, RZ, RZ, UR4 ;  /* 0x00000004ff0a7e24 */ /* 0x020fe2000f8e00ff */
[----:B------:R-:W-:-:S02]  /*eb60*/  MOV R11, UR5 ;  /* 0x00000005000b7c02 */ /* 0x000fc40008000f00 */
[----:B------:R-:W-:-:S07]  /*eb70*/  LEPC R20, `(.L_x_182) ;  /* 0x000000001014794e */ /* 0x000fce0000000000 */
[----:B-1-3--:R-:W-:Y:S05]  /*eb80*/  CALL.ABS.NOINC R14 ;  /* 0x000000000e007343 */ /* 0x00afea0003c00000 */
.L_x_182:
[----:B------:R-:W-:Y:S05]  /*eb90*/  BSYNC.RECONVERGENT B6 ;  /* 0x0000000000067941 */ /* 0x000fea0003800200 */
.L_x_181:
        /* <DEDUP_REMOVED lines=12> */
[----:B---3--:R-:W2:Y:S01]  /*ec60*/  LDTM.x16 R40, tmem[UR5] ;  /* 0x00000005002879ee */ /* 0x008ea20008240000 */
        /* <DEDUP_REMOVED lines=21> */
.L_x_184:
[----:B------:R-:W-:Y:S05]  /*edc0*/  BSYNC.RECONVERGENT B6 ;  /* 0x0000000000067941 */ /* 0x000fea0003800200 */
.L_x_183:
        /* <DEDUP_REMOVED lines=34> */
.L_x_186:
[----:B------:R-:W-:Y:S05]  /*eff0*/  BSYNC.RECONVERGENT B6 ;  /* 0x0000000000067941 */ /* 0x000fea0003800200 */
.L_x_185:
        /* <DEDUP_REMOVED lines=34> */
.L_x_188:
[----:B------:R-:W-:Y:S05]  /*f220*/  BSYNC.RECONVERGENT B6 ;  /* 0x0000000000067941 */ /* 0x000fea0003800200 */
.L_x_187:
        /* <DEDUP_REMOVED lines=34> */
.L_x_190:
[----:B------:R-:W-:Y:S05]  /*f450*/  BSYNC.RECONVERGENT B6 ;  /* 0x0000000000067941 */ /* 0x000fea0003800200 */
.L_x_189:
        /* <DEDUP_REMOVED lines=34> */
.L_x_192:
[----:B------:R-:W-:Y:S05]  /*f680*/  BSYNC.RECONVERGENT B6 ;  /* 0x0000000000067941 */ /* 0x000fea0003800200 */
.L_x_191:
        /* <DEDUP_REMOVED lines=34> */
.L_x_194:
[----:B------:R-:W-:Y:S05]  /*f8b0*/  BSYNC.RECONVERGENT B6 ;  /* 0x0000000000067941 */ /* 0x000fea0003800200 */
.L_x_193:
[----:B------:R-:W-:Y:S01]  /*f8c0*/  FSETP.NEU.AND P0, PT, R65, 1, PT ;  /* 0x3f8000004100780b */ /* 0x000fe20003f0d000 */
[----:B------:R-:W-:Y:S05]  /*f8d0*/  WARPSYNC.ALL ;  /* 0x0000000000007948 */ /* 0x000fea0003800000 */
[----:B------:R-:W-:-:S07]  /*f8e0*/  R2UR UR4, R66 ;  /* 0x00000000420472ca */ /* 0x000fce00000e0000 */
[C---:B------:R-:W-:Y:S02]  /*f8f0*/  @P0 FMUL2 R24, R65.reuse.F32, R24.F32x2.HI_LO ;  /* 0x000000184118024a */ /* 0x040fe40000040000 */
[C---:B------:R-:W-:Y:S02]  /*f900*/  @P0 FMUL2 R26, R65.reuse.F32, R26.F32x2.HI_LO ;  /* 0x0000001a411a024a */ /* 0x040fe40000040000 */
[C---:B------:R-:W-:Y:S02]  /*f910*/  @P0 FMUL2 R28, R65.reuse.F32, R28.F32x2.HI_LO ;  /* 0x0000001c411c024a */ /* 0x040fe40000040000 */
[C---:B------:R-:W-:Y:S02]  /*f920*/  @P0 FMUL2 R30, R65.reuse.F32, R30.F32x2.HI_LO ;  /* 0x0000001e411e024a */ /* 0x040fe40000040000 */
[C---:B------:R-:W-:Y:S02]  /*f930*/  @P0 FMUL2 R32, R65.reuse.F32, R32.F32x2.HI_LO ;  /* 0x000000204120024a */ /* 0x040fe40000040000 */
[----:B------:R-:W-:-:S02]  /*f940*/  @P0 FMUL2 R34, R65.F32, R34.F32x2.HI_LO ;  /* 0x000000224122024a */ /* 0x000fc40000040000 */
[C---:B------:R-:W-:Y:S02]  /*f950*/  @P0 FMUL2 R36, R65.reuse.F32, R36.F32x2.HI_LO ;  /* 0x000000244124024a */ /* 0x040fe40000040000 */
[----:B------:R-:W-:Y:S01]  /*f960*/  @P0 FMUL2 R38, R65.F32, R38.F32x2.HI_LO ;  /* 0x000000264126024a */ /* 0x000fe20000040000 */
[----:B------:R-:W-:-:S03]  /*f970*/  ISETP.NE.AND P0, PT, R63, R64, PT ;  /* 0x000000403f00720c */ /* 0x000fc60003f05270 */
[----:B------:R2:W-:Y:S02]  /*f980*/  STTM.x16 tmem[UR4], R24 ;  /* 0x00000018000079ed */ /* 0x0005e40008240004 */
[----:B--2---:R-:W-:-:S08]  /*f990*/  LOP3.LUT R24, R17, 0x180, RZ, 0xfc, !PT ;  /* 0x0000018011187812 */ /* 0x004fd000078efcff */
[----:B------:R-:W-:Y:S05]  /*f9a0*/  @!P0 BRA `(.L_x_195) ;  /* 0x0000000000408947 */ /* 0x000fea0003800000 */
        /* <DEDUP_REMOVED lines=16> */
.L_x_195:
[----:B------:R-:W-:Y:S05]  /*fab0*/  WARPSYNC.ALL ;  /* 0x0000000000007948 */ /* 0x000fea0003800000 */
[----:B------:R-:W-:Y:S02]  /*fac0*/  R2UR UR4, R24 ;  /* 0x00000000180472ca */ /* 0x000fe400000e0000 */
[----:B------:R-:W-:Y:S02]  /*fad0*/  ISETP.NE.AND P0, PT, R63, R64, PT ;  /* 0x000000403f00720c */ /* 0x000fe40003f05270 */
[----:B------:R-:W-:-:S09]  /*fae0*/  LOP3.LUT R24, R17, 0x190, RZ, 0xfc, !PT ;  /* 0x0000019011187812 */ /* 0x000fd200078efcff */
[----:B------:R2:W-:Y:S02]  /*faf0*/  STTM.x16 tmem[UR4], R0 ;  /* 0x00000000000079ed */ /* 0x0005e40008240004 */
[----:B------:R-:W-:Y:S05]  /*fb00*/  @!P0 BRA `(.L_x_196) ;  /* 0x0000000000408947 */ /* 0x000fea0003800000 */
[----:B--2---:R-:W-:Y:S01]  /*fb10*/  MOV R14, 0x8 ;  /* 0x00000008000e7802 */ /* 0x004fe20000000f00 */
        /* <DEDUP_REMOVED lines=15> */
.L_x_196:
[----:B------:R-:W-:Y:S05]  /*fc10*/  WARPSYNC.ALL ;  /* 0x0000000000007948 */ /* 0x000fea0003800000 */
[----:B------:R-:W-:Y:S02]  /*fc20*/  R2UR UR4, R24 ;  /* 0x00000000180472ca */ /* 0x000fe400000e0000 */
[----:B------:R-:W-:Y:S02]  /*fc30*/  ISETP.NE.AND P0, PT, R63, R64, PT ;  /* 0x000000403f00720c */ /* 0x000fe40003f05270 */
[----:B------:R-:W-:-:S09]  /*fc40*/  LOP3.LUT R24, R17, 0x1a0, RZ, 0xfc, !PT ;  /* 0x000001a011187812 */ /* 0x000fd200078efcff */
[----:B------:R4:W-:Y:S02]  /*fc50*/  STTM.x16 tmem[UR4], R0 ;  /* 0x00000000000079ed */ /* 0x0009e40008240004 */
[----:B------:R-:W-:Y:S05]  /*fc60*/  @!P0 BRA `(.L_x_197) ;  /* 0x0000000000408947 */ /* 0x000fea0003800000 */
[----:B--2-4-:R-:W-:Y:S01]  /*fc70*/  MOV R14, 0x8 ;  /* 0x00000008000e7802 */ /* 0x014fe20000000f00 */
        /* <DEDUP_REMOVED lines=15> */
.L_x_197:
[----:B------:R-:W-:Y:S05]  /*fd70*/  WARPSYNC.ALL ;  /* 0x0000000000007948 */ /* 0x000fea0003800000 */
[----:B------:R-:W-:Y:S02]  /*fd80*/  R2UR UR4, R24 ;  /* 0x00000000180472ca */ /* 0x000fe400000e0000 */
[----:B------:R-:W-:Y:S02]  /*fd90*/  ISETP.NE.AND P0, PT, R63, R64, PT ;  /* 0x000000403f00720c */ /* 0x000fe40003f05270 */
[----:B------:R-:W-:-:S09]  /*fda0*/  LOP3.LUT R24, R17, 0x1b0, RZ, 0xfc, !PT ;  /* 0x000001b011187812 */ /* 0x000fd200078efcff */
[----:B------:R1:W-:Y:S02]  /*fdb0*/  STTM.x16 tmem[UR4], R0 ;  /* 0x00000000000079ed */ /* 0x0003e40008240004 */
[----:B------:R-:W-:Y:S05]  /*fdc0*/  @!P0 BRA `(.L_x_198) ;  /* 0x0000000000408947 */ /* 0x000fea0003800000 */
[----:B-12-4-:R-:W-:Y:S01]  /*fdd0*/  MOV R14, 0x8 ;  /* 0x00000008000e7802 */ /* 0x016fe20000000f00 */
[----:B------:R-:W1:Y:S01]  /*fde0*/  LDCU.64 UR8, c[0x4][0xb0] ;  /* 0x01001600ff0877ac */ /* 0x000e620008000a00 */
[----:B------:R-:W-:Y:S02]  /*fdf0*/  HFMA2 R12, -RZ, RZ, 0, 5.9604644775390625e-08 ;  /* 0x00000001ff0c7431 */ /* 0x000fe400000001ff */
[----:B------:R-:W-:Y:S01]  /*fe00*/  IMAD.MOV.U32 R8, RZ, RZ, 0x192 ;  /* 0x00000192ff087424 */ /* 0x000fe200078e00ff */
[----:B------:R-:W2:Y:S01]  /*fe10*/  LDCU.64 UR6, c[0x4][0xb8] ;  /* 0x01001700ff0677ac */ /* 0x000ea20008000a00 */
[----:B------:R-:W4:Y:S01]  /*fe20*/  LDC.64 R14, c[0x4][R14] ;  /* 0x010000000e0e7b82 */ /* 0x000f220000000a00 */
[----:B------:R-:W-:Y:S01]  /*fe30*/  IMAD.MOV.U32 R13, RZ, RZ, RZ ;  /* 0x000000ffff0d7224 */ /* 0x000fe200078e00ff */
[----:B------:R-:W5:Y:S01]  /*fe40*/  LDCU.64 UR4, c[0x4][0x30] ;  /* 0x01000600ff0477ac */ /* 0x000f620008000a00 */
[----:B-1----:R-:W-:Y:S01]  /*fe50*/  IMAD.U32 R4, RZ, RZ, UR8 ;  /* 0x00000008ff047e24 */ /* 0x002fe2000f8e00ff */
[----:B------:R-:W-:Y:S01]  /*fe60*/  MOV R5, UR9 ;  /* 0x0000000900057c02 */ /* 0x000fe20008000f00 */
[----:B--2---:R-:W-:Y:S01]  /*fe70*/  IMAD.U32 R6, RZ, RZ, UR6 ;  /* 0x00000006ff067e24 */ /* 0x004fe2000f8e00ff */
[----:B------:R-:W-:Y:S01]  /*fe80*/  MOV R7, UR7 ;  /* 0x0000000700077c02 */ /* 0x000fe20008000f00 */
[----:B-----5:R-:W-:Y:S01]  /*fe90*/  IMAD.U32 R10, RZ, RZ, UR4 ;  /* 0x00000004ff0a7e24 */ /* 0x020fe2000f8e00ff */
[----:B------:R-:W-:-:S02]  /*fea0*/  MOV R11, UR5 ;  /* 0x00000005000b7c02 */ /* 0x000fc40008000f00 */
[----:B------:R-:W-:-:S07]  /*feb0*/  LEPC R20, `(.L_x_198) ;  /* 0x000000001014794e */ /* 0x000fce0000000000 */
[----:B---34-:R-:W-:Y:S05]  /*fec0*/  CALL.ABS.NOINC R14 ;  /* 0x000000000e007343 */ /* 0x018fea0003c00000 */
.L_x_198:
        /* <DEDUP_REMOVED lines=22> */
.L_x_199:
        /* <DEDUP_REMOVED lines=22> */
.L_x_200:
        /* <DEDUP_REMOVED lines=22> */
.L_x_201:
[----:B------:R-:W-:Y:S01]  /*102f0*/  LOP3.LUT R20, R17, 0x1f0, RZ, 0xfc, !PT ;  /* 0x000001f011147812 */ /* 0x000fe200078efcff */
[----:B------:R-:W-:Y:S05]  /*10300*/  WARPSYNC.ALL ;  /* 0x0000000000007948 */ /* 0x000fea0003800000 */
[----:B------:R-:W-:Y:S02]  /*10310*/  R2UR UR5, R24 ;  /* 0x00000000180572ca */ /* 0x000fe400000e0000 */
[----:B------:R-:W-:-:S11]  /*10320*/  R2UR UR4, R20 ;  /* 0x00000000140472ca */ /* 0x000fd600000e0000 */
[----:B------:R1:W-:Y:S02]  /*10330*/  STTM.x16 tmem[UR5], R0 ;  /* 0x00000000000079ed */ /* 0x0003e40008240005 */
[----:B------:R1:W-:Y:S02]  /*10340*/  STTM.x16 tmem[UR4], R0 ;  /* 0x00000000000079ed */ /* 0x0003e40008240004 */
.L_x_178:
[----:B------:R-:W-:-:S09]  /*10350*/  UISETP.NE.AND UP0, UPT, UR44, URZ, UPT ;  /* 0x000000ff2c00728c */ /* 0x000fd2000bf05270 */
[----:B------:R-:W-:Y:S05]  /*10360*/  BRA.U !UP0, `(.L_x_202) ;  /* 0x0000000108047547 */ /* 0x000fea000b800000 */
[----:B------:R-:W-:Y:S05]  /*10370*/  BPT.TRAP 0x1 ;  /* 0x000000040000795c */ /* 0x000fea0000300000 */
.L_x_202:
[----:B-12-4-:R-:W-:Y:S01]  /*10380*/  IADD3 R0, PT, PT, R59, 0x70088, RZ ;  /* 0x000700883b007810 */ /* 0x016fe20007ffe0ff */
[----:B------:R-:W-:Y:S02]  /*10390*/  UISETP.NE.AND UP0, UPT, UR37, URZ, UPT ;  /* 0x000000ff2500728c */ /* 0x000fe4000bf05270 */
[----:B------:R-:W-:Y:S01]  /*103a0*/  ULOP3.LUT UR38, UR38, 0x1, URZ, 0x3c, !UPT ;  /* 0x0000000126267892 */ /* 0x000fe2000f8e3cff */
[----:B------:R-:W-:-:S04]  /*103b0*/  PRMT R0, R60, 0x654, R0 ;  /* 0x000006543c007816 */ /* 0x000fc80000000000 */
[----:B------:R1:W-:Y:S01]  /*103c0*/  SYNCS.ARRIVE.TRANS64.RED.A1T0 RZ, [R0+URZ], RZ ;  /* 0x000000ff00ff79a7 */ /* 0x0003e200081004ff */
[----:B------:R-:W2:Y:S01]  /*103d0*/  FENCE.VIEW.ASYNC.T ;  /* 0x00000000000073c6 */ /* 0x000ea20000000200 */
[----:B------:R-:W-:Y:S05]  /*103e0*/  BRA.U UP0, `(.L_x_203) ;  /* 0x0000000100087547 */ /* 0x000fea000b800000 */
[----:B------:R-:W-:Y:S05]  /*103f0*/  BPT.TRAP 0x1 ;  /* 0x000000040000795c */ /* 0x000fea0000300000 */
[----:B------:R-:W-:Y:S05]  /*10400*/  BPT.TRAP 0x1 ;  /* 0x000000040000795c */ /* 0x000fea0000300000 */
.L_x_203:
[----:B-1----:R-:W-:Y:S01]  /*10410*/  IADD3 R0, PT, PT, R59, 0x700a0, RZ ;  /* 0x000700a03b007810 */ /* 0x002fe20007ffe0ff */
[----:B------:R-:W-:-:S03]  /*10420*/  UISETP.NE.AND UP0, UPT, UR44, URZ, UPT ;  /* 0x000000ff2c00728c */ /* 0x000fc6000bf05270 */
[----:B------:R-:W-:-:S04]  /*10430*/  PRMT R0, R60, 0x654, R0 ;  /* 0x000006543c007816 */ /* 0x000fc80000000000 */
[----:B--2---:R1:W-:Y:S02]  /*10440*/  SYNCS.ARRIVE.TRANS64.RED.A1T0 RZ, [R0+URZ], RZ ;  /* 0x000000ff00ff79a7 */ /* 0x0043e400081004ff */
[----:B------:R-:W-:Y:S05]  /*10450*/  BRA.U !UP0, `(.L_x_204) ;  /* 0x0000000108047547 */ /* 0x000fea000b800000 */
[----:B------:R-:W-:Y:S05]  /*10460*/  BPT.TRAP 0x1 ;  /* 0x000000040000795c */ /* 0x000fea0000300000 */
.L_x_204:
[----:B-1----:R-:W-:Y:S01]  /*10470*/  IMAD.U32 R0, RZ, RZ, UR38 ;  /* 0x00000026ff007e24 */ /* 0x002fe2000f8e00ff */
[----:B------:R-:W-:-:S04]  /*10480*/  LOP3.LUT R3, R17, 0x80, RZ, 0xfc, !PT ;  /* 0x0000008011037812 */ /* 0x000fc800078efcff */
[----:B------:R-:W-:-:S04]  /*10490*/  SHF.L.U32 R0, R0, 0x1f, RZ ;  /* 0x0000001f00007819 */ /* 0x000fc800000006ff */
[----:B------:R-:W1:Y:S02]  /*104a0*/  SYNCS.PHASECHK.TRANS64.TRYWAIT P0, [R59+URZ+0x70080], R0 ;  /* 0x070080003b0075a7 */ /* 0x000e6400080011ff */
[----:B-1----:R-:W-:Y:S05]  /*104b0*/  @!P0 BRA `(.L_x_205) ;  /* 0x0000014400a88947 */ /* 0x002fea0003800000 */
.L_x_434:
        /* <DEDUP_REMOVED lines=17> */
.L_x_206:
[----:B------:R-:W-:Y:S01]  /*105d0*/  IMAD.U32 R0, RZ, RZ, UR36 ;  /* 0x00000024ff007e24 */ /* 0x000fe2000f8e00ff */
[----:B------:R-:W-:-:S04]  /*105e0*/  FSETP.NEU.AND P1, PT, R63, 1, PT ;  /* 0x3f8000003f00780b */ /* 0x000fc80003f2d000 */
[----:B------:R-:W-:-:S04]  /*105f0*/  SHF.L.U32 R0, R0, 0x1f, RZ ;  /* 0x0000001f00007819 */ /* 0x000fc800000006ff */
[----:B------:R-:W1:Y:S02]  /*10600*/  SYNCS.PHASECHK.TRANS64.TRYWAIT P0, [R59+URZ+0x70098], R0 ;  /* 0x070098003b0075a7 */ /* 0x000e6400080011ff */
[----:B-1----:R-:W-:Y:S05]  /*10610*/  @!P0 BRA `(.L_x_207) ;  /* 0x0000014400648947 */ /* 0x002fea0003800000 */
.L_x_435:
        /* <DEDUP_REMOVED lines=9> */
[----:B---3--:R-:W2:Y:S02]  /*106b0*/  LDTM.x16 R40, tmem[UR4] ;  /* 0x00000004002879ee */ /* 0x008ea40008240000 */
        /* <DEDUP_REMOVED lines=17> */
.L_x_210:
[----:B------:R-:W-:Y:S05]  /*107d0*/  BSYNC.RECONVERGENT B6 ;  /* 0x0000000000067941 */ /* 0x000fea0003800200 */
.L_x_209:
        /* <DEDUP_REMOVED lines=34> */
.L_x_212:
[----:B------:R-:W-:Y:S05]  /*10a00*/  BSYNC.RECONVERGENT B6 ;  /* 0x0000000000067941 */ /* 0x000fea0003800200 */
.L_x_211:
        /* <DEDUP_REMOVED lines=34> */
.L_x_214:
[----:B------:R-:W-:Y:S05]  /*10c30*/  BSYNC.RECONVERGENT B6 ;  /* 0x0000000000067941 */ /* 0x000fea0003800200 */
.L_x_213:
        /* <DEDUP_REMOVED lines=34> */
.L_x_216:
[----:B------:R-:W-:Y:S05]  /*10e60*/  BSYNC.RECONVERGENT B6 ;  /* 0x0000000000067941 */ /* 0x000fea0003800200 */
.L_x_215:
        /* <DEDUP_REMOVED lines=34> */
.L_x_218:
[----:B------:R-:W-:Y:S05]  /*11090*/  BSYNC.RECONVERGENT B6 ;  /* 0x0000000000067941 */ /* 0x000fea0003800200 */
.L_x_217:
        /* <DEDUP_REMOVED lines=34> */
.L_x_220:
[----:B------:R-:W-:Y:S05]  /*112c0*/  BSYNC.RECONVERGENT B6 ;  /* 0x0000000000067941 */ /* 0x000fea0003800200 */
.L_x_219:
        /* <DEDUP_REMOVED lines=34> */
.L_x_222:
[----:B------:R-:W-:Y:S05]  /*114f0*/  BSYNC.RECONVERGENT B6 ;  /* 0x0000000000067941 */ /* 0x000fea0003800200 */
.L_x_221:
        /* <DEDUP_REMOVED lines=34> */
.L_x_224:
[----:B------:R-:W-:Y:S05]  /*11720*/  BSYNC.RECONVERGENT B6 ;  /* 0x0000000000067941 */ /* 0x000fea0003800200 */
.L_x_223:
        /* <DEDUP_REMOVED lines=31> */
.L_x_225:
        /* <DEDUP_REMOVED lines=22> */
.L_x_226:
        /* <DEDUP_REMOVED lines=22> */
.L_x_227:
        /* <DEDUP_REMOVED lines=22> */
.L_x_228:
        /* <DEDUP_REMOVED lines=22> */
.L_x_229:
        /* <DEDUP_REMOVED lines=22> */
.L_x_230:
        /* <DEDUP_REMOVED lines=22> */
.L_x_231:
[----:B------:R-:W-:Y:S01]  /*12160*/  LOP3.LUT R17, R17, 0x270, RZ, 0xfc, !PT ;  /* 0x0000027011117812 */ /* 0x000fe200078efcff */
[----:B------:R-:W-:Y:S05]  /*12170*/  WARPSYNC.ALL ;  /* 0x0000000000007948 */ /* 0x000fea0003800000 */
[----:B------:R-:W-:Y:S02]  /*12180*/  R2UR UR5, R24 ;  /* 0x00000000180572ca */ /* 0x000fe400000e0000 */
[----:B------:R-:W-:-:S11]  /*12190*/  R2UR UR4, R17 ;  /* 0x00000000110472ca */ /* 0x000fd600000e0000 */
[----:B------:R1:W-:Y:S02]  /*121a0*/  STTM.x16 tmem[UR5], R0 ;  /* 0x00000000000079ed */ /* 0x0003e40008240005 */
[----:B------:R1:W-:Y:S02]  /*121b0*/  STTM.x16 tmem[UR4], R0 ;  /* 0x00000000000079ed */ /* 0x0003e40008240004 */
.L_x_208:
[----:B------:R-:W-:-:S09]  /*121c0*/  UISETP.NE.AND UP0, UPT, UR45, URZ, UPT ;  /* 0x000000ff2d00728c */ /* 0x000fd2000bf05270 */
[----:B------:R-:W-:Y:S05]  /*121d0*/  BRA.U !UP0, `(.L_x_232) ;  /* 0x0000000108047547 */ /* 0x000fea000b800000 */
[----:B------:R-:W-:Y:S05]  /*121e0*/  BPT.TRAP 0x1 ;  /* 0x000000040000795c */ /* 0x000fea0000300000 */
.L_x_232:
[----:B-12-4-:R-:W-:Y:S01]  /*121f0*/  PRMT R0, R60, 0x654, R18 ;  /* 0x000006543c007816 */ /* 0x016fe20000000012 */
[----:B------:R-:W-:-:S03]  /*12200*/  UISETP.NE.AND UP0, UPT, UR37, URZ, UPT ;  /* 0x000000ff2500728c */ /* 0x000fc6000bf05270 */
[----:B------:R1:W-:Y:S01]  /*12210*/  SYNCS.ARRIVE.TRANS64.RED.A1T0 RZ, [R0+URZ], RZ ;  /* 0x000000ff00ff79a7 */ /* 0x0003e200081004ff */
[----:B------:R-:W2:Y:S05]  /*12220*/  FENCE.VIEW.ASYNC.T ;  /* 0x00000000000073c6 */ /* 0x000eaa0000000200 */
[----:B------:R-:W-:Y:S05]  /*12230*/  BRA.U UP0, `(.L_x_233) ;  /* 0x0000000100087547 */ /* 0x000fea000b800000 */
[----:B------:R-:W-:Y:S05]  /*12240*/  BPT.TRAP 0x1 ;  /* 0x000000040000795c */ /* 0x000fea0000300000 */
[----:B------:R-:W-:Y:S05]  /*12250*/  BPT.TRAP 0x1 ;  /* 0x000000040000795c */ /* 0x000fea0000300000 */
.L_x_233:
[----:B------:R-:W-:Y:S01]  /*12260*/  ISETP.NE.AND P0, PT, R19, RZ, PT ;  /* 0x000000ff1300720c */ /* 0x000fe20003f05270 */
[----:B------:R-:W-:Y:S01]  /*12270*/  VIADD R3, R59, 0x700a8 ;  /* 0x000700a83b037836 */ /* 0x000fe20000000000 */
[----:B------:R-:W-:-:S04]  /*12280*/  ULOP3.LUT UR36, UR36, 0x1, URZ, 0x3c, !UPT ;  /* 0x0000000124247892 */ /* 0x000fc8000f8e3cff */
[----:B------:R-:W-:-:S04]  /*12290*/  PRMT R3, R60, 0x654, R3 ;  /* 0x000006543c037816 */ /* 0x000fc80000000003 */
[----:B--2---:R2:W-:Y:S02]  /*122a0*/  SYNCS.ARRIVE.TRANS64.RED.A1T0 RZ, [R3+URZ], RZ ;  /* 0x000000ff03ff79a7 */ /* 0x0045e400081004ff */
[----:B--2---:R-:W-:Y:S01]  /*122b0*/  LOP3.LUT R3, R23, 0x1, RZ, 0x3c, !PT ;  /* 0x0000000117037812 */ /* 0x004fe200078e3cff */
[----:B------:R-:W-:Y:S06]  /*122c0*/  @P0 BRA `(.L_x_234) ;  /* 0xffffffc000a40947 */ /* 0x000fec000383ffff */
.L_x_173:
[----:B------:R-:W-:-:S09]  /*122d0*/  UISETP.NE.AND UP0, UPT, UR44, URZ, UPT ;  /* 0x000000ff2c00728c */ /* 0x000fd2000bf05270 */
[----:B------:R-:W-:Y:S05]  /*122e0*/  BRA.U !UP0, `(.L_x_235) ;  /* 0x0000000108047547 */ /* 0x000fea000b800000 */
[----:B------:R-:W-:Y:S05]  /*122f0*/  BPT.TRAP 0x1 ;  /* 0x000000040000795c */ /* 0x000fea0000300000 */
.L_x_235:
[----:B------:R-:W-:Y:S01]  /*12300*/  IADD3 R31, PT, PT, R59, 0x70088, RZ ;  /* 0x000700883b1f7810 */ /* 0x000fe20007ffe0ff */
[----:B------:R-:W-:-:S03]  /*12310*/  UISETP.NE.AND UP0, UPT, UR45, URZ, UPT ;  /* 0x000000ff2d00728c */ /* 0x000fc6000bf05270 */
[----:B------:R-:W-:-:S04]  /*12320*/  PRMT R4, R60, 0x654, R31 ;  /* 0x000006543c047816 */ /* 0x000fc8000000001f */
[----:B------:R2:W-:Y:S02]  /*12330*/  SYNCS.ARRIVE.TRANS64.RED.A1T0 RZ, [R4+URZ], RZ ;  /* 0x000000ff04ff79a7 */ /* 0x0005e400081004ff */
[----:B------:R-:W-:Y:S05]  /*12340*/  BRA.U !UP0, `(.L_x_236) ;  /* 0x0000000108047547 */ /* 0x000fea000b800000 */
[----:B------:R-:W-:Y:S05]  /*12350*/  BPT.TRAP 0x1 ;  /* 0x000000040000795c */ /* 0x000fea0000300000 */
.L_x_236:
[----:B------:R-:W-:Y:S01]  /*12360*/  SHF.L.U32 R3, R3, 0x1f, RZ ;  /* 0x0000001f03037819 */ /* 0x000fe200000006ff */
[----:B------:R-:W4:Y:S03]  /*12370*/  S2R R26, SR_TID.X ;  /* 0x00000000001a7919 */ /* 0x000f260000002100 */
[----:B------:R-:W5:Y:S01]  /*12380*/  SYNCS.PHASECHK.TRANS64.TRYWAIT P0, [R59+URZ+0x70070], R3 ;  /* 0x070070033b0075a7 */ /* 0x000f6200080011ff */
[----:B----4-:R-:W-:-:S05]  /*12390*/  IMAD.U32 R28, R26, 0x10000, RZ ;  /* 0x000100001a1c7824 */ /* 0x010fca00078e00ff */
[----:B------:R-:W-:Y:S01]  /*123a0*/  LOP3.LUT R28, R28, 0x600000, RZ, 0xc0, !PT ;  /* 0x006000001c1c7812 */ /* 0x000fe200078ec0ff */
[----:B-----5:R-:W-:Y:S06]  /*123b0*/  @!P0 BRA `(.L_x_237) ;  /* 0x0000012800108947 */ /* 0x020fec0003800000 */
.L_x_436:
[----:B------:R-:W-:Y:S05]  /*123c0*/  WARPSYNC.ALL ;  /* 0x0000000000007948 */ /* 0x000fea0003800000 */
[----:B------:R-:W-:Y:S01]  /*123d0*/  R2UR UR4, R28 ;  /* 0x000000001c0472ca */ /* 0x000fe200000e0000 */
[----:B------:R-:W-:-:S12]  /*123e0*/  UISETP.NE.AND UP0, UPT, UR45, URZ, UPT ;  /* 0x000000ff2d00728c */ /* 0x000fd8000bf05270 */
[----:B------:R-:W1:Y:S02]  /*123f0*/  LDTM.x2 R24, tmem[UR4] ;  /* 0x00000004001879ee */ /* 0x000e6400080c0000 */
[----:B-1----:R-:W-:Y:S05]  /*12400*/  BRA.U !UP0, `(.L_x_238) ;  /* 0x0000000108047547 */ /* 0x002fea000b800000 */
[----:B------:R-:W-:Y:S05]  /*12410*/  BPT.TRAP 0x1 ;  /* 0x000000040000795c */ /* 0x000fea0000300000 */
.L_x_238:
[----:B------:R1:W-:Y:S01]  /*12420*/  SYNCS.ARRIVE.TRANS64.RED.A1T0 RZ, [R0+URZ], RZ ;  /* 0x000000ff00ff79a7 */ /* 0x0003e200081004ff */
[----:B------:R-:W-:-:S09]  /*12430*/  UISETP.NE.AND UP0, UPT, UR37, URZ, UPT ;  /* 0x000000ff2500728c */ /* 0x000fd2000bf05270 */
[----:B------:R-:W-:Y:S05]  /*12440*/  BRA.U UP0, `(.L_x_239) ;  /* 0x0000000100047547 */ /* 0x000fea000b800000 */
[----:B------:R-:W-:Y:S05]  /*12450*/  BPT.TRAP 0x1 ;  /* 0x000000040000795c */ /* 0x000fea0000300000 */
.L_x_239:
[----:B-1----:R-:W-:-:S04]  /*12460*/  MOV R0, UR36 ;  /* 0x0000002400007c02 */ /* 0x002fc80008000f00 */
[----:B------:R-:W-:-:S04]  /*12470*/  SHF.L.U32 R0, R0, 0x1f, RZ ;  /* 0x0000001f00007819 */ /* 0x000fc800000006ff */
[----:B------:R-:W1:Y:S02]  /*12480*/  SYNCS.PHASECHK.TRANS64.TRYWAIT P0, [R59+URZ+0x70090], R0 ;  /* 0x070090003b0075a7 */ /* 0x000e6400080011ff */
[----:B-1----:R-:W-:Y:S05]  /*12490*/  @!P0 BRA `(.L_x_240) ;  /* 0x0000012400ec8947 */ /* 0x002fea0003800000 */
.L_x_437:
[----:B------:R-:W-:-:S09]  /*124a0*/  UISETP.NE.AND UP0, UPT, UR37, URZ, UPT ;  /* 0x000000ff2500728c */ /* 0x000fd2000bf05270 */
[----:B------:R-:W-:Y:S05]  /*124b0*/  BRA.U UP0, `(.L_x_241) ;  /* 0x0000000100047547 */ /* 0x000fea000b800000 */
[----:B------:R-:W-:Y:S05]  /*124c0*/  BPT.TRAP 0x1 ;  /* 0x000000040000795c */ /* 0x000fea0000300000 */
.L_x_241:
[----:B----4-:R-:W-:Y:S01]  /*124d0*/  SHF.L.U32 R3, R56, 0x1f, RZ ;  /* 0x0000001f38037819 */ /* 0x010fe200000006ff */
[----:B------:R1:W4:Y:S01]  /*124e0*/  MUFU.RCP R0, R24 ;  /* 0x0000001800007308 */ /* 0x0003220000001000 */
[----:B------:R-:W-:Y:S02]  /*124f0*/  BSSY B0, `(.L_x_242) ;  /* 0x0000003000007945 */ /* 0x000fe40003800000 */
[----:B------:R-:W5:Y:S02]  /*12500*/  SYNCS.PHASECHK.TRANS64.TRYWAIT P0, [R59+URZ+0x700c0], R3 ;  /* 0x0700c0033b0075a7 */ /* 0x000f6400080011ff */
[----:B-1--45:R-:W-:Y:S05]  /*12510*/  @!P0 BRA `(.L_x_243) ;  /* 0x0000012400e08947 */ /* 0x032fea0003800000 */
.L_x_438:
[----:B------:R-:W-:Y:S05]  /*12520*/  BSYNC B0 ;  /* 0x0000000000007941 */ /* 0x000fea0003800000 */
.L_x_242:
[----:B------:R-:W4:Y:S01]  /*12530*/  LDCU UR4, c[0x0][0x708] ;  /* 0x0000e100ff0477ac */ /* 0x000f220008000800 */
[----:B-1----:R-:W-:Y:S01]  /*12540*/  FFMA R3, -R24, R0, 1 ;  /* 0x3f80000018037423 */ /* 0x002fe20000000100 */
[----:B------:R-:W1:Y:S03]  /*12550*/  LDC R32, c[0x0][0x708] ;  /* 0x0001c200ff207b82 */ /* 0x000e660000000800 */
[----:B------:R-:W-:Y:S01]  /*12560*/  FFMA R3, R0, R3, R0 ;  /* 0x0000000300037223 */ /* 0x000fe20000000000 */
[----:B----4-:R-:W-:-:S03]  /*12570*/  MOV R0, UR4 ;  /* 0x0000000400007c02 */ /* 0x010fc60008000f00 */
[----:B------:R-:W-:Y:S01]  /*12580*/  FFMA R33, R3, UR4, RZ ;  /* 0x0000000403217c23 */ /* 0x000fe200080000ff */
[----:B------:R4:W5:Y:S03]  /*12590*/  FCHK P0, R0, R24 ;  /* 0x0000001800007302 */ /* 0x0009660000000000 */
[----:B----4-:R-:W-:-:S04]  /*125a0*/  FFMA R0, -R24, R33, UR4 ;  /* 0x0000000418007e23 */ /* 0x010fc80008000121 */
[----:B------:R-:W-:Y:S01]  /*125b0*/  FFMA R33, R3, R0, R33 ;  /* 0x0000000003217223 */ /* 0x000fe20000000021 */
[----:B-1---5:R-:W-:Y:S06]  /*125c0*/  @!P0 BRA `(.L_x_244) ;  /* 0x00000000000c8947 */ /* 0x022fec0003800000 */
[----:B------:R-:W-:Y:S02]  /*125d0*/  MOV R5, R24 ;  /* 0x0000001800057202 */ /* 0x000fe40000000f00 */
[----:B--2---:R-:W-:Y:S02]  /*125e0*/  MOV R4, 0x12600 ;  /* 0x0001260000047802 */ /* 0x004fe40000000f00 */
[----:B---3--:R-:W-:Y:S05]  /*125f0*/  CALL.REL.NOINC `($__internal_3_$__cuda_sm3x_div_rn_noftz_f32_slowpath) ;  /* 0x0000012c00cc7944 */ /* 0x008fea0003c00000 */
.L_x_244:
[----:B------:R-:W1:Y:S01]  /*12600*/  S2R R3, SR_SWINHI ;  /* 0x0000000000037919 */ /* 0x000e620000002f00 */
[----:B------:R-:W-:Y:S01]  /*12610*/  LOP3.LUT R0, R28, 0x100, RZ, 0xfc, !PT ;  /* 0x000001001c007812 */ /* 0x000fe200078efcff */
[----:B------:R-:W-:Y:S05]  /*12620*/  WARPSYNC.ALL ;  /* 0x0000000000007948 */ /* 0x000fea0003800000 */
[----:B------:R-:W-:Y:S01]  /*12630*/  R2UR UR4, R0 ;  /* 0x00000000000472ca */ /* 0x000fe200000e0000 */
[C---:B------:R-:W-:Y:S01]  /*12640*/  IMAD.SHL.U32 R0, R26.reuse, 0x100, RZ ;  /* 0x000001001a007824 */ /* 0x040fe200078e00ff */
[----:B------:R-:W-:Y:S01]  /*12650*/  SHF.R.U32.HI R30, RZ, 0x5, R26 ;  /* 0x00000005ff1e7819 */ /* 0x000fe2000001161a */
[----:B------:R-:W-:Y:S01]  /*12660*/  IMAD.SHL.U32 R27, R26, 0x40, RZ ;  /* 0x000000401a1b7824 */ /* 0x000fe200078e00ff */
[----:B------:R-:W-:-:S02]  /*12670*/  SHF.R.U32.HI R29, RZ, 0x15, R28 ;  /* 0x00000015ff1d7819 */ /* 0x000fc4000001161c */
[----:B------:R-:W-:Y:S02]  /*12680*/  LOP3.LUT R20, R0, 0x1800, RZ, 0xc0, !PT ;  /* 0x0000180000147812 */ /* 0x000fe400078ec0ff */
[----:B------:R-:W-:Y:S02]  /*12690*/  LOP3.LUT R30, R30, 0x3, RZ, 0xc0, !PT ;  /* 0x000000031e1e7812 */ /* 0x000fe400078ec0ff */
[----:B------:R-:W-:-:S03]  /*126a0*/  LOP3.LUT R27, R20, 0x1c0, R27, 0xf8, !PT ;  /* 0x000001c0141b7812 */ /* 0x000fc600078ef81b */
[----:B--2---:R-:W2:Y:S01]  /*126b0*/  LDTM.x16 R4, tmem[UR4] ;  /* 0x00000004000479ee */ /* 0x004ea20008240000 */
[----:B------:R-:W-:Y:S02]  /*126c0*/  LOP3.LUT R27, R27, 0x6000, R0, 0xf8, !PT ;  /* 0x000060001b1b7812 */ /* 0x000fe400078ef800 */
[----:B------:R-:W-:Y:S02]  /*126d0*/  MOV R36, R59 ;  /* 0x0000003b00247202 */ /* 0x000fe40000000f00 */
[----:B-1----:R-:W-:-:S03]  /*126e0*/  MOV R37, R3 ;  /* 0x0000000300257202 */ /* 0x002fc60000000f00 */
[----:B------:R-:W-:-:S03]  /*126f0*/  IMAD.WIDE.U32 R36, R27, 0x2, R36 ;  /* 0x000000021b247825 */ /* 0x000fc600078e0024 */
[C---:B------:R-:W-:Y:S02]  /*12700*/  IADD3 R0, P1, PT, R36.reuse, 0x50000, RZ ;  /* 0x0005000024007810 */ /* 0x040fe40007f3e0ff */
[----:B------:R-:W-:Y:S01]  /*12710*/  IADD3 R3, P0, PT, R36, 0x50010, RZ ;  /* 0x0005001024037810 */ /* 0x000fe20007f1e0ff */
[C---:B--2---:R-:W-:Y:S02]  /*12720*/  FMUL2 R6, R33.reuse.F32, R6.F32x2.HI_LO ;  /* 0x000000062106724a */ /* 0x044fe40000040000 */
[--C-:B------:R-:W-:Y:S02]  /*12730*/  IMAD.X R39, RZ, RZ, R37.reuse, P1 ;  /* 0x000000ffff277224 */ /* 0x100fe400008e0625 */
[C---:B------:R-:W-:Y:S02]  /*12740*/  FMUL2 R20, R33.reuse.F32, R8.F32x2.HI_LO ;  /* 0x000000082114724a */ /* 0x040fe40000040000 */
[----:B------:R-:W-:Y:S02]  /*12750*/  IMAD.X R37, RZ, RZ, R37, P0 ;  /* 0x000000ffff257224 */ /* 0x000fe400000e0625 */
[----:B------:R-:W-:Y:S01]  /*12760*/  FMUL2 R4, R33.F32, R4.F32x2.HI_LO ;  /* 0x000000042104724a */ /* 0x000fe20000040000 */
[----:B------:R-:W-:Y:S01]  /*12770*/  F2FP.F16.F32.PACK_AB R9, R7, R6 ;  /* 0x000000060709723e */ /* 0x000fe200000000ff */
[C---:B------:R-:W-:Y:S01]  /*12780*/  FMUL2 R34, R33.reuse.F32, R10.F32x2.HI_LO ;  /* 0x0000000a2122724a */ /* 0x040fe20000040000 */
[----:B------:R-:W-:Y:S01]  /*12790*/  SHF.R.U64 R6, R0, 0x3, R39 ;  /* 0x0000000300067819 */ /* 0x000fe20000001227 */
[----:B------:R-:W-:Y:S01]  /*127a0*/  FMUL2 R12, R33.F32, R12.F32x2.HI_LO ;  /* 0x0000000c210c724a */ /* 0x000fe20000040000 */
[----:B------:R-:W-:Y:S01]  /*127b0*/  SHF.R.U64 R7, R3, 0x3, R37 ;  /* 0x0000000303077819 */ /* 0x000fe20000001225 */
[----:B------:R-:W-:Y:S01]  /*127c0*/  FMUL2 R14, R33.F32, R14.F32x2.HI_LO ;  /* 0x0000000e210e724a */ /* 0x000fe20000040000 */
[----:B------:R-:W-:Y:S01]  /*127d0*/  F2FP.F16.F32.PACK_AB R8, R5, R4 ;  /* 0x000000040508723e */ /* 0x000fe200000000ff */
[----:B------:R-:W-:Y:S01]  /*127e0*/  FMUL2 R16, R33.F32, R16.F32x2.HI_LO ;  /* 0x000000102110724a */ /* 0x000fe20000040000 */
[----:B------:R-:W-:Y:S01]  /*127f0*/  F2FP.F16.F32.PACK_AB R10, R21, R20 ;  /* 0x00000014150a723e */ /* 0x000fe200000000ff */
[----:B------:R-:W-:Y:S01]  /*12800*/  FMUL2 R18, R33.F32, R18.F32x2.HI_LO ;  /* 0x000000122112724a */ /* 0x000fe20000040000 */
[----:B------:R-:W-:-:S02]  /*12810*/  F2FP.F16.F32.PACK_AB R11, R35, R34 ;  /* 0x00000022230b723e */ /* 0x000fc400000000ff */
[----:B------:R-:W-:Y:S02]  /*12820*/  LOP3.LUT R38, R0, 0x70, R6, 0x78, !PT ;  /* 0x0000007000267812 */ /* 0x000fe400078e7806 */
[----:B------:R-:W-:Y:S02]  /*12830*/  LOP3.LUT R36, R3, 0x70, R7, 0x78, !PT ;  /* 0x0000007003247812 */ /* 0x000fe400078e7807 */
[----:B------:R-:W-:Y:S01]  /*12840*/  F2FP.F16.F32.PACK_AB R4, R13, R12 ;  /* 0x0000000c0d04723e */ /* 0x000fe200000000ff */
[----:B------:R1:W-:Y:S01]  /*12850*/  ST.E.128 desc[UR40][R38.64], R8 ;  /* 0x0000000826007985 */ /* 0x0003e2000c101d28 */
[----:B------:R-:W-:Y:S02]  /*12860*/  F2FP.F16.F32.PACK_AB R5, R15, R14 ;  /* 0x0000000e0f05723e */ /* 0x000fe400000000ff */
[----:B------:R-:W-:Y:S02]  /*12870*/  F2FP.F16.F32.PACK_AB R6, R17, R16 ;  /* 0x000000101106723e */ /* 0x000fe400000000ff */
[----:B------:R-:W-:-:S02]  /*12880*/  F2FP.F16.F32.PACK_AB R7, R19, R18 ;  /* 0x000000121307723e */ /* 0x000fc400000000ff */
[----:B------:R-:W-:-:S03]  /*12890*/  ISETP.NE.AND P0, PT, R30, R29, PT ;  /* 0x0000001d1e00720c */ /* 0x000fc60003f05270 */
[----:B------:R1:W-:Y:S10]  /*128a0*/  ST.E.128 desc[UR40][R36.64], R4 ;  /* 0x0000000424007985 */ /* 0x0003f4000c101d28 */
[----:B------:R-:W-:Y:S05]  /*128b0*/  @!P0 BRA `(.L_x_245) ;  /* 0x0000000000408947 */ /* 0x000fea0003800000 */
[----:B------:R-:W-:Y:S01]  /*128c0*/  MOV R14, 0x8 ;  /* 0x00000008000e7802 */ /* 0x000fe20000000f00 */
[----:B------:R-:W2:Y:S01]  /*128d0*/  LDCU.64 UR6, c[0x4][0xb0] ;  /* 0x01001600ff0677ac */ /* 0x000ea20008000a00 */
[----:B------:R-:W-:Y:S02]  /*128e0*/  HFMA2 R12, -RZ, RZ, 0, 5.9604644775390625e-08 ;  /* 0x00000001ff0c7431 */ /* 0x000fe400000001ff */
[----:B-1----:R-:W-:Y:S01]  /*128f0*/  IMAD.MOV.U32 R8, RZ, RZ, 0x192 ;  /* 0x00000192ff087424 */ /* 0x002fe200078e00ff */
[----:B------:R-:W1:Y:S01]  /*12900*/  LDCU.64 UR4, c[0x4][0xb8] ;  /* 0x01001700ff0477ac */ /* 0x000e620008000a00 */
[----:B------:R-:W4:Y:S01]  /*12910*/  LDC.64 R14, c[0x4][R14] ;  /* 0x010000000e0e7b82 */ /* 0x000f220000000a00 */
[----:B------:R-:W-:Y:S01]  /*12920*/  IMAD.MOV.U32 R13, RZ, RZ, RZ ;  /* 0x000000ffff0d7224 */ /* 0x000fe200078e00ff */
[----:B------:R-:W5:Y:S01]  /*12930*/  LDCU.64 UR8, c[0x4][0x40] ;  /* 0x01000800ff0877ac */ /* 0x000f620008000a00 */
[----:B--2---:R-:W-:Y:S01]  /*12940*/  IMAD.U32 R4, RZ, RZ, UR6 ;  /* 0x00000006ff047e24 */ /* 0x004fe2000f8e00ff */
[----:B------:R-:W-:Y:S01]  /*12950*/  MOV R5, UR7 ;  /* 0x0000000700057c02 */ /* 0x000fe20008000f00 */
[----:B-1----:R-:W-:Y:S01]  /*12960*/  IMAD.U32 R6, RZ, RZ, UR4 ;  /* 0x00000004ff067e24 */ /* 0x002fe2000f8e00ff */
[----:B------:R-:W-:Y:S01]  /*12970*/  MOV R7, UR5 ;  /* 0x0000000500077c02 */ /* 0x000fe20008000f00 */
[----:B-----5:R-:W-:Y:S01]  /*12980*/  IMAD.U32 R10, RZ, RZ, UR8 ;  /* 0x00000008ff0a7e24 */ /* 0x020fe2000f8e00ff */
[----:B------:R-:W-:-:S02]  /*12990*/  MOV R11, UR9 ;  /* 0x00000009000b7c02 */ /* 0x000fc40008000f00 */
[----:B------:R-:W-:-:S07]  /*129a0*/  LEPC R20, `(.L_x_245) ;  /* 0x000000001014794e */ /* 0x000fce0000000000 */
[----:B---34-:R-:W-:Y:S05]  /*129b0*/  CALL.ABS.NOINC R14 ;  /* 0x000000000e007343 */ /* 0x018fea0003c00000 */
.L_x_245:
[----:B------:R-:W-:Y:S01]  /*129c0*/  LOP3.LUT R0, R28, 0x110, RZ, 0xfc, !PT ;  /* 0x000001101c007812 */ /* 0x000fe200078efcff */
[----:B------:R-:W-:Y:S05]  /*129d0*/  WARPSYNC.ALL ;  /* 0x0000000000007948 */ /* 0x000fea0003800000 */
[----:B------:R-:W-:Y:S02]  /*129e0*/  R2UR UR4, R0 ;  /* 0x00000000000472ca */ /* 0x000fe400000e0000 */
[----:B------:R-:W2:Y:S11]  /*129f0*/  S2R R0, SR_SWINHI ;  /* 0x0000000000007919 */ /* 0x000eb60000002f00 */
[----:B-1----:R-:W1:Y:S01]  /*12a00*/  LDTM.x16 R4, tmem[UR4] ;  /* 0x00000004000479ee */ /* 0x002e620008240000 */
[----:B------:R-:W-:-:S02]  /*12a10*/  MOV R36, R59 ;  /* 0x0000003b00247202 */ /* 0x000fc40000000f00 */
[----:B--2---:R-:W-:Y:S01]  /*12a20*/  MOV R37, R0 ;  /* 0x0000000000257202 */ /* 0x004fe20000000f00 */
[----:B-1----:R-:W-:Y:S02]  /*12a30*/  FMUL2 R6, R33.F32, R6.F32x2.HI_LO ;  /* 0x000000062106724a */ /* 0x002fe40000040000 */
[----:B------:R-:W-:-:S04]  /*12a40*/  IMAD.WIDE.U32 R36, R27, 0x2, R36 ;  /* 0x000000021b247825 */ /* 0x000fc800078e0024 */
[C---:B------:R-:W-:Y:S02]  /*12a50*/  FMUL2 R20, R33.reuse.F32, R8.F32x2.HI_LO ;  /* 0x000000082114724a */ /* 0x040fe40000040000 */
[----:B------:R-:W-:Y:S01]  /*12a60*/  FMUL2 R4, R33.F32, R4.F32x2.HI_LO ;  /* 0x000000042104724a */ /* 0x000fe20000040000 */
[----:B------:R-:W-:Y:S01]  /*12a70*/  F2FP.F16.F32.PACK_AB R9, R7, R6 ;  /* 0x000000060709723e */ /* 0x000fe200000000ff */
[C---:B------:R-:W-:Y:S01]  /*12a80*/  FMUL2 R34, R33.reuse.F32, R10.F32x2.HI_LO ;  /* 0x0000000a2122724a */ /* 0x040fe20000040000 */
[C---:B------:R-:W-:Y:S01]  /*12a90*/  IADD3 R0, P1, PT, R36.reuse, 0x50030, RZ ;  /* 0x0005003024007810 */ /* 0x040fe20007f3e0ff */
[C---:B------:R-:W-:Y:S01]  /*12aa0*/  FMUL2 R12, R33.reuse.F32, R12.F32x2.HI_LO ;  /* 0x0000000c210c724a */ /* 0x040fe20000040000 */
[----:B------:R-:W-:Y:S01]  /*12ab0*/  IADD3 R3, P0, PT, R36, 0x50020, RZ ;  /* 0x0005002024037810 */ /* 0x000fe20007f1e0ff */
[----:B------:R-:W-:Y:S01]  /*12ac0*/  FMUL2 R14, R33.F32, R14.F32x2.HI_LO ;  /* 0x0000000e210e724a */ /* 0x000fe20000040000 */
[----:B------:R-:W-:Y:S01]  /*12ad0*/  F2FP.F16.F32.PACK_AB R8, R5, R4 ;  /* 0x000000040508723e */ /* 0x000fe200000000ff */
[----:B------:R-:W-:-:S02]  /*12ae0*/  IMAD.X R39, RZ, RZ, R37, P1 ;  /* 0x000000ffff277224 */ /* 0x000fc400008e0625 */
[C---:B------:R-:W-:Y:S02]  /*12af0*/  FMUL2 R16, R33.reuse.F32, R16.F32x2.HI_LO ;  /* 0x000000102110724a */ /* 0x040fe40000040000 */
[----:B------:R-:W-:Y:S02]  /*12b00*/  IMAD.X R37, RZ, RZ, R37, P0 ;  /* 0x000000ffff257224 */ /* 0x000fe400000e0625 */
[----:B------:R-:W-:Y:S01]  /*12b10*/  FMUL2 R18, R33.F32, R18.F32x2.HI_LO ;  /* 0x000000122112724a */ /* 0x000fe20000040000 */
[----:B------:R-:W-:Y:S02]  /*12b20*/  F2FP.F16.F32.PACK_AB R10, R21, R20 ;  /* 0x00000014150a723e */ /* 0x000fe400000000ff */
[----:B------:R-:W-:Y:S02]  /*12b30*/  SHF.R.U64 R7, R0, 0x3, R39 ;  /* 0x0000000300077819 */ /* 0x000fe40000001227 */
[----:B------:R-:W-:Y:S02]  /*12b40*/  SHF.R.U64 R6, R3, 0x3, R37 ;  /* 0x0000000303067819 */ /* 0x000fe40000001225 */
        /* <DEDUP_REMOVED lines=27> */
.L_x_246:
        /* <DEDUP_REMOVED lines=52> */
.L_x_247:
        /* <DEDUP_REMOVED lines=52> */
.L_x_248:
        /* <DEDUP_REMOVED lines=52> */
.L_x_249:
        /* <DEDUP_REMOVED lines=52> */
.L_x_250:
        /* <DEDUP_REMOVED lines=52> */
.L_x_251:
        /* <DEDUP_REMOVED lines=52> */
.L_x_252:
[----:B------:R-:W2:Y:S01]  /*14080*/  S2R R0, SR_SWINHI ;  /* 0x0000000000007919 */ /* 0x000ea20000002f00 */
[----:B---3--:R-:W-:Y:S01]  /*14090*/  LOP3.LUT R41, R28, 0x180, RZ, 0xfc, !PT ;  /* 0x000001801c297812 */ /* 0x008fe200078efcff */
[----:B------:R-:W-:Y:S05]  /*140a0*/  WARPSYNC.ALL ;  /* 0x0000000000007948 */ /* 0x000fea0003800000 */
[----:B------:R-:W-:-:S13]  /*140b0*/  R2UR UR4, R41 ;  /* 0x00000000290472ca */ /* 0x000fda00000e0000 */
[----:B-1----:R-:W1:Y:S01]  /*140c0*/  LDTM.x16 R4, tmem[UR4] ;  /* 0x00000004000479ee */ /* 0x002e620008240000 */
[----:B------:R-:W-:Y:S02]  /*140d0*/  MOV R36, R59 ;  /* 0x0000003b00247202 */ /* 0x000fe40000000f00 */
[----:B--2---:R-:W-:-:S03]  /*140e0*/  MOV R37, R0 ;  /* 0x0000000000257202 */ /* 0x004fc60000000f00 */
[----:B------:R-:W-:-:S03]  /*140f0*/  IMAD.WIDE.U32 R36, R27, 0x2, R36 ;  /* 0x000000021b247825 */ /* 0x000fc600078e0024 */
[C---:B------:R-:W-:Y:S02]  /*14100*/  IADD3 R0, P1, PT, R36.reuse, 0x50810, RZ ;  /* 0x0005081024007810 */ /* 0x040fe40007f3e0ff */
[----:B------:R-:W-:Y:S01]  /*14110*/  IADD3 R3, P0, PT, R36, 0x50800, RZ ;  /* 0x0005080024037810 */ /* 0x000fe20007f1e0ff */
[C---:B-1----:R-:W-:Y:S02]  /*14120*/  FMUL2 R6, R33.reuse.F32, R6.F32x2.HI_LO ;  /* 0x000000062106724a */ /* 0x042fe40000040000 */
        /* <DEDUP_REMOVED lines=30> */
[----:B------:R-:W3:Y:S01]  /*14310*/  LDC.64 R14, c[0x4][R14] ;  /* 0x010000000e0e7b82 */ /* 0x000ee20000000a00 */
[----:B------:R-:W-:Y:S01]  /*14320*/  IMAD.MOV.U32 R13, RZ, RZ, RZ ;  /* 0x000000ffff0d7224 */ /* 0x000fe200078e00ff */
[----:B------:R-:W4:Y:S01]  /*14330*/  LDCU.64 UR4, c[0x4][0x40] ;  /* 0x01000800ff0477ac */ /* 0x000f220008000a00 */
[----:B--2---:R-:W-:Y:S01]  /*14340*/  IMAD.U32 R4, RZ, RZ, UR8 ;  /* 0x00000008ff047e24 */ /* 0x004fe2000f8e00ff */
[----:B------:R-:W-:Y:S01]  /*14350*/  MOV R5, UR9 ;  /* 0x0000000900057c02 */ /* 0x000fe20008000f00 */
[----:B-1----:R-:W-:Y:S01]  /*14360*/  IMAD.U32 R6, RZ, RZ, UR6 ;  /* 0x00000006ff067e24 */ /* 0x002fe2000f8e00ff */
[----:B------:R-:W-:Y:S01]  /*14370*/  MOV R7, UR7 ;  /* 0x0000000700077c02 */ /* 0x000fe20008000f00 */
[----:B----4-:R-:W-:Y:S01]  /*14380*/  IMAD.U32 R10, RZ, RZ, UR4 ;  /* 0x00000004ff0a7e24 */ /* 0x010fe2000f8e00ff */
[----:B------:R-:W-:-:S02]  /*14390*/  MOV R11, UR5 ;  /* 0x00000005000b7c02 */ /* 0x000fc40008000f00 */
[----:B------:R-:W-:-:S07]  /*143a0*/  LEPC R20, `(.L_x_253) ;  /* 0x000000001014794e */ /* 0x000fce0000000000 */
[----:B---3--:R-:W-:Y:S05]  /*143b0*/  CALL.ABS.NOINC R14 ;  /* 0x000000000e007343 */ /* 0x008fea0003c00000 */
.L_x_253:
[----:B------:R-:W2:Y:S01]  /*143c0*/  S2R R0, SR_SWINHI ;  /* 0x0000000000007919 */ /* 0x000ea20000002f00 */
[----:B------:R-:W-:Y:S01]  /*143d0*/  LOP3.LUT R40, R28, 0x190, RZ, 0xfc, !PT ;  /* 0x000001901c287812 */ /* 0x000fe200078efcff */
        /* <DEDUP_REMOVED lines=50> */
.L_x_254:
[----:B------:R-:W2:Y:S01]  /*14700*/  S2R R0, SR_SWINHI ;  /* 0x0000000000007919 */ /* 0x000ea20000002f00 */
[----:B-1----:R-:W-:Y:S01]  /*14710*/  LOP3.LUT R39, R28, 0x1a0, RZ, 0xfc, !PT ;  /* 0x000001a01c277812 */ /* 0x002fe200078efcff */
[----:B------:R-:W-:Y:S05]  /*14720*/  WARPSYNC.ALL ;  /* 0x0000000000007948 */ /* 0x000fea0003800000 */
[----:B------:R-:W-:-:S13]  /*14730*/  R2UR UR4, R39 ;  /* 0x00000000270472ca */ /* 0x000fda00000e0000 */
[----:B------:R-:W1:Y:S01]  /*14740*/  LDTM.x16 R4, tmem[UR4] ;  /* 0x00000004000479ee */ /* 0x000e620008240000 */
        /* <DEDUP_REMOVED lines=47> */
.L_x_255:
        /* <DEDUP_REMOVED lines=52> */
.L_x_256:
        /* <DEDUP_REMOVED lines=52> */
.L_x_257:
        /* <DEDUP_REMOVED lines=52> */
.L_x_258:
        /* <DEDUP_REMOVED lines=52> */
.L_x_259:
[----:B------:R-:W2:Y:S01]  /*15740*/  S2R R0, SR_SWINHI ;  /* 0x0000000000007919 */ /* 0x000ea20000002f00 */
[----:B------:R-:W-:Y:S01]  /*15750*/  LOP3.LUT R34, R28, 0x1f0, RZ, 0xfc, !PT ;  /* 0x000001f01c227812 */ /* 0x000fe200078efcff */
[----:B------:R-:W-:Y:S05]  /*15760*/  WARPSYNC.ALL ;  /* 0x0000000000007948 */ /* 0x000fea0003800000 */
[----:B------:R-:W-:-:S13]  /*15770*/  R2UR UR4, R34 ;  /* 0x00000000220472ca */ /* 0x000fda00000e0000 */
[----:B-1----:R-:W1:Y:S01]  /*15780*/  LDTM.x16 R4, tmem[UR4] ;  /* 0x00000004000479ee */ /* 0x002e620008240000 */
[----:B------:R-:W3:Y:S01]  /*15790*/  LDCU.64 UR4, c[0x0][0x880] ;  /* 0x00011000ff0477ac */ /* 0x000ee20008000a00 */
[----:B------:R-:W-:Y:S02]  /*157a0*/  MOV R44, R59 ;  /* 0x0000003b002c7202 */ /* 0x000fe40000000f00 */
[----:B--2---:R-:W-:-:S03]  /*157b0*/  MOV R45, R0 ;  /* 0x00000000002d7202 */ /* 0x004fc60000000f00 */
[----:B------:R-:W-:Y:S01]  /*157c0*/  IMAD.WIDE.U32 R44, R27, 0x2, R44 ;  /* 0x000000021b2c7825 */ /* 0x000fe200078e002c */
[----:B---3--:R-:W-:Y:S02]  /*157d0*/  UISETP.NE.U32.AND UP0, UPT, UR4, URZ, UPT ;  /* 0x000000ff0400728c */ /* 0x008fe4000bf05070 */
[C---:B------:R-:W-:Y:S02]  /*157e0*/  IADD3 R0, P1, PT, R44.reuse, 0x50c70, RZ ;  /* 0x00050c702c007810 */ /* 0x040fe40007f3e0ff */
[----:B------:R-:W-:Y:S01]  /*157f0*/  UISETP.NE.AND.EX UP0, UPT, UR5, URZ, UPT, UP0 ;  /* 0x000000ff0500728c */ /* 0x000fe2000bf05300 */
[----:B------:R-:W-:Y:S01]  /*15800*/  IADD3 R3, P0, PT, R44, 0x50c60, RZ ;  /* 0x00050c602c037810 */ /* 0x000fe20007f1e0ff */
[C---:B-1----:R-:W-:Y:S02]  /*15810*/  FMUL2 R6, R33.reuse.F32, R6.F32x2.HI_LO ;  /* 0x000000062106724a */ /* 0x042fe40000040000 */
[----:B------:R-:W-:Y:S02]  /*15820*/  IMAD.X R47, RZ, RZ, R45, P1 ;  /* 0x000000ffff2f7224 */ /* 0x000fe400008e062d */
[----:B------:R-:W-:-:S02]  /*15830*/  FMUL2 R20, R33.F32, R8.F32x2.HI_LO ;  /* 0x000000082114724a */ /* 0x000fc40000040000 */
        /* <DEDUP_REMOVED lines=19> */
[----:B------:R-:W-:-:S05]  /*15970*/  F2FP.F16.F32.PACK_AB R7, R19, R18 ;  /* 0x000000121307723e */ /* 0x000fca00000000ff */
[----:B------:R1:W-:Y:S01]  /*15980*/  ST.E.128 desc[UR40][R46.64], R4 ;  /* 0x000000042e007985 */ /* 0x0003e2000c101d28 */
[----:B------:R-:W-:Y:S01]  /*15990*/  @!PT LDS RZ, [RZ] ;  /* 0x00000000fffff984 */ /* 0x000fe20000000800 */
[----:B------:R-:W-:Y:S01]  /*159a0*/  @!PT LDS RZ, [RZ] ;  /* 0x00000000fffff984 */ /* 0x000fe20000000800 */
[----:B------:R-:W-:Y:S01]  /*159b0*/  @!PT LDS RZ, [RZ] ;  /* 0x00000000fffff984 */ /* 0x000fe20000000800 */
[----:B------:R-:W-:Y:S01]  /*159c0*/  @!PT LDS RZ, [RZ] ;  /* 0x00000000fffff984 */ /* 0x000fe20000000800 */
[----:B------:R2:W-:Y:S06]  /*159d0*/  MEMBAR.ALL.CTA ;  /* 0x0000000000007992 */ /* 0x0005ec0000008000 */
[----:B--2---:R-:W2:Y:S01]  /*159e0*/  FENCE.VIEW.ASYNC.S ;  /* 0x00000000000073c6 */ /* 0x004ea20000000000 */
[----:B------:R-:W-:Y:S05]  /*159f0*/  BRA.U !UP0, `(.L_x_260) ;  /* 0x0000000508387547 */ /* 0x000fea000b800000 */
[C---:B------:R-:W-:Y:S01]  /*15a00*/  FSETP.GEU.AND P0, PT, R24.reuse, 1.175494350822287508e-38, PT ;  /* 0x008000001800780b */ /* 0x040fe20003f0e000 */
[----:B------:R-:W3:Y:S01]  /*15a10*/  LDC R3, c[0x0][0x904] ;  /* 0x00024100ff037b82 */ /* 0x000ee20000000800 */
[----:B------:R-:W-:Y:S01]  /*15a20*/  MOV R0, 0x3e055027 ;  /* 0x3e05502700007802 */ /* 0x000fe20000000f00 */
[----:B------:R-:W4:Y:S01]  /*15a30*/  LDCU.64 UR4, c[0x0][0x908] ;  /* 0x00012100ff0477ac */ /* 0x000f220008000a00 */
[----:B-1----:R-:W-:Y:S01]  /*15a40*/  FSEL R7, RZ, -23, P0 ;  /* 0xc1b80000ff077808 */ /* 0x002fe20000000000 */
[----:B------:R-:W-:Y:S08]  /*15a50*/  BSSY.RECONVERGENT B0, `(.L_x_260) ;  /* 0x0000048000007945 */ /* 0x000ff00003800200 */
[----:B------:R-:W-:-:S05]  /*15a60*/  @!P0 FMUL R24, R24, 8388608 ;  /* 0x4b00000018188820 */ /* 0x000fca0000400000 */
[C---:B------:R-:W-:Y:S02]  /*15a70*/  IADD3 R6, PT, PT, R24.reuse, -0x3f2aaaab, RZ ;  /* 0xc0d5555518067810 */ /* 0x040fe40007ffe0ff */
[----:B------:R-:W-:Y:S02]  /*15a80*/  ISETP.GT.U32.AND P1, PT, R24, 0x7f7fffff, PT ;  /* 0x7f7fffff1800780c */ /* 0x000fe40003f24070 */
[----:B------:R-:W-:Y:S02]  /*15a90*/  LOP3.LUT R6, R6, 0xff800000, RZ, 0xc0, !PT ;  /* 0xff80000006067812 */ /* 0x000fe400078ec0ff */
[----:B---3--:R-:W-:Y:S02]  /*15aa0*/  ISETP.NE.AND P0, PT, R3, 0x1, PT ;  /* 0x000000010300780c */ /* 0x008fe40003f05270 */
[-C--:B------:R-:W-:Y:S02]  /*15ab0*/  IADD3 R5, PT, PT, R24, -R6.reuse, RZ ;  /* 0x8000000618057210 */ /* 0x080fe40007ffe0ff */
[----:B------:R-:W-:-:S03]  /*15ac0*/  I2FP.F32.S32 R6, R6 ;  /* 0x0000000600067245 */ /* 0x000fc60000201400 */
[----:B------:R-:W-:Y:S02]  /*15ad0*/  FADD R5, R5, -1 ;  /* 0xbf80000005057421 */ /* 0x000fe40000000000 */
[----:B------:R-:W-:Y:S02]  /*15ae0*/  FFMA R6, R6, 1.1920928955078125e-07, R7 ;  /* 0x3400000006067823 */ /* 0x000fe40000000007 */
[----:B------:R-:W-:-:S04]  /*15af0*/  FFMA R0, R5, -R0, 0.14084610342979431152 ;  /* 0x3e1039f605007423 */ /* 0x000fc80000000800 */
[----:B------:R-:W-:Y:S01]  /*15b00*/  FFMA R4, R5, R0, -0.12148627638816833496 ;  /* 0xbdf8cdcc05047423 */ /* 0x000fe20000000000 */
[----:B----4-:R-:W-:Y:S01]  /*15b10*/  IMAD.HI.U32 R0, R57, UR4, RZ ;  /* 0x0000000439007c27 */ /* 0x010fe2000f8e00ff */
[----:B------:R-:W1:Y:S03]  /*15b20*/  LDCU UR4, c[0x0][0x380] ;  /* 0x00007000ff0477ac */ /* 0x000e660008000800 */
[C---:B------:R-:W-:Y:S01]  /*15b30*/  FFMA R4, R5.reuse, R4, 0.13980610668659210205 ;  /* 0x3e0f295505047423 */ /* 0x040fe20000000004 */
[----:B------:R-:W-:Y:S01]  /*15b40*/  SHF.R.U32.HI R0, RZ, UR5, R0 ;  /* 0x00000005ff007c19 */ /* 0x000fe20008011600 */
[----:B------:R-:W3:Y:S02]  /*15b50*/  LDCU UR5, c[0x0][0x700] ;  /* 0x0000e000ff0577ac */ /* 0x000ee40008000800 */
[----:B------:R-:W-:Y:S01]  /*15b60*/  FFMA R4, R5, R4, -0.16684235632419586182 ;  /* 0xbe2ad8b905047423 */ /* 0x000fe20000000004 */
[----:B------:R-:W-:-:S03]  /*15b70*/  SEL R0, R57, R0, !P0 ;  /* 0x0000000039007207 */ /* 0x000fc60004000000 */
[----:B------:R-:W-:Y:S01]  /*15b80*/  FFMA R4, R5, R4, 0.20012299716472625732 ;  /* 0x3e4ced0b05047423 */ /* 0x000fe20000000004 */
[----:B------:R-:W-:-:S03]  /*15b90*/  IADD3 R0, PT, PT, -R0, RZ, RZ ;  /* 0x000000ff00007210 */ /* 0x000fc60007ffe1ff */
[----:B------:R-:W-:Y:S02]  /*15ba0*/  FFMA R4, R5, R4, -0.24999669194221496582 ;  /* 0xbe7fff2205047423 */ /* 0x000fe40000000004 */
[----:B------:R-:W-:Y:S02]  /*15bb0*/  IMAD R0, R3, R0, R57 ;  /* 0x0000000003007224 */ /* 0x000fe400078e0239 */
[----:B------:R-:W-:Y:S01]  /*15bc0*/  FFMA R4, R5, R4, 0.33333182334899902344 ;  /* 0x3eaaaa7805047423 */ /* 0x000fe20000000004 */
[----:B------:R-:W-:-:S03]  /*15bd0*/  LOP3.LUT R3, R26, 0x7f, RZ, 0xc0, !PT ;  /* 0x0000007f1a037812 */ /* 0x000fc600078ec0ff */
[----:B------:R-:W-:Y:S01]  /*15be0*/  FFMA R4, R5, R4, -0.5 ;  /* 0xbf00000005047423 */ /* 0x000fe20000000004 */
[----:B------:R-:W-:-:S03]  /*15bf0*/  LEA R0, R0, R3, 0x8 ;  /* 0x0000000300007211 */ /* 0x000fc600078e40ff */
[----:B------:R-:W-:Y:S01]  /*15c00*/  FMUL R4, R5, R4 ;  /* 0x0000000405047220 */ /* 0x000fe20000400000 */
[----:B-1----:R-:W-:-:S03]  /*15c10*/  ISETP.GE.AND P0, PT, R0, UR4, PT ;  /* 0x0000000400007c0c */ /* 0x002fc6000bf06270 */
[----:B------:R-:W-:Y:S01]  /*15c20*/  FFMA R4, R5, R4, R5 ;  /* 0x0000000405047223 */ /* 0x000fe20000000005 */
[----:B------:R-:W-:-:S03]  /*15c30*/  MOV R5, 0x7f800000 ;  /* 0x7f80000000057802 */ /* 0x000fc60000000f00 */
[----:B------:R-:W-:Y:S02]  /*15c40*/  FFMA R4, R6, 0.69314718246459960938, R4 ;  /* 0x3f31721806047823 */ /* 0x000fe40000000004 */
[C---:B------:R-:W-:Y:S01]  /*15c50*/  @P1 FFMA R4, R24.reuse, R5, +INF ;  /* 0x7f80000018041423 */ /* 0x040fe20000000005 */
[----:B------:R-:W-:-:S04]  /*15c60*/  FSETP.NEU.AND P1, PT, R24, RZ, PT ;  /* 0x000000ff1800720b */ /* 0x000fc80003f2d000 */
[----:B------:R-:W-:-:S05]  /*15c70*/  FSEL R4, R4, -INF , P1 ;  /* 0xff80000004047808 */ /* 0x000fca0000800000 */
[----:B---3--:R-:W-:Y:S01]  /*15c80*/  FFMA R25, R25, UR5, R4 ;  /* 0x0000000519197c23 */ /* 0x008fe20008000004 */
[----:B------:R-:W-:Y:S06]  /*15c90*/  @P0 BRA `(.L_x_261) ;  /* 0x00000000008c0947 */ /* 0x000fec0003800000 */
[----:B------:R-:W1:Y:S01]  /*15ca0*/  LDC R6, c[0x0][0x38c] ;  /* 0x0000e300ff067b82 */ /* 0x000e620000000800 */
[----:B------:R-:W3:Y:S01]  /*15cb0*/  LDCU UR6, c[0x0][0x890] ;  /* 0x00011200ff0677ac */ /* 0x000ee20008000800 */
[----:B------:R-:W4:Y:S01]  /*15cc0*/  LDCU.64 UR4, c[0x0][0x888] ;  /* 0x00011100ff0477ac */ /* 0x000f220008000a00 */
[----:B-1----:R-:W-:-:S04]  /*15cd0*/  IABS R5, R6 ;  /* 0x0000000600057213 */ /* 0x002fc80000000000 */
[----:B------:R-:W1:Y:S08]  /*15ce0*/  I2F.RP R8, R5 ;  /* 0x0000000500087306 */ /* 0x000e700000209400 */
[----:B-1----:R-:W1:Y:S02]  /*15cf0*/  MUFU.RCP R8, R8 ;  /* 0x0000000800087308 */ /* 0x002e640000001000 */
[----:B-1----:R-:W-:-:S06]  /*15d00*/  IADD3 R8, PT, PT, R8, 0xffffffe, RZ ;  /* 0x0ffffffe08087810 */ /* 0x002fcc0007ffe0ff */
[----:B------:R1:W5:Y:S02]  /*15d10*/  F2I.FTZ.U32.TRUNC.NTZ R9, R8 ;  /* 0x0000000800097305 */ /* 0x000364000021f000 */
[----:B-1----:R-:W-:Y:S02]  /*15d20*/  HFMA2 R8, -RZ, RZ, 0, 0 ;  /* 0x00000000ff087431 */ /* 0x002fe400000001ff */
[----:B-----5:R-:W-:-:S04]  /*15d30*/  IMAD.MOV R3, RZ, RZ, -R9 ;  /* 0x000000ffff037224 */ /* 0x020fc800078e0a09 */
[----:B------:R-:W-:Y:S01]  /*15d40*/  IMAD R4, R3, R5, RZ ;  /* 0x0000000503047224 */ /* 0x000fe200078e02ff */
[----:B------:R-:W-:-:S03]  /*15d50*/  IABS R3, R2 ;  /* 0x0000000200037213 */ /* 0x000fc60000000000 */
[----:B------:R-:W-:Y:S02]  /*15d60*/  IMAD.HI.U32 R4, R9, R4, R8 ;  /* 0x0000000409047227 */ /* 0x000fe400078e0008 */
[----:B------:R-:W1:Y:S02]  /*15d70*/  LDC.64 R8, c[0x0][0x880] ;  /* 0x00022000ff087b82 */ /* 0x000e640000000a00 */
[----:B------:R-:W-:-:S04]  /*15d80*/  IMAD.MOV.U32 R7, RZ, RZ, R3 ;  /* 0x000000ffff077224 */ /* 0x000fc800078e0003 */
[----:B------:R-:W-:-:S05]  /*15d90*/  IMAD.HI.U32 R4, R4, R7, RZ ;  /* 0x0000000704047227 */ /* 0x000fca00078e00ff */
[----:B------:R-:W-:-:S05]  /*15da0*/  IADD3 R3, PT, PT, -R4, RZ, RZ ;  /* 0x000000ff04037210 */ /* 0x000fca0007ffe1ff */
[----:B------:R-:W-:-:S05]  /*15db0*/  IMAD R3, R5, R3, R7 ;  /* 0x0000000305037224 */ /* 0x000fca00078e0207 */
[----:B------:R-:W-:-:S13]  /*15dc0*/  ISETP.GT.U32.AND P0, PT, R5, R3, PT ;  /* 0x000000030500720c */ /* 0x000fda0003f04070 */
[----:B------:R-:W-:Y:S01]  /*15dd0*/  @!P0 IMAD.IADD R3, R3, 0x1, -R5 ;  /* 0x0000000103038824 */ /* 0x000fe200078e0a05 */
[----:B------:R-:W-:Y:S02]  /*15de0*/  @!P0 IADD3 R4, PT, PT, R4, 0x1, RZ ;  /* 0x0000000104048810 */ /* 0x000fe40007ffe0ff */
[----:B------:R-:W-:Y:S02]  /*15df0*/  ISETP.NE.AND P0, PT, R6, RZ, PT ;  /* 0x000000ff0600720c */ /* 0x000fe40003f05270 */
[----:B------:R-:W-:Y:S02]  /*15e00*/  ISETP.GE.U32.AND P2, PT, R3, R5, PT ;  /* 0x000000050300720c */ /* 0x000fe40003f46070 */
[----:B------:R-:W-:-:S04]  /*15e10*/  LOP3.LUT R3, R2, R6, RZ, 0x3c, !PT ;  /* 0x0000000602037212 */ /* 0x000fc800078e3cff */
[----:B------:R-:W-:Y:S01]  /*15e20*/  ISETP.GE.AND P1, PT, R3, RZ, PT ;  /* 0x000000ff0300720c */ /* 0x000fe20003f26270 */
[----:B---3--:R-:W-:-:S06]  /*15e30*/  IMAD R3, R22, UR6, R0 ;  /* 0x0000000616037c24 */ /* 0x008fcc000f8e0200 */
[----:B------:R-:W-:-:S06]  /*15e40*/  @P2 VIADD R4, R4, 0x1 ;  /* 0x0000000104042836 */ /* 0x000fcc0000000000 */
[----:B------:R-:W-:Y:S02]  /*15e50*/  @!P1 IADD3 R4, PT, PT, -R4, RZ, RZ ;  /* 0x000000ff04049210 */ /* 0x000fe40007ffe1ff */
[----:B------:R-:W-:-:S04]  /*15e60*/  @!P0 LOP3.LUT R4, RZ, R6, RZ, 0x33, !PT ;  /* 0x00000006ff048212 */ /* 0x000fc800078e33ff */
[C---:B------:R-:W-:Y:S01]  /*15e70*/  IADD3 R0, PT, PT, -R4.reuse, RZ, RZ ;  /* 0x000000ff04007210 */ /* 0x040fe20007ffe1ff */
[----:B----4-:R-:W-:-:S04]  /*15e80*/  IMAD R3, R4, UR5, R3 ;  /* 0x0000000504037c24 */ /* 0x010fc8000f8e0203 */
[----:B------:R-:W-:-:S04]  /*15e90*/  IMAD R0, R6, R0, R2 ;  /* 0x0000000006007224 */ /* 0x000fc800078e0202 */
[----:B------:R-:W-:-:S04]  /*15ea0*/  IMAD R0, R0, UR4, R3 ;  /* 0x0000000400007c24 */ /* 0x000fc8000f8e0203 */
[----:B-1----:R-:W-:-:S05]  /*15eb0*/  IMAD.WIDE R8, R0, 0x4, R8 ;  /* 0x0000000400087825 */ /* 0x002fca00078e0208 */
[----:B------:R1:W-:Y:S02]  /*15ec0*/  STG.E desc[UR40][R8.64], R25 ;  /* 0x0000001908007986 */ /* 0x0003e4000c101928 */
.L_x_261:
[----:B------:R-:W-:Y:S05]  /*15ed0*/  BSYNC.RECONVERGENT B0 ;  /* 0x0000000000007941 */ /* 0x000fea0003800200 */
.L_x_260:
[----:B------:R-:W-:Y:S01]  /*15ee0*/  UISETP.NE.AND UP0, UPT, UR37, URZ, UPT ;  /* 0x000000ff2500728c */ /* 0x000fe2000bf05270 */
[----:B------:R-:W-:-:S08]  /*15ef0*/  NOP ;  /* 0x0000000000007918 */ /* 0x000fd00000000000 */
[----:B------:R-:W-:Y:S05]  /*15f00*/  BRA.U UP0, `(.L_x_262) ;  /* 0x0000000100087547 */ /* 0x000fea000b800000 */
[----:B------:R-:W-:Y:S05]  /*15f10*/  BPT.TRAP 0x1 ;  /* 0x000000040000795c */ /* 0x000fea0000300000 */
[----:B------:R-:W-:Y:S05]  /*15f20*/  BPT.TRAP 0x1 ;  /* 0x000000040000795c */ /* 0x000fea0000300000 */
.L_x_262:
[----:B------:R-:W-:Y:S01]  /*15f30*/  IADD3 R0, PT, PT, R59, 0x700a0, RZ ;  /* 0x000700a03b007810 */ /* 0x000fe20007ffe0ff */
[----:B------:R-:W-:-:S03]  /*15f40*/  UISETP.NE.AND UP0, UPT, UR37, URZ, UPT ;  /* 0x000000ff2500728c */ /* 0x000fc6000bf05270 */
[----:B------:R-:W-:-:S04]  /*15f50*/  PRMT R0, R60, 0x654, R0 ;  /* 0x000006543c007816 */ /* 0x000fc80000000000 */
[----:B--2---:R2:W-:Y:S02]  /*15f60*/  SYNCS.ARRIVE.TRANS64.RED.A1T0 RZ, [R0+URZ], RZ ;  /* 0x000000ff00ff79a7 */ /* 0x0045e400081004ff */
[----:B------:R-:W-:Y:S05]  /*15f70*/  BRA.U UP0, `(.L_x_263) ;  /* 0x0000000100047547 */ /* 0x000fea000b800000 */
[----:B------:R-:W-:Y:S05]  /*15f80*/  BPT.TRAP 0x1 ;  /* 0x000000040000795c */ /* 0x000fea0000300000 */
.L_x_263:
[----:B------:R3:W-:Y:S01]  /*15f90*/  SYNCS.ARRIVE.TRANS64.A1T0 RZ, [R59+URZ+0x700b0], RZ ;  /* 0x0700b0ff3bff79a7 */ /* 0x0007e200081000ff */
[----:B------:R-:W-:-:S09]  /*15fa0*/  UISETP.NE.AND UP0, UPT, UR44, URZ, UPT ;  /* 0x000000ff2c00728c */ /* 0x000fd2000bf05270 */
[----:B------:R-:W-:Y:S05]  /*15fb0*/  BRA.U !UP0, `(.L_x_264) ;  /* 0x0000000108047547 */ /* 0x000fea000b800000 */
[----:B------:R-:W-:Y:S05]  /*15fc0*/  BPT.TRAP 0x1 ;  /* 0x000000040000795c */ /* 0x000fea0000300000 */
.L_x_264:
[----:B------:R-:W-:Y:S01]  /*15fd0*/  ULOP3.LUT UR4, UR38, 0x1, URZ, 0x3c, !UPT ;  /* 0x0000000126047892 */ /* 0x000fe2000f8e3cff */
[----:B--2---:R-:W-:-:S05]  /*15fe0*/  LOP3.LUT R0, R28, 0x80, RZ, 0xfc, !PT ;  /* 0x000000801c007812 */ /* 0x004fca00078efcff */
[----:B------:R-:W-:-:S05]  /*15ff0*/  IMAD.U32 R3, RZ, RZ, UR4 ;  /* 0x00000004ff037e24 */ /* 0x000fca000f8e00ff */
[----:B------:R-:W-:-:S04]  /*16000*/  SHF.L.U32 R3, R3, 0x1f, RZ ;  /* 0x0000001f03037819 */ /* 0x000fc800000006ff */
[----:B------:R-:W2:Y:S02]  /*16010*/  SYNCS.PHASECHK.TRANS64.TRYWAIT P0, [R59+URZ+0x70080], R3 ;  /* 0x070080033b0075a7 */ /* 0x000ea400080011ff */
[----:B--2---:R-:W-:Y:S05]  /*16020*/  @!P0 BRA `(.L_x_265) ;  /* 0x000000ec00308947 */ /* 0x004fea0003800000 */
.L_x_439:
[----:B------:R-:W-:Y:S01]  /*16030*/  R2UR UR4, R0 ;  /* 0x00000000000472ca */ /* 0x000fe200000e0000 */
[----:B------:R-:W-:-:S12]  /*16040*/  UISETP.NE.AND UP0, UPT, UR44, URZ, UPT ;  /* 0x000000ff2c00728c */ /* 0x000fd8000bf05270 */
[----:B-1----:R-:W1:Y:S02]  /*16050*/  LDTM.x2 R24, tmem[UR4] ;  /* 0x00000004001879ee */ /* 0x002e6400080c0000 */
[----:B-1----:R-:W-:Y:S05]  /*16060*/  BRA.U !UP0, `(.L_x_266) ;  /* 0x0000000108047547 */ /* 0x002fea000b800000 */
[----:B------:R-:W-:Y:S05]  /*16070*/  BPT.TRAP 0x1 ;  /* 0x000000040000795c */ /* 0x000fea0000300000 */
.L_x_266:
[----:B------:R-:W-:Y:S01]  /*16080*/  PRMT R31, R60, 0x654, R31 ;  /* 0x000006543c1f7816 */ /* 0x000fe2000000001f */
[----:B------:R-:W-:-:S03]  /*16090*/  UISETP.NE.AND UP0, UPT, UR37, URZ, UPT ;  /* 0x000000ff2500728c */ /* 0x000fc6000bf05270 */
[----:B------:R1:W-:Y:S06]  /*160a0*/  SYNCS.ARRIVE.TRANS64.RED.A1T0 RZ, [R31+URZ], RZ ;  /* 0x000000ff1fff79a7 */ /* 0x0003ec00081004ff */
[----:B------:R-:W-:Y:S05]  /*160b0*/  BRA.U UP0, `(.L_x_267) ;  /* 0x0000000100047547 */ /* 0x000fea000b800000 */
[----:B------:R-:W-:Y:S05]  /*160c0*/  BPT.TRAP 0x1 ;  /* 0x000000040000795c */ /* 0x000fea0000300000 */
.L_x_267:
[----:B------:R-:W-:-:S04]  /*160d0*/  MOV R0, UR36 ;  /* 0x0000002400007c02 */ /* 0x000fc80008000f00 */
[----:B------:R-:W-:-:S04]  /*160e0*/  SHF.L.U32 R0, R0, 0x1f, RZ ;  /* 0x0000001f00007819 */ /* 0x000fc800000006ff */
[----:B------:R-:W4:Y:S02]  /*160f0*/  SYNCS.PHASECHK.TRANS64.TRYWAIT P0, [R59+URZ+0x70098], R0 ;  /* 0x070098003b0075a7 */ /* 0x000f2400080011ff */
[----:B----4-:R-:W-:Y:S05]  /*16100*/  @!P0 BRA `(.L_x_268) ;  /* 0x000000ec000c8947 */ /* 0x010fea0003800000 */
.L_x_440:
[----:B------:R-:W-:-:S09]  /*16110*/  UISETP.NE.AND UP0, UPT, UR37, URZ, UPT ;  /* 0x000000ff2500728c */ /* 0x000fd2000bf05270 */
[----:B------:R-:W-:Y:S05]  /*16120*/  BRA.U UP0, `(.L_x_269) ;  /* 0x0000000100047547 */ /* 0x000fea000b800000 */
[----:B------:R-:W-:Y:S05]  /*16130*/  BPT.TRAP 0x1 ;  /* 0x000000040000795c */ /* 0x000fea0000300000 */
.L_x_269:
[----:B----4-:R-:W-:Y:S01]  /*16140*/  SHF.L.U32 R0, R56, 0x1f, RZ ;  /* 0x0000001f38007819 */ /* 0x010fe200000006ff */
[----:B--2---:R2:W4:Y:S01]  /*16150*/  MUFU.RCP R3, R24 ;  /* 0x0000001800037308 */ /* 0x0045220000001000 */
[----:B------:R-:W-:Y:S02]  /*16160*/  BSSY B0, `(.L_x_270) ;  /* 0x0000003000007945 */ /* 0x000fe40003800000 */
[----:B------:R-:W5:Y:S02]  /*16170*/  SYNCS.PHASECHK.TRANS64.TRYWAIT P0, [R59+URZ+0x700c8], R0 ;  /* 0x0700c8003b0075a7 */ /* 0x000f6400080011ff */
[----:B--2-45:R-:W-:Y:S05]  /*16180*/  @!P0 BRA `(.L_x_271) ;  /* 0x000000ec00008947 */ /* 0x034fea0003800000 */
.L_x_441:
[----:B------:R-:W-:Y:S05]  /*16190*/  BSYNC B0 ;  /* 0x0000000000007941 */ /* 0x000fea0003800000 */
.L_x_270:
[----:B------:R-:W4:Y:S01]  /*161a0*/  LDCU UR4, c[0x0][0x708] ;  /* 0x0000e100ff0477ac */ /* 0x000f220008000800 */
[----:B--2---:R-:W-:-:S04]  /*161b0*/  FFMA R0, -R24, R3, 1 ;  /* 0x3f80000018007423 */ /* 0x004fc80000000103 */
[----:B------:R-:W-:Y:S01]  /*161c0*/  FFMA R3, R3, R0, R3 ;  /* 0x0000000003037223 */ /* 0x000fe20000000003 */
[----:B----4-:R-:W-:-:S03]  /*161d0*/  MOV R0, UR4 ;  /* 0x0000000400007c02 */ /* 0x010fc60008000f00 */
[----:B-1----:R-:W-:Y:S01]  /*161e0*/  FFMA R31, R3, UR4, RZ ;  /* 0x00000004031f7c23 */ /* 0x002fe200080000ff */
[----:B------:R1:W2:Y:S03]  /*161f0*/  FCHK P0, R0, R24 ;  /* 0x0000001800007302 */ /* 0x0002a60000000000 */
[----:B-1----:R-:W-:-:S04]  /*16200*/  FFMA R0, -R24, R31, UR4 ;  /* 0x0000000418007e23 */ /* 0x002fc8000800011f */
[----:B------:R-:W-:Y:S01]  /*16210*/  FFMA R31, R3, R0, R31 ;  /* 0x00000000031f7223 */ /* 0x000fe2000000001f */
[----:B--2---:R-:W-:Y:S06]  /*16220*/  @!P0 BRA `(.L_x_272) ;  /* 0x0000000000108947 */ /* 0x004fec0003800000 */
[----:B------:R-:W-:Y:S02]  /*16230*/  MOV R5, R24 ;  /* 0x0000001800057202 */ /* 0x000fe40000000f00 */
[----:B------:R-:W-:Y:S02]  /*16240*/  MOV R4, 0x16260 ;  /* 0x0001626000047802 */ /* 0x000fe40000000f00 */
[----:B---3--:R-:W-:Y:S05]  /*16250*/  CALL.REL.NOINC `($__internal_3_$__cuda_sm3x_div_rn_noftz_f32_slowpath) ;  /* 0x000000f000b47944 */ /* 0x008fea0003c00000 */
[----:B------:R-:W-:-:S07]  /*16260*/  MOV R31, R33 ;  /* 0x00000021001f7202 */ /* 0x000fce0000000f00 */
.L_x_272:
[----:B------:R-:W1:Y:S01]  /*16270*/  S2R R0, SR_SWINHI ;  /* 0x0000000000007919 */ /* 0x000e620000002f00 */
[----:B------:R-:W-:Y:S05]  /*16280*/  WARPSYNC.ALL ;  /* 0x0000000000007948 */ /* 0x000fea0003800000 */
[----:B------:R-:W-:-:S13]  /*16290*/  R2UR UR4, R41 ;  /* 0x00000000290472ca */ /* 0x000fda00000e0000 */
[----:B------:R-:W2:Y:S01]  /*162a0*/  LDTM.x16 R4, tmem[UR4] ;  /* 0x00000004000479ee */ /* 0x000ea20008240000 */
[----:B------:R-:W-:Y:S02]  /*162b0*/  MOV R42, R59 ;  /* 0x0000003b002a7202 */ /* 0x000fe40000000f00 */
[----:B-1----:R-:W-:-:S03]  /*162c0*/  MOV R43, R0 ;  /* 0x00000000002b7202 */ /* 0x002fc60000000f00 */
[----:B------:R-:W-:-:S03]  /*162d0*/  IMAD.WIDE.U32 R42, R27, 0x2, R42 ;  /* 0x000000021b2a7825 */ /* 0x000fc600078e002a */
[C---:B------:R-:W-:Y:S01]  /*162e0*/  IADD3 R0, P1, PT, R42.reuse, 0x60010, RZ ;  /* 0x000600102a007810 */ /* 0x040fe20007f3e0ff */
[C---:B--2---:R-:W-:Y:S01]  /*162f0*/  FMUL2 R6, R31.reuse.F32, R6.F32x2.HI_LO ;  /* 0x000000061f06724a */ /* 0x044fe20000040000 */
[----:B------:R-:W-:Y:S01]  /*16300*/  IADD3 R3, P0, PT, R42, 0x60000, RZ ;  /* 0x000600002a037810 */ /* 0x000fe20007f1e0ff */
[C---:B------:R-:W-:Y:S02]  /*16310*/  FMUL2 R20, R31.reuse.F32, R8.F32x2.HI_LO ;  /* 0x000000081f14724a */ /* 0x040fe40000040000 */
        /* <DEDUP_REMOVED lines=12> */
[----:B------:R-:W-:-:S02]  /*163e0*/  F2FP.F16.F32.PACK_AB R10, R21, R20 ;  /* 0x00000014150a723e */ /* 0x000fc400000000ff */
[----:B------:R-:W-:Y:S02]  /*163f0*/  F2FP.F16.F32.PACK_AB R11, R33, R32 ;  /* 0x00000020210b723e */ /* 0x000fe400000000ff */
[----:B------:R-:W-:Y:S02]  /*16400*/  LOP3.LUT R42, R3, 0x70, R6, 0x78, !PT ;  /* 0x00000070032a7812 */ /* 0x000fe400078e7806 */
[----:B------:R-:W-:Y:S02]  /*16410*/  LOP3.LUT R44, R0, 0x70, R7, 0x78, !PT ;  /* 0x00000070002c7812 */ /* 0x000fe400078e7807 */
[----:B------:R-:W-:Y:S01]  /*16420*/  F2FP.F16.F32.PACK_AB R4, R13, R12 ;  /* 0x0000000c0d04723e */ /* 0x000fe200000000ff */
[----:B------:R1:W-:Y:S01]  /*16430*/  ST.E.128 desc[UR40][R42.64], R8 ;  /* 0x000000082a007985 */ /* 0x0003e2000c101d28 */
[----:B------:R-:W-:Y:S02]  /*16440*/  F2FP.F16.F32.PACK_AB R5, R15, R14 ;  /* 0x0000000e0f05723e */ /* 0x000fe400000000ff */
[----:B------:R-:W-:-:S02]  /*16450*/  F2FP.F16.F32.PACK_AB R6, R17, R16 ;  /* 0x000000101106723e */ /* 0x000fc400000000ff */
[----:B------:R-:W-:Y:S02]  /*16460*/  F2FP.F16.F32.PACK_AB R7, R19, R18 ;  /* 0x000000121307723e */ /* 0x000fe400000000ff */
        /* <DEDUP_REMOVED lines=19> */
.L_x_273:
[----:B------:R-:W2:Y:S01]  /*165a0*/  S2R R0, SR_SWINHI ;  /* 0x0000000000007919 */ /* 0x000ea20000002f00 */
[----:B------:R-:W-:Y:S05]  /*165b0*/  WARPSYNC.ALL ;  /* 0x0000000000007948 */ /* 0x000fea0003800000 */
[----:B------:R-:W-:-:S13]  /*165c0*/  R2UR UR4, R40 ;  /* 0x00000000280472ca */ /* 0x000fda00000e0000 */
[----:B-1----:R-:W1:Y:S01]  /*165d0*/  LDTM.x16 R4, tmem[UR4] ;  /* 0x00000004000479ee */ /* 0x002e620008240000 */
[----:B------:R-:W-:Y:S02]  /*165e0*/  MOV R40, R59 ;  /* 0x0000003b00287202 */ /* 0x000fe40000000f00 */
[----:B--2---:R-:W-:-:S03]  /*165f0*/  MOV R41, R0 ;  /* 0x0000000000297202 */ /* 0x004fc60000000f00 */
[----:B------:R-:W-:-:S03]  /*16600*/  IMAD.WIDE.U32 R40, R27, 0x2, R40 ;  /* 0x000000021b287825 */ /* 0x000fc600078e0028 */
[C---:B------:R-:W-:Y:S01]  /*16610*/  IADD3 R0, P1, PT, R40.reuse, 0x60030, RZ ;  /* 0x0006003028007810 */ /* 0x040fe20007f3e0ff */
[C---:B-1----:R-:W-:Y:S01]  /*16620*/  FMUL2 R6, R31.reuse.F32, R6.F32x2.HI_LO ;  /* 0x000000061f06724a */ /* 0x042fe20000040000 */
        /* <DEDUP_REMOVED lines=42> */
.L_x_274:
        /* <DEDUP_REMOVED lines=51> */
.L_x_275:
        /* <DEDUP_REMOVED lines=51> */
.L_x_276:
        /* <DEDUP_REMOVED lines=51> */
.L_x_277:
        /* <DEDUP_REMOVED lines=51> */
.L_x_278:
        /* <DEDUP_REMOVED lines=51> */
.L_x_279:
        /* <DEDUP_REMOVED lines=51> */
.L_x_280:
        /* <DEDUP_REMOVED lines=52> */
.L_x_281:
        /* <DEDUP_REMOVED lines=52> */
.L_x_282:
        /* <DEDUP_REMOVED lines=52> */
.L_x_283:
        /* <DEDUP_REMOVED lines=52> */
.L_x_284:
        /* <DEDUP_REMOVED lines=52> */
.L_x_285:
        /* <DEDUP_REMOVED lines=52> */
.L_x_286:
        /* <DEDUP_REMOVED lines=52> */
.L_x_287:
[----:B------:R-:W2:Y:S01]  /*192b0*/  LDCU.64 UR4, c[0x0][0x880] ;  /* 0x00011000ff0477ac */ /* 0x000ea20008000a00 */
[----:B------:R-:W4:Y:S01]  /*192c0*/  S2R R0, SR_SWINHI ;  /* 0x0000000000007919 */ /* 0x000f220000002f00 */
[----:B------:R-:W-:Y:S02]  /*192d0*/  LOP3.LUT R28, R28, 0x270, RZ, 0xfc, !PT ;  /* 0x000002701c1c7812 */ /* 0x000fe400078efcff */
[----:B--2---:R-:W-:-:S04]  /*192e0*/  ISETP.NE.U32.AND P0, PT, RZ, UR4, PT ;  /* 0x00000004ff007c0c */ /* 0x004fc8000bf05070 */
[----:B------:R-:W-:Y:S01]  /*192f0*/  ISETP.NE.AND.EX P0, PT, RZ, UR5, PT, P0 ;  /* 0x00000005ff007c0c */ /* 0x000fe2000bf05300 */
[----:B------:R-:W-:Y:S05]  /*19300*/  WARPSYNC.ALL ;  /* 0x0000000000007948 */ /* 0x000fea0003800000 */
[----:B------:R-:W-:Y:S02]  /*19310*/  R2UR UR4, R28 ;  /* 0x000000001c0472ca */ /* 0x000fe400000e0000 */
[----:B-1----:R-:W-:Y:S02]  /*19320*/  MOV R34, R59 ;  /* 0x0000003b00227202 */ /* 0x002fe40000000f00 */
[----:B----4-:R-:W-:-:S03]  /*19330*/  MOV R35, R0 ;  /* 0x0000000000237202 */ /* 0x010fc60000000f00 */
[----:B------:R-:W-:-:S06]  /*19340*/  IMAD.WIDE.U32 R34, R27, 0x2, R34 ;  /* 0x000000021b227825 */ /* 0x000fcc00078e0022 */
[----:B------:R-:W1:Y:S01]  /*19350*/  LDTM.x16 R4, tmem[UR4] ;  /* 0x00000004000479ee */ /* 0x000e620008240000 */
[C---:B------:R-:W-:Y:S02]  /*19360*/  IADD3 R3, P1, PT, R34.reuse, 0x60c60, RZ ;  /* 0x00060c6022037810 */ /* 0x040fe40007f3e0ff */
[----:B------:R-:W-:-:S03]  /*19370*/  IADD3 R0, P2, PT, R34, 0x60c70, RZ ;  /* 0x00060c7022007810 */ /* 0x000fc60007f5e0ff */
[--C-:B------:R-:W-:Y:S02]  /*19380*/  IMAD.X R33, RZ, RZ, R35.reuse, P1 ;  /* 0x000000ffff217224 */ /* 0x100fe400008e0623 */
[----:B------:R-:W-:Y:S02]  /*19390*/  IMAD.X R35, RZ, RZ, R35, P2 ;  /* 0x000000ffff237224 */ /* 0x000fe400010e0623 */
[----:B-1----:R-:W-:Y:S01]  /*193a0*/  FMUL2 R20, R31.F32, R8.F32x2.HI_LO ;  /* 0x000000081f14724a */ /* 0x002fe20000040000 */
[----:B------:R-:W-:Y:S01]  /*193b0*/  SHF.R.U64 R9, R3, 0x3, R33 ;  /* 0x0000000303097819 */ /* 0x000fe20000001221 */
[C---:B------:R-:W-:Y:S01]  /*193c0*/  FMUL2 R4, R31.reuse.F32, R4.F32x2.HI_LO ;  /* 0x000000041f04724a */ /* 0x040fe20000040000 */
[C---:B------:R-:W-:Y:S01]  /*193d0*/  SHF.R.U64 R8, R0.reuse, 0x3, R35 ;  /* 0x0000000300087819 */ /* 0x040fe20000001223 */
[----:B------:R-:W-:Y:S01]  /*193e0*/  FMUL2 R6, R31.F32, R6.F32x2.HI_LO ;  /* 0x000000061f06724a */ /* 0x000fe20000040000 */
[----:B------:R-:W-:Y:S01]  /*193f0*/  LOP3.LUT R32, R3, 0x70, R9, 0x78, !PT ;  /* 0x0000007003207812 */ /* 0x000fe200078e7809 */
[C---:B------:R-:W-:Y:S01]  /*19400*/  FMUL2 R28, R31.reuse.F32, R10.F32x2.HI_LO ;  /* 0x0000000a1f1c724a */ /* 0x040fe20000040000 */
[----:B------:R-:W-:Y:S01]  /*19410*/  LOP3.LUT R34, R0, 0x70, R8, 0x78, !PT ;  /* 0x0000007000227812 */ /* 0x000fe200078e7808 */
[----:B------:R-:W-:Y:S01]  /*19420*/  FMUL2 R12, R31.F32, R12.F32x2.HI_LO ;  /* 0x0000000c1f0c724a */ /* 0x000fe20000040000 */
[----:B------:R-:W-:Y:S01]  /*19430*/  F2FP.F16.F32.PACK_AB R8, R5, R4 ;  /* 0x000000040508723e */ /* 0x000fe200000000ff */
[----:B------:R-:W-:Y:S01]  /*19440*/  FMUL2 R14, R31.F32, R14.F32x2.HI_LO ;  /* 0x0000000e1f0e724a */ /* 0x000fe20000040000 */
[----:B------:R-:W-:Y:S01]  /*19450*/  F2FP.F16.F32.PACK_AB R9, R7, R6 ;  /* 0x000000060709723e */ /* 0x000fe200000000ff */
[----:B------:R-:W-:Y:S01]  /*19460*/  FMUL2 R16, R31.F32, R16.F32x2.HI_LO ;  /* 0x000000101f10724a */ /* 0x000fe20000040000 */
[----:B------:R-:W-:Y:S01]  /*19470*/  F2FP.F16.F32.PACK_AB R10, R21, R20 ;  /* 0x00000014150a723e */ /* 0x000fe200000000ff */
[----:B------:R-:W-:Y:S01]  /*19480*/  FMUL2 R18, R31.F32, R18.F32x2.HI_LO ;  /* 0x000000121f12724a */ /* 0x000fe20000040000 */
[----:B------:R-:W-:-:S02]  /*19490*/  F2FP.F16.F32.PACK_AB R11, R29, R28 ;  /* 0x0000001c1d0b723e */ /* 0x000fc400000000ff */
[----:B------:R-:W-:Y:S02]  /*194a0*/  F2FP.F16.F32.PACK_AB R4, R13, R12 ;  /* 0x0000000c0d04723e */ /* 0x000fe400000000ff */
[----:B------:R-:W-:Y:S01]  /*194b0*/  F2FP.F16.F32.PACK_AB R5, R15, R14 ;  /* 0x0000000e0f05723e */ /* 0x000fe200000000ff */
[----:B------:R1:W-:Y:S01]  /*194c0*/  ST.E.128 desc[UR40][R32.64], R8 ;  /* 0x0000000820007985 */ /* 0x0003e2000c101d28 */
        /* <DEDUP_REMOVED lines=9> */
[----:B------:R-:W-:Y:S05]  /*19560*/  @!P0 BRA `(.L_x_288) ;  /* 0x00000004003c8947 */ /* 0x000fea0003800000 */
[----:B------:R-:W-:Y:S01]  /*19570*/  FSETP.GEU.AND P1, PT, R24, 1.175494350822287508e-38, PT ;  /* 0x008000001800780b */ /* 0x000fe20003f2e000 */
[----:B------:R-:W4:Y:S01]  /*19580*/  LDC R3, c[0x0][0x904] ;  /* 0x00024100ff037b82 */ /* 0x000f220000000800 */
[----:B------:R-:W5:Y:S01]  /*19590*/  LDCU.64 UR4, c[0x0][0x908] ;  /* 0x00012100ff0477ac */ /* 0x000f620008000a00 */
[----:B------:R-:W-:Y:S01]  /*195a0*/  MOV R0, 0x3e055027 ;  /* 0x3e05502700007802 */ /* 0x000fe20000000f00 */
[----:B------:R-:W-:Y:S01]  /*195b0*/  BSSY.RECONVERGENT B0, `(.L_x_288) ;  /* 0x000004a000007945 */ /* 0x000fe20003800200 */
[----:B------:R-:W-:Y:S02]  /*195c0*/  LOP3.LUT R26, R26, 0x7f, RZ, 0xc0, !PT ;  /* 0x0000007f1a1a7812 */ /* 0x000fe400078ec0ff */
[----:B-1----:R-:W-:-:S06]  /*195d0*/  FSEL R7, RZ, -23, P1 ;  /* 0xc1b80000ff077808 */ /* 0x002fcc0000800000 */
[----:B------:R-:W-:-:S05]  /*195e0*/  @!P1 FMUL R24, R24, 8388608 ;  /* 0x4b00000018189820 */ /* 0x000fca0000400000 */
[C---:B------:R-:W-:Y:S02]  /*195f0*/  IADD3 R6, PT, PT, R24.reuse, -0x3f2aaaab, RZ ;  /* 0xc0d5555518067810 */ /* 0x040fe40007ffe0ff */
[----:B------:R-:W-:Y:S02]  /*19600*/  FSETP.NEU.AND P1, PT, R24, RZ, PT ;  /* 0x000000ff1800720b */ /* 0x000fe40003f2d000 */
[----:B------:R-:W-:Y:S02]  /*19610*/  LOP3.LUT R6, R6, 0xff800000, RZ, 0xc0, !PT ;  /* 0xff80000006067812 */ /* 0x000fe400078ec0ff */
[----:B----4-:R-:W-:Y:S02]  /*19620*/  ISETP.NE.AND P0, PT, R3, 0x1, PT ;  /* 0x000000010300780c */ /* 0x010fe40003f05270 */
[-C--:B------:R-:W-:Y:S02]  /*19630*/  IADD3 R5, PT, PT, R24, -R6.reuse, RZ ;  /* 0x8000000618057210 */ /* 0x080fe40007ffe0ff */
[----:B------:R-:W-:-:S03]  /*19640*/  I2FP.F32.S32 R6, R6 ;  /* 0x0000000600067245 */ /* 0x000fc60000201400 */
[----:B------:R-:W-:Y:S02]  /*19650*/  FADD R5, R5, -1 ;  /* 0xbf80000005057421 */ /* 0x000fe40000000000 */
[----:B------:R-:W-:Y:S02]  /*19660*/  FFMA R6, R6, 1.1920928955078125e-07, R7 ;  /* 0x3400000006067823 */ /* 0x000fe40000000007 */
[----:B------:R-:W-:-:S04]  /*19670*/  FFMA R0, R5, -R0, 0.14084610342979431152 ;  /* 0x3e1039f605007423 */ /* 0x000fc80000000800 */
[----:B------:R-:W-:Y:S01]  /*19680*/  FFMA R4, R5, R0, -0.12148627638816833496 ;  /* 0xbdf8cdcc05047423 */ /* 0x000fe20000000000 */
[----:B-----5:R-:W-:Y:S01]  /*19690*/  IMAD.HI.U32 R0, R57, UR4, RZ ;  /* 0x0000000439007c27 */ /* 0x020fe2000f8e00ff */
[----:B------:R-:W1:Y:S03]  /*196a0*/  LDCU UR4, c[0x0][0x380] ;  /* 0x00007000ff0477ac */ /* 0x000e660008000800 */
[C---:B------:R-:W-:Y:S01]  /*196b0*/  FFMA R4, R5.reuse, R4, 0.13980610668659210205 ;  /* 0x3e0f295505047423 */ /* 0x040fe20000000004 */
[----:B------:R-:W-:Y:S01]  /*196c0*/  SHF.R.U32.HI R0, RZ, UR5, R0 ;  /* 0x00000005ff007c19 */ /* 0x000fe20008011600 */
[----:B------:R-:W4:Y:S02]  /*196d0*/  LDCU UR5, c[0x0][0x700] ;  /* 0x0000e000ff0577ac */ /* 0x000f240008000800 */
[----:B------:R-:W-:Y:S01]  /*196e0*/  FFMA R4, R5, R4, -0.16684235632419586182 ;  /* 0xbe2ad8b905047423 */ /* 0x000fe20000000004 */
[----:B------:R-:W-:-:S03]  /*196f0*/  SEL R0, R57, R0, !P0 ;  /* 0x0000000039007207 */ /* 0x000fc60004000000 */
[C---:B------:R-:W-:Y:S01]  /*19700*/  FFMA R4, R5.reuse, R4, 0.20012299716472625732 ;  /* 0x3e4ced0b05047423 */ /* 0x040fe20000000004 */
[----:B------:R-:W-:Y:S02]  /*19710*/  ISETP.GT.U32.AND P0, PT, R24, 0x7f7fffff, PT ;  /* 0x7f7fffff1800780c */ /* 0x000fe40003f04070 */
[----:B------:R-:W-:Y:S01]  /*19720*/  IADD3 R0, PT, PT, -R0, RZ, RZ ;  /* 0x000000ff00007210 */ /* 0x000fe20007ffe1ff */
[----:B------:R-:W-:-:S04]  /*19730*/  FFMA R4, R5, R4, -0.24999669194221496582 ;  /* 0xbe7fff2205047423 */ /* 0x000fc80000000004 */
[----:B------:R-:W-:Y:S01]  /*19740*/  FFMA R4, R5, R4, 0.33333182334899902344 ;  /* 0x3eaaaa7805047423 */ /* 0x000fe20000000004 */
[----:B------:R-:W-:Y:S01]  /*19750*/  IMAD R0, R3, R0, R57 ;  /* 0x0000000003007224 */ /* 0x000fe200078e0239 */
[----:B------:R-:W-:Y:S02]  /*19760*/  MOV R3, 0x7f800000 ;  /* 0x7f80000000037802 */ /* 0x000fe40000000f00 */
[C---:B------:R-:W-:Y:S02]  /*19770*/  FFMA R4, R5.reuse, R4, -0.5 ;  /* 0xbf00000005047423 */ /* 0x040fe40000000004 */
[----:B------:R-:W-:Y:S02]  /*19780*/  LEA R0, R0, R26, 0x8 ;  /* 0x0000001a00007211 */ /* 0x000fe400078e40ff */
[----:B------:R-:W-:Y:S02]  /*19790*/  FMUL R4, R5, R4 ;  /* 0x0000000405047220 */ /* 0x000fe40000400000 */
[----:B------:R-:W-:-:S02]  /*197a0*/  IADD3 R0, PT, PT, R0, 0x80, RZ ;  /* 0x0000008000007810 */ /* 0x000fc40007ffe0ff */
[----:B------:R-:W-:-:S04]  /*197b0*/  FFMA R4, R5, R4, R5 ;  /* 0x0000000405047223 */ /* 0x000fc80000000005 */
[----:B------:R-:W-:Y:S01]  /*197c0*/  FFMA R4, R6, 0.69314718246459960938, R4 ;  /* 0x3f31721806047823 */ /* 0x000fe20000000004 */
[----:B------:R-:W-:Y:S01]  /*197d0*/  @P0 FFMA R4, R24, R3, +INF ;  /* 0x7f80000018040423 */ /* 0x000fe20000000003 */
[----:B-1----:R-:W-:-:S04]  /*197e0*/  ISETP.GE.AND P0, PT, R0, UR4, PT ;  /* 0x0000000400007c0c */ /* 0x002fc8000bf06270 */
[----:B------:R-:W-:-:S05]  /*197f0*/  FSEL R4, R4, -INF , P1 ;  /* 0xff80000004047808 */ /* 0x000fca0000800000 */
[----:B----4-:R-:W-:-:S04]  /*19800*/  FFMA R25, R25, UR5, R4 ;  /* 0x0000000519197c23 */ /* 0x010fc80008000004 */
[----:B------:R-:W-:Y:S05]  /*19810*/  @P0 BRA `(.L_x_289) ;  /* 0x00000000008c0947 */ /* 0x000fea0003800000 */
[----:B------:R-:W1:Y:S01]  /*19820*/  LDC R6, c[0x0][0x38c] ;  /* 0x0000e300ff067b82 */ /* 0x000e620000000800 */
[----:B------:R-:W4:Y:S01]  /*19830*/  LDCU UR6, c[0x0][0x890] ;  /* 0x00011200ff0677ac */ /* 0x000f220008000800 */
[----:B------:R-:W5:Y:S01]  /*19840*/  LDCU.64 UR4, c[0x0][0x888] ;  /* 0x00011100ff0477ac */ /* 0x000f620008000a00 */
[----:B----4-:R-:W-:Y:S01]  /*19850*/  IMAD R22, R22, UR6, R0 ;  /* 0x0000000616167c24 */ /* 0x010fe2000f8e0200 */
[----:B-1----:R-:W-:-:S04]  /*19860*/  IABS R5, R6 ;  /* 0x0000000600057213 */ /* 0x002fc80000000000 */
[----:B------:R-:W1:Y:S08]  /*19870*/  I2F.RP R8, R5 ;  /* 0x0000000500087306 */ /* 0x000e700000209400 */
[----:B-1----:R-:W1:Y:S02]  /*19880*/  MUFU.RCP R8, R8 ;  /* 0x0000000800087308 */ /* 0x002e640000001000 */
[----:B-1----:R-:W-:-:S06]  /*19890*/  IADD3 R8, PT, PT, R8, 0xffffffe, RZ ;  /* 0x0ffffffe08087810 */ /* 0x002fcc0007ffe0ff */
[----:B------:R1:W4:Y:S02]  /*198a0*/  F2I.FTZ.U32.TRUNC.NTZ R9, R8 ;  /* 0x0000000800097305 */ /* 0x000324000021f000 */
[----:B-1----:R-:W-:Y:S02]  /*198b0*/  HFMA2 R8, -RZ, RZ, 0, 0 ;  /* 0x00000000ff087431 */ /* 0x002fe400000001ff */
[----:B----4-:R-:W-:-:S04]  /*198c0*/  IMAD.MOV R3, RZ, RZ, -R9 ;  /* 0x000000ffff037224 */ /* 0x010fc800078e0a09 */
        /* <DEDUP_REMOVED lines=14> */
[----:B------:R-:W-:-:S07]  /*199b0*/  ISETP.GE.AND P1, PT, R3, RZ, PT ;  /* 0x000000ff0300720c */ /* 0x000fce0003f26270 */
[----:B------:R-:W-:-:S06]  /*199c0*/  @P2 VIADD R4, R4, 0x1 ;  /* 0x0000000104042836 */ /* 0x000fcc0000000000 */
[----:B------:R-:W-:Y:S02]  /*199d0*/  @!P1 IADD3 R4, PT, PT, -R4, RZ, RZ ;  /* 0x000000ff04049210 */ /* 0x000fe40007ffe1ff */
[----:B------:R-:W-:-:S04]  /*199e0*/  @!P0 LOP3.LUT R4, RZ, R6, RZ, 0x33, !PT ;  /* 0x00000006ff048212 */ /* 0x000fc800078e33ff */
[C---:B------:R-:W-:Y:S01]  /*199f0*/  IADD3 R0, PT, PT, -R4.reuse, RZ, RZ ;  /* 0x000000ff04007210 */ /* 0x040fe20007ffe1ff */
[----:B-----5:R-:W-:-:S04]  /*19a00*/  IMAD R22, R4, UR5, R22 ;  /* 0x0000000504167c24 */ /* 0x020fc8000f8e0216 */
[----:B------:R-:W-:-:S04]  /*19a10*/  IMAD R0, R6, R0, R2 ;  /* 0x0000000006007224 */ /* 0x000fc800078e0202 */
[----:B------:R-:W-:-:S04]  /*19a20*/  IMAD R0, R0, UR4, R22 ;  /* 0x0000000400007c24 */ /* 0x000fc8000f8e0216 */
[----:B-1----:R-:W-:-:S05]  /*19a30*/  IMAD.WIDE R8, R0, 0x4, R8 ;  /* 0x0000000400087825 */ /* 0x002fca00078e0208 */
[----:B------:R1:W-:Y:S02]  /*19a40*/  STG.E desc[UR40][R8.64], R25 ;  /* 0x0000001908007986 */ /* 0x0003e4000c101928 */
.L_x_289:
[----:B------:R-:W-:Y:S05]  /*19a50*/  BSYNC.RECONVERGENT B0 ;  /* 0x0000000000007941 */ /* 0x000fea0003800200 */
.L_x_288:
[----:B------:R-:W-:Y:S01]  /*19a60*/  UISETP.NE.AND UP0, UPT, UR37, URZ, UPT ;  /* 0x000000ff2500728c */ /* 0x000fe2000bf05270 */
[----:B------:R-:W-:-:S08]  /*19a70*/  NOP ;  /* 0x0000000000007918 */ /* 0x000fd00000000000 */
[----:B------:R-:W-:Y:S05]  /*19a80*/  BRA.U UP0, `(.L_x_290) ;  /* 0x0000000100087547 */ /* 0x000fea000b800000 */
[----:B------:R-:W-:Y:S05]  /*19a90*/  BPT.TRAP 0x1 ;  /* 0x000000040000795c */ /* 0x000fea0000300000 */
[----:B------:R-:W-:Y:S05]  /*19aa0*/  BPT.TRAP 0x1 ;  /* 0x000000040000795c */ /* 0x000fea0000300000 */
.L_x_290:
[----:B------:R-:W-:Y:S01]  /*19ab0*/  IADD3 R0, PT, PT, R59, 0x700a8, RZ ;  /* 0x000700a83b007810 */ /* 0x000fe20007ffe0ff */
[----:B------:R-:W-:-:S03]  /*19ac0*/  UISETP.NE.AND UP0, UPT, UR37, URZ, UPT ;  /* 0x000000ff2500728c */ /* 0x000fc6000bf05270 */
[----:B------:R-:W-:-:S04]  /*19ad0*/  PRMT R0, R60, 0x654, R0 ;  /* 0x000006543c007816 */ /* 0x000fc80000000000 */
[----:B--2---:R2:W-:Y:S02]  /*19ae0*/  SYNCS.ARRIVE.TRANS64.RED.A1T0 RZ, [R0+URZ], RZ ;  /* 0x000000ff00ff79a7 */ /* 0x0045e400081004ff */
[----:B------:R-:W-:Y:S05]  /*19af0*/  BRA.U UP0, `(.L_x_291) ;  /* 0x0000000100047547 */ /* 0x000fea000b800000 */
[----:B------:R-:W-:Y:S05]  /*19b00*/  BPT.TRAP 0x1 ;  /* 0x000000040000795c */ /* 0x000fea0000300000 */
.L_x_291:
[----:B------:R4:W-:Y:S01]  /*19b10*/  SYNCS.ARRIVE.TRANS64.A1T0 RZ, [R59+URZ+0x700b8], RZ ;  /* 0x0700b8ff3bff79a7 */ /* 0x0009e200081000ff */
[----:B------:R-:W-:Y:S01]  /*19b20*/  LOP3.LUT R56, R56, 0x1, RZ, 0x3c, !PT ;  /* 0x0000000138387812 */ /* 0x000fe200078e3cff */
[----:B------:R-:W-:Y:S01]  /*19b30*/  ULOP3.LUT UR36, UR36, 0x1, URZ, 0x3c, !UPT ;  /* 0x0000000124247892 */ /* 0x000fe2000f8e3cff */
[----:B------:R-:W-:-:S11]  /*19b40*/  IADD3 R16, PT, PT, R61, 0x2, RZ ;  /* 0x000000023d107810 */ /* 0x000fd60007ffe0ff */
.L_x_92:
[----:B------:R-:W-:Y:S05]  /*19b50*/  BSYNC B7 ;  /* 0x0000000000077941 */ /* 0x000fea0003800000 */
.L_x_91:
[----:B------:R-:W5:Y:S01]  /*19b60*/  LDCU UR4, c[0x0][0x370] ;  /* 0x00006e00ff0477ac */ /* 0x000f620008000800 */
[----:B------:R-:W1:Y:S01]  /*19b70*/  LDCU UR5, c[0x0][0x900] ;  /* 0x00012000ff0577ac */ /* 0x000e620008000800 */
[----:B-----5:R-:W-:-:S04]  /*19b80*/  IADD3 R57, PT, PT, R57, UR4, RZ ;  /* 0x0000000439397c10 */ /* 0x020fc8000fffe0ff */
[----:B-1----:R-:W-:-:S13]  /*19b90*/  ISETP.GE.AND P0, PT, R57, UR5, PT ;  /* 0x0000000539007c0c */ /* 0x002fda000bf06270 */
[----:B------:R-:W-:Y:S05]  /*19ba0*/  @!P0 BRA `(.L_x_292) ;  /* 0xfffffec4001c8947 */ /* 0x000fea000383ffff */
[----:B------:R-:W-:Y:S05]  /*19bb0*/  BSYNC B8 ;  /* 0x0000000000087941 */ /* 0x000fea0003800000 */
.L_x_90:
[----:B------:R-:W-:Y:S05]  /*19bc0*/  EXIT ;  /* 0x000000000000794d */ /* 0x000fea0003800000 */
.L_x_27:
[----:B------:R-:W-:-:S08]  /*19bd0*/  NOP ;  /* 0x0000000000007918 */ /* 0x000fd00000000000 */
[----:B------:R-:W1:Y:S02]  /*19be0*/  USETMAXREG.TRY_ALLOC.CTAPOOL UP0, 0xc0 ;  /* 0x000000c0000079c8 */ /* 0x000e640008000600 */
[----:B-1----:R-:W-:Y:S05]  /*19bf0*/  BRA.U !UP0, `(.L_x_27) ;  /* 0xfffffffd08f47547 */ /* 0x002fea000b83ffff */
[----:B------:R-:W1:Y:S08]  /*19c00*/  LDC R0, c[0x0][0x900] ;  /* 0x00024000ff007b82 */ /* 0x000e700000000800 */
[----:B------:R-:W2:Y:S01]  /*19c10*/  S2UR UR49, SR_CgaCtaId ;  /* 0x00000000003179c3 */ /* 0x000ea20000008800 */
[----:B-1----:R-:W-:-:S13]  /*19c20*/  ISETP.LE.AND P0, PT, R0, UR54, PT ;  /* 0x0000003600007c0c */ /* 0x002fda000bf03270 */
[----:B--2---:R-:W-:Y:S05]  /*19c30*/  @P0 EXIT ;  /* 0x000000000000094d */ /* 0x004fea0003800000 */
[----:B------:R-:W-:Y:S02]  /*19c40*/  USEL UR5, URZ, 0x1, UP4 ;  /* 0x00000001ff057887 */ /* 0x000fe4000a000000 */
[----:B------:R-:W-:Y:S02]  /*19c50*/  UISETP.NE.AND UP0, UPT, UR39, URZ, UPT ;  /* 0x000000ff2700728c */ /* 0x000fe4000bf05270 */
[----:B------:R-:W-:Y:S01]  /*19c60*/  USEL UR47, URZ, 0x8, !UP4 ;  /* 0x00000008ff2f7887 */ /* 0x000fe2000e000000 */
[----:B------:R-:W-:Y:S01]  /*19c70*/  UMOV UR48, 0x400 ;  /* 0x0000040000307882 */ /* 0x000fe20000000000 */
[----:B------:R-:W-:Y:S01]  /*19c80*/  USEL UR45, UR11, UR10, UP0 ;  /* 0x0000000a0b2d7287 */ /* 0x000fe20008000000 */
[----:B------:R-:W-:Y:S01]  /*19c90*/  MOV R2, UR5 ;  /* 0x0000000500027c02 */ /* 0x000fe20008000f00 */
[----:B------:R-:W-:Y:S02]  /*19ca0*/  ULEA UR48, UR49, UR48, 0x18 ;  /* 0x0000003031307291 */ /* 0x000fe4000f8ec0ff */
[----:B------:R-:W-:-:S02]  /*19cb0*/  ULOP3.LUT UR4, UR47, 0x8, URZ, 0x3c, !UPT ;  /* 0x000000082f047892 */ /* 0x000fc4000f8e3cff */
[----:B------:R-:W-:Y:S02]  /*19cc0*/  UIADD3 UR47, UPT, UPT, UR47, 0x700d0, UR48 ;  /* 0x000700d02f2f7890 */ /* 0x000fe4000fffe030 */
[----:B------:R-:W-:Y:S02]  /*19cd0*/  USEL UR46, UR13, UR12, UP0 ;  /* 0x0000000c0d2e7287 */ /* 0x000fe40008000000 */
[----:B------:R-:W-:Y:S02]  /*19ce0*/  ULOP3.LUT UR45, UR45, 0x1, URZ, 0xc0, !UPT ;  /* 0x000000012d2d7892 */ /* 0x000fe4000f8ec0ff */
[----:B------:R-:W-:Y:S01]  /*19cf0*/  UIADD3 UR48, UPT, UPT, UR4, 0x700d0, UR48 ;  /* 0x000700d004307890 */ /* 0x000fe2000fffe030 */
[----:B------:R-:W-:Y:S01]  /*19d00*/  UMOV UR42, URZ ;  /* 0x000000ff002a7c82 */ /* 0x000fe20008000000 */
[----:B------:R-:W-:Y:S01]  /*19d10*/  UMOV UR44, 0x1 ;  /* 0x00000001002c7882 */ /* 0x000fe20000000000 */
[----:B------:R-:W-:Y:S01]  /*19d20*/  UMOV UR43, 0x1 ;  /* 0x00000001002b7882 */ /* 0x000fe20000000000 */
[----:B------:R-:W-:-:S08]  /*19d30*/  UMOV UR41, URZ ;  /* 0x000000ff00297c82 */ /* 0x000fd00008000000 */
.L_x_322:
[----:B-1----:R-:W1:Y:S01]  /*19d40*/  LDCU.64 UR8, c[0x0][0x908] ;  /* 0x00012100ff0877ac */ /* 0x002e620008000a00 */
[----:B--2---:R-:W2:Y:S01]  /*19d50*/  LDCU UR10, c[0x0][0x904] ;  /* 0x00012080ff0a77ac */ /* 0x004ea20008000800 */
[----:B------:R-:W3:Y:S01]  /*19d60*/  LDCU.64 UR4, c[0x0][0x380] ;  /* 0x00007000ff0477ac */ /* 0x000ee20008000a00 */
[----:B-1----:R-:W-:Y:S02]  /*19d70*/  UIMAD.WIDE.U32 UR6, UR54, UR8, URZ ;  /* 0x00000008360672a5 */ /* 0x002fe4000f8e00ff */
[----:B--2---:R-:W-:-:S05]  /*19d80*/  UISETP.NE.AND UP0, UPT, UR10, 0x1, UPT ;  /* 0x000000010a00788c */ /* 0x004fca000bf05270 */
[----:B------:R-:W-:Y:S02]  /*19d90*/  UMOV UR6, UR7 ;  /* 0x0000000700067c82 */ /* 0x000fe40008000000 */
[----:B------:R-:W-:-:S04]  /*19da0*/  USHF.R.U32.HI UR6, URZ, UR9, UR6 ;  /* 0x00000009ff067299 */ /* 0x000fc80008011606 */
[----:B------:R-:W-:Y:S02]  /*19db0*/  USEL UR6, UR54, UR6, !UP0 ;  /* 0x0000000636067287 */ /* 0x000fe4000c000000 */
[----:B---3--:R-:W-:Y:S02]  /*19dc0*/  UISETP.NE.AND UP0, UPT, UR5, URZ, UPT ;  /* 0x000000ff0500728c */ /* 0x008fe4000bf05270 */
[----:B------:R-:W-:-:S04]  /*19dd0*/  UIADD3 UR6, UPT, UPT, -UR6, URZ, URZ ;  /* 0x000000ff06067290 */ /* 0x000fc8000fffe1ff */
[----:B------:R-:W-:-:S04]  /*19de0*/  UIMAD UR6, UR10, UR6, UR54 ;  /* 0x000000060a0672a4 */ /* 0x000fc8000f8e0236 */
[----:B------:R-:W-:-:S04]  /*19df0*/  USHF.L.U32 UR6, UR6, 0x8, URZ ;  /* 0x0000000806067899 */ /* 0x000fc800080006ff */
[----:B------:R-:W-:-:S09]  /*19e00*/  UISETP.GE.OR UP0, UPT, UR6, UR4, !UP0 ;  /* 0x000000040600728c */ /* 0x000fd2000c706670 */
[----:B------:R-:W-:Y:S05]  /*19e10*/  BRA.U UP0, `(.L_x_293) ;  /* 0x00000049003c7547 */ /* 0x000fea000b800000 */
[----:B------:R-:W-:-:S09]  /*19e20*/  UISETP.NE.AND UP0, UPT, UR45, URZ, UPT ;  /* 0x000000ff2d00728c */ /* 0x000fd2000bf05270 */
[----:B------:R-:W-:Y:S05]  /*19e30*/  BRA.U UP0, `(.L_x_294) ;  /* 0x0000000100047547 */ /* 0x000fea000b800000 */
[----:B------:R-:W-:Y:S05]  /*19e40*/  BPT.TRAP 0x1 ;  /* 0x000000040000795c */ /* 0x000fea0000300000 */
.L_x_294:
[----:B------:R-:W1:Y:S01]  /*19e50*/  S2UR UR6, SR_CgaCtaId ;  /* 0x00000000000679c3 */ /* 0x000e620000008800 */
[----:B------:R-:W-:Y:S01]  /*19e60*/  UISETP.NE.AND UP0, UPT, UR39, URZ, UPT ;  /* 0x000000ff2700728c */ /* 0x000fe2000bf05270 */
[----:B------:R-:W-:-:S03]  /*19e70*/  UMOV UR4, 0x400 ;  /* 0x0000040000047882 */ /* 0x000fc60000000000 */
[----:B------:R-:W-:-:S06]  /*19e80*/  USEL UR7, UR43, UR44, UP0 ;  /* 0x0000002c2b077287 */ /* 0x000fcc0008000000 */
[----:B------:R-:W-:-:S04]  /*19e90*/  MOV R3, UR7 ;  /* 0x0000000700037c02 */ /* 0x000fc80008000f00 */
[----:B------:R-:W-:Y:S01]  /*19ea0*/  SHF.L.U32 R3, R3, 0x1f, RZ ;  /* 0x0000001f03037819 */ /* 0x000fe200000006ff */
[----:B-1----:R-:W-:-:S04]  /*19eb0*/  ULEA UR6, UR6, UR4, 0x18 ;  /* 0x0000000406067291 */ /* 0x002fc8000f8ec0ff */
[----:B------:R-:W-:Y:S02]  /*19ec0*/  UIADD3 UR4, UPT, UPT, UR6, 0x70088, URZ ;  /* 0x0007008806047890 */ /* 0x000fe4000fffe0ff */
[----:B------:R-:W-:-:S09]  /*19ed0*/  @UP0 UIADD3 UR4, UPT, UPT, UR6, 0x70078, URZ ;  /* 0x0007007806040890 */ /* 0x000fd2000fffe0ff */
[----:B------:R-:W1:Y:S02]  /*19ee0*/  SYNCS.PHASECHK.TRANS64.TRYWAIT P0, [UR4], R3 ;  /* 0x00000003ff0075a7 */ /* 0x000e640008001104 */
[----:B-1----:R-:W-:Y:S05]  /*19ef0*/  @!P0 BRA `(.L_x_295) ;  /* 0x000000ac00b88947 */ /* 0x002fea0003800000 */
.L_x_443:
[----:B------:R-:W-:-:S09]  /*19f00*/  UISETP.GE.AND UP0, UPT, UR5, 0x1, UPT ;  /* 0x000000010500788c */ /* 0x000fd2000bf06270 */
[----:B------:R-:W-:Y:S05]  /*19f10*/  BRA.U !UP0, `(.L_x_296) ;  /* 0x00000045086c7547 */ /* 0x000fea000b800000 */
[----:B------:R-:W-:Y:S01]  /*19f20*/  UIADD3 UR5, UPT, UPT, UR5, 0x7f, URZ ;  /* 0x0000007f05057890 */ /* 0x000fe2000fffe0ff */
[----:B------:R-:W-:Y:S01]  /*19f30*/  HFMA2 R16, -RZ, RZ, 0, 0 ;  /* 0x00000000ff107431 */ /* 0x000fe200000001ff */
[----:B------:R-:W-:Y:S01]  /*19f40*/  MOV R156, 0xff800000 ;  /* 0xff800000009c7802 */ /* 0x000fe20000000f00 */
[----:B------:R-:W2:Y:S01]  /*19f50*/  LDCU UR36, c[0x0][0x704] ;  /* 0x0000e080ff2477ac */ /* 0x000ea20008000800 */
[----:B------:R-:W-:-:S04]  /*19f60*/  USHF.R.S32.HI UR40, URZ, 0x1f, UR5 ;  /* 0x0000001fff287899 */ /* 0x000fc80008011405 */
[----:B------:R-:W-:-:S04]  /*19f70*/  ULEA.HI UR40, UR40, UR5, URZ, 0x7 ;  /* 0x0000000528287291 */ /* 0x000fc8000f8f38ff */
[----:B------:R-:W-:-:S12]  /*19f80*/  ULEA.HI.SX32 UR40, UR40, 0xffffffff, 0x19 ;  /* 0xffffffff28287891 */ /* 0x000fd8000f8fcaff */
.L_x_317:
[----:B------:R-:W3:Y:S01]  /*19f90*/  S2R R56, SR_TID.X ;  /* 0x0000000000387919 */ /* 0x000ee20000002100 */
[----:B------:R-:W-:Y:S01]  /*19fa0*/  UISETP.NE.AND UP0, UPT, UR39, URZ, UPT ;  /* 0x000000ff2700728c */ /* 0x000fe2000bf05270 */
[----:B------:R-:W-:-:S03]  /*19fb0*/  UMOV UR4, 0x20 ;  /* 0x0000002000047882 */ /* 0x000fc60000000000 */
[----:B------:R-:W-:Y:S02]  /*19fc0*/  USEL UR4, UR4, 0xa0, UP0 ;  /* 0x000000a004047887 */ /* 0x000fe40008000000 */
[----:B------:R-:W-:Y:S02]  /*19fd0*/  USEL UR5, UR41, UR42, UP0 ;  /* 0x0000002a29057287 */ /* 0x000fe40008000000 */
[----:B------:R-:W-:Y:S01]  /*19fe0*/  UISETP.GT.U32.AND UP0, UPT, UR46, 0x1, UPT ;  /* 0x000000012e00788c */ /* 0x000fe2000bf04070 */
[----:B---3--:R-:W-:-:S05]  /*19ff0*/  IMAD.U32 R18, R56, 0x10000, RZ ;  /* 0x0001000038127824 */ /* 0x008fca00078e00ff */
[----:B------:R-:W-:-:S05]  /*1a000*/  LOP3.LUT R18, R18, 0x600000, RZ, 0xc0, !PT ;  /* 0x0060000012127812 */ /* 0x000fca00078ec0ff */
[----:B-1----:R-:W-:-:S06]  /*1a010*/  VIADD R0, R18, UR4 ;  /* 0x0000000412007c36 */ /* 0x002fcc0008000000 */
[----:B------:R-:W1:Y:S02]  /*1a020*/  SHFL.IDX PT, R0, R0, RZ, 0x1f ;  /* 0x00001fff00007589 */ /* 0x000e6400000e0000 */
[----:B-1----:R-:W-:Y:S01]  /*1a030*/  R2UR UR37, R0 ;  /* 0x00000000002572ca */ /* 0x002fe200000e0000 */
[----:B--2---:R-:W-:-:S14]  /*1a040*/  BRA.U UP0, `(.L_x_297) ;  /* 0x0000000100047547 */ /* 0x004fdc000b800000 */
[----:B--2---:R-:W-:Y:S05]  /*1a050*/  BPT.TRAP 0x1 ;  /* 0x000000040000795c */ /* 0x004fea0000300000 */
.L_x_297:
[----:B------:R-:W1:Y:S01]  /*1a060*/  S2UR UR38, SR_CgaCtaId ;  /* 0x00000000002679c3 */ /* 0x000e620000008800 */
[----:B------:R-:W-:Y:S01]  /*1a070*/  UISETP.NE.AND UP0, UPT, UR39, URZ, UPT ;  /* 0x000000ff2700728c */ /* 0x000fe2000bf05270 */
[----:B------:R-:W-:Y:S01]  /*1a080*/  IMAD.U32 R3, RZ, RZ, UR5 ;  /* 0x00000005ff037e24 */ /* 0x000fe2000f8e00ff */
[----:B------:R-:W-:Y:S01]  /*1a090*/  UMOV UR4, 0x400 ;  /* 0x0000040000047882 */ /* 0x000fe20000000000 */
[----:B------:R-:W-:Y:S01]  /*1a0a0*/  SHF.R.U32.HI R56, RZ, 0x5, R56 ;  /* 0x00000005ff387819 */ /* 0x000fe20000011638 */
[----:B------:R-:W-:Y:S01]  /*1a0b0*/  USEL UR5, URZ, 0x80, UP0 ;  /* 0x00000080ff057887 */ /* 0x000fe20008000000 */
[----:B------:R-:W-:Y:S02]  /*1a0c0*/  SHF.R.U32.HI R22, RZ, 0x15, R18 ;  /* 0x00000015ff167819 */ /* 0x000fe40000011612 */
[----:B------:R-:W-:Y:S02]  /*1a0d0*/  SHF.L.U32 R3, R3, 0x1f, RZ ;  /* 0x0000001f03037819 */ /* 0x000fe400000006ff */
[----:B------:R-:W-:-:S02]  /*1a0e0*/  LOP3.LUT R19, R56, 0x3, RZ, 0xc0, !PT ;  /* 0x0000000338137812 */ /* 0x000fc400078ec0ff */
[----:B------:R-:W-:Y:S02]  /*1a0f0*/  LOP3.LUT R18, R18, UR5, RZ, 0xfc, !PT ;  /* 0x0000000512127c12 */ /* 0x000fe4000f8efcff */
[----:B------:R-:W-:Y:S01]  /*1a100*/  ISETP.NE.AND P0, PT, R19, R22, PT ;  /* 0x000000161300720c */ /* 0x000fe20003f05270 */
[----:B-1----:R-:W-:-:S04]  /*1a110*/  ULEA UR38, UR38, UR4, 0x18 ;  /* 0x0000000426267291 */ /* 0x002fc8000f8ec0ff */
[----:B------:R-:W-:Y:S02]  /*1a120*/  UIADD3 UR4, UPT, UPT, UR38, 0x70060, URZ ;  /* 0x0007006026047890 */ /* 0x000fe4000fffe0ff */
[----:B------:R-:W-:-:S09]  /*1a130*/  @UP0 UIADD3 UR4, UPT, UPT, UR38, 0x70050, URZ ;  /* 0x0007005026040890 */ /* 0x000fd2000fffe0ff */
[----:B------:R-:W1:Y:S02]  /*1a140*/  SYNCS.PHASECHK.TRANS64.TRYWAIT P1, [UR4], R3 ;  /* 0x00000003ff0075a7 */ /* 0x000e640008021104 */
[----:B-1----:R-:W-:Y:S05]  /*1a150*/  @!P1 BRA `(.L_x_298) ;  /* 0x000000ac00389947 */ /* 0x002fea0003800000 */
.L_x_445:
[----:B------:R-:W-:Y:S05]  /*1a160*/  @!P0 BRA `(.L_x_299) ;  /* 0x0000000000408947 */ /* 0x000fea0003800000 */
[----:B------:R-:W-:Y:S01]  /*1a170*/  MOV R14, 0x8 ;  /* 0x00000008000e7802 */ /* 0x000fe20000000f00 */
[----:B------:R-:W3:Y:S01]  /*1a180*/  LDCU.64 UR6, c[0x4][0xb0] ;  /* 0x01001600ff0677ac */ /* 0x000ee20008000a00 */
[----:B------:R-:W-:Y:S02]  /*1a190*/  HFMA2 R12, -RZ, RZ, 0, 5.9604644775390625e-08 ;  /* 0x00000001ff0c7431 */ /* 0x000fe400000001ff */
[----:B------:R-:W-:Y:S01]  /*1a1a0*/  IMAD.MOV.U32 R8, RZ, RZ, 0x192 ;  /* 0x00000192ff087424 */ /* 0x000fe200078e00ff */
[----:B------:R-:W4:Y:S01]  /*1a1b0*/  LDCU.64 UR4, c[0x4][0xb8] ;  /* 0x01001700ff0477ac */ /* 0x000f220008000a00 */
[----:B------:R-:W1:Y:S01]  /*1a1c0*/  LDC.64 R14, c[0x4][R14] ;  /* 0x010000000e0e7b82 */ /* 0x000e620000000a00 */
[----:B------:R-:W-:Y:S01]  /*1a1d0*/  IMAD.MOV.U32 R13, RZ, RZ, RZ ;  /* 0x000000ffff0d7224 */ /* 0x000fe200078e00ff */
[----:B------:R-:W5:Y:S01]  /*1a1e0*/  LDCU.64 UR8, c[0x4][0x10] ;  /* 0x01000200ff0877ac */ /* 0x000f620008000a00 */
[----:B---3--:R-:W-:Y:S01]  /*1a1f0*/  IMAD.U32 R4, RZ, RZ, UR6 ;  /* 0x00000006ff047e24 */ /* 0x008fe2000f8e00ff */
[----:B------:R-:W-:Y:S01]  /*1a200*/  MOV R5, UR7 ;  /* 0x0000000700057c02 */ /* 0x000fe20008000f00 */
[----:B----4-:R-:W-:Y:S01]  /*1a210*/  IMAD.U32 R6, RZ, RZ, UR4 ;  /* 0x00000004ff067e24 */ /* 0x010fe2000f8e00ff */
[----:B------:R-:W-:Y:S01]  /*1a220*/  MOV R7, UR5 ;  /* 0x0000000500077c02 */ /* 0x000fe20008000f00 */
[----:B-----5:R-:W-:Y:S01]  /*1a230*/  IMAD.U32 R10, RZ, RZ, UR8 ;  /* 0x00000008ff0a7e24 */ /* 0x020fe2000f8e00ff */
[----:B------:R-:W-:-:S02]  /*1a240*/  MOV R11, UR9 ;  /* 0x00000009000b7c02 */ /* 0x000fc40008000f00 */
[----:B------:R-:W-:-:S07]  /*1a250*/  LEPC R20, `(.L_x_299) ;  /* 0x000000001014794e */ /* 0x000fce0000000000 */
[----:B-12---:R-:W-:Y:S05]  /*1a260*/  CALL.ABS.NOINC R14 ;  /* 0x000000000e007343 */ /* 0x006fea0003c00000 */
.L_x_299:
[C---:B-1----:R-:W-:Y:S01]  /*1a270*/  VIADD R0, R18.reuse, 0x20 ;  /* 0x0000002012007836 */ /* 0x042fe20000000000 */
[----:B------:R-:W-:Y:S05]  /*1a280*/  WARPSYNC.ALL ;  /* 0x0000000000007948 */ /* 0x000fea0003800000 */
[----:B------:R-:W-:Y:S02]  /*1a290*/  SHF.R.U32.HI R0, RZ, 0x15, R0 ;  /* 0x00000015ff007819 */ /* 0x000fe40000011600 */
[----:B------:R-:W-:Y:S02]  /*1a2a0*/  R2UR UR4, R18 ;  /* 0x00000000120472ca */ /* 0x000fe400000e0000 */
[----:B------:R-:W-:-:S11]  /*1a2b0*/  ISETP.NE.AND P0, PT, R19, R0, PT ;  /* 0x000000001300720c */ /* 0x000fd60003f05270 */
[----:B------:R-:W1:Y:S02]  /*1a2c0*/  LDTM.x32 R124, tmem[UR4] ;  /* 0x00000004007c79ee */ /* 0x000e6400082c0000 */
[----:B-1----:R-:W-:Y:S05]  /*1a2d0*/  @!P0 BRA `(.L_x_300) ;  /* 0x0000000000408947 */ /* 0x002fea0003800000 */
[----:B------:R-:W-:Y:S01]  /*1a2e0*/  MOV R14, 0x8 ;  /* 0x00000008000e7802 */ /* 0x000fe20000000f00 */
[----:B------:R-:W1:Y:S01]  /*1a2f0*/  LDCU.64 UR8, c[0x4][0xb0] ;  /* 0x01001600ff0877ac */ /* 0x000e620008000a00 */
[----:B------:R-:W-:Y:S02]  /*1a300*/  HFMA2 R12, -RZ, RZ, 0, 5.9604644775390625e-08 ;  /* 0x00000001ff0c7431 */ /* 0x000fe400000001ff */
[----:B------:R-:W-:Y:S01]  /*1a310*/  IMAD.MOV.U32 R8, RZ, RZ, 0x192 ;  /* 0x00000192ff087424 */ /* 0x000fe200078e00ff */
[----:B------:R-:W3:Y:S01]  /*1a320*/  LDCU.64 UR6, c[0x4][0xb8] ;  /* 0x01001700ff0677ac */ /* 0x000ee20008000a00 */
[----:B------:R-:W4:Y:S01]  /*1a330*/  LDC.64 R14, c[0x4][R14] ;  /* 0x010000000e0e7b82 */ /* 0x000f220000000a00 */
[----:B------:R-:W-:Y:S01]  /*1a340*/  IMAD.MOV.U32 R13, RZ, RZ, RZ ;  /* 0x000000ffff0d7224 */ /* 0x000fe200078e00ff */
[----:B------:R-:W5:Y:S01]  /*1a350*/  LDCU.64 UR4, c[0x4][0x10] ;  /* 0x01000200ff0477ac */ /* 0x000f620008000a00 */
[----:B-1----:R-:W-:Y:S01]  /*1a360*/  IMAD.U32 R4, RZ, RZ, UR8 ;  /* 0x00000008ff047e24 */ /* 0x002fe2000f8e00ff */
[----:B------:R-:W-:Y:S01]  /*1a370*/  MOV R5, UR9 ;  /* 0x0000000900057c02 */ /* 0x000fe20008000f00 */
[----:B---3--:R-:W-:Y:S01]  /*1a380*/  IMAD.U32 R6, RZ, RZ, UR6 ;  /* 0x00000006ff067e24 */ /* 0x008fe2000f8e00ff */
[----:B------:R-:W-:Y:S01]  /*1a390*/  MOV R7, UR7 ;  /* 0x0000000700077c02 */ /* 0x000fe20008000f00 */
[----:B-----5:R-:W-:Y:S01]  /*1a3a0*/  IMAD.U32 R10, RZ, RZ, UR4 ;  /* 0x00000004ff0a7e24 */ /* 0x020fe2000f8e00ff */
[----:B------:R-:W-:-:S02]  /*1a3b0*/  MOV R11, UR5 ;  /* 0x00000005000b7c02 */ /* 0x000fc40008000f00 */
[----:B------:R-:W-:-:S07]  /*1a3c0*/  LEPC R20, `(.L_x_300) ;  /* 0x000000001014794e */ /* 0x000fce0000000000 */
[----:B--2-4-:R-:W-:Y:S05]  /*1a3d0*/  CALL.ABS.NOINC R14 ;  /* 0x000000000e007343 */ /* 0x014fea0003c00000 */
.L_x_300:
[C---:B------:R-:W-:Y:S01]  /*1a3e0*/  VIADD R0, R18.reuse, 0x40 ;  /* 0x0000004012007836 */ /* 0x040fe20000000000 */
[----:B------:R-:W-:Y:S05]  /*1a3f0*/  WARPSYNC.ALL ;  /* 0x0000000000007948 */ /* 0x000fea0003800000 */
[----:B------:R-:W-:Y:S02]  /*1a400*/  SHF.R.U32.HI R0, RZ, 0x15, R0 ;  /* 0x00000015ff007819 */ /* 0x000fe40000011600 */
[----:B------:R-:W-:Y:S02]  /*1a410*/  R2UR UR4, R18 ;  /* 0x00000000120472ca */ /* 0x000fe400000e0000 */
[----:B------:R-:W-:-:S11]  /*1a420*/  ISETP.NE.AND P0, PT, R19, R0, PT ;  /* 0x000000001300720c */ /* 0x000fd60003f05270 */
[----:B------:R-:W1:Y:S02]  /*1a430*/  LDTM.x32 R92, tmem[UR4+0x20] ;  /* 0x00002004005c79ee */ /* 0x000e6400082c0000 */
        /* <DEDUP_REMOVED lines=17> */
.L_x_301:
        /* <DEDUP_REMOVED lines=23> */
.L_x_302:
[C---:B------:R-:W-:Y:S01]  /*1a6c0*/  FMNMX3 R4, R156.reuse, R124, R128, !PT ;  /* 0x0000007c9c047276 */ /* 0x040fe20007800080 */
[----:B------:R-:W-:Y:S05]  /*1a6d0*/  WARPSYNC.ALL ;  /* 0x0000000000007948 */ /* 0x000fea0003800000 */
[C---:B------:R-:W-:Y:S02]  /*1a6e0*/  FMNMX3 R3, R156.reuse, R125, R129, !PT ;  /* 0x0000007d9c037276 */ /* 0x040fe40007800081 */
[C---:B------:R-:W-:Y:S02]  /*1a6f0*/  FMNMX3 R0, R156.reuse, R126, R130, !PT ;  /* 0x0000007e9c007276 */ /* 0x040fe40007800082 */
[----:B------:R-:W-:-:S02]  /*1a700*/  FMNMX3 R17, R156, R127, R131, !PT ;  /* 0x0000007f9c117276 */ /* 0x000fc40007800083 */
[----:B------:R-:W-:Y:S02]  /*1a710*/  FMNMX3 R4, R4, R132, R136, !PT ;  /* 0x0000008404047276 */ /* 0x000fe40007800088 */
[----:B------:R-:W-:Y:S02]  /*1a720*/  FMNMX3 R3, R3, R133, R137, !PT ;  /* 0x0000008503037276 */ /* 0x000fe40007800089 */
[----:B------:R-:W-:Y:S02]  /*1a730*/  FMNMX3 R0, R0, R134, R138, !PT ;  /* 0x0000008600007276 */ /* 0x000fe4000780008a */
[----:B------:R-:W-:Y:S02]  /*1a740*/  FMNMX3 R17, R17, R135, R139, !PT ;  /* 0x0000008711117276 */ /* 0x000fe4000780008b */
[----:B------:R-:W-:Y:S02]  /*1a750*/  FMNMX3 R4, R4, R140, R144, !PT ;  /* 0x0000008c04047276 */ /* 0x000fe40007800090 */
[----:B------:R-:W-:-:S02]  /*1a760*/  FMNMX3 R3, R3, R141, R145, !PT ;  /* 0x0000008d03037276 */ /* 0x000fc40007800091 */
[----:B------:R-:W-:Y:S02]  /*1a770*/  FMNMX3 R0, R0, R142, R146, !PT ;  /* 0x0000008e00007276 */ /* 0x000fe40007800092 */
[----:B------:R-:W-:Y:S02]  /*1a780*/  R2UR UR4, R18 ;  /* 0x00000000120472ca */ /* 0x000fe400000e0000 */
[----:B------:R-:W-:Y:S02]  /*1a790*/  FMNMX3 R17, R17, R143, R147, !PT ;  /* 0x0000008f11117276 */ /* 0x000fe40007800093 */
[----:B------:R-:W-:Y:S02]  /*1a7a0*/  FMNMX3 R4, R4, R148, R152, !PT ;  /* 0x0000009404047276 */ /* 0x000fe40007800098 */
[----:B------:R-:W-:Y:S02]  /*1a7b0*/  FMNMX3 R3, R3, R149, R153, !PT ;  /* 0x0000009503037276 */ /* 0x000fe40007800099 */
[----:B------:R-:W-:-:S02]  /*1a7c0*/  FMNMX3 R0, R0, R150, R154, !PT ;  /* 0x0000009600007276 */ /* 0x000fc4000780009a */
[----:B------:R-:W-:Y:S02]  /*1a7d0*/  FMNMX3 R17, R17, R151, R155, !PT ;  /* 0x0000009711117276 */ /* 0x000fe4000780009b */
[----:B------:R-:W-:Y:S01]  /*1a7e0*/  FMNMX3 R4, R4, R92, R96, !PT ;  /* 0x0000005c04047276 */ /* 0x000fe20007800060 */
[----:B------:R-:W1:Y:S01]  /*1a7f0*/  LDTM.x32 R60, tmem[UR4+0x60] ;  /* 0x00006004003c79ee */ /* 0x000e6200082c0000 */
[----:B------:R-:W-:Y:S02]  /*1a800*/  FMNMX3 R3, R3, R93, R97, !PT ;  /* 0x0000005d03037276 */ /* 0x000fe40007800061 */
[----:B------:R-:W-:Y:S02]  /*1a810*/  FMNMX3 R0, R0, R94, R98, !PT ;  /* 0x0000005e00007276 */ /* 0x000fe40007800062 */
[----:B------:R-:W-:Y:S02]  /*1a820*/  FMNMX3 R17, R17, R95, R99, !PT ;  /* 0x0000005f11117276 */ /* 0x000fe40007800063 */
        /* <DEDUP_REMOVED lines=28> */
[----:B-1----:R-:W-:Y:S02]  /*1a9f0*/  FMNMX3 R4, R4, R60, R64, !PT ;  /* 0x0000003c04047276 */ /* 0x002fe40007800040 */
        /* <DEDUP_REMOVED lines=14> */
[----:B------:R-:W-:Y:S02]  /*1aae0*/  ISETP.NE.AND P0, PT, R19, R22, PT ;  /* 0x000000161300720c */ /* 0x000fe40003f05270 */
[----:B------:R-:W-:Y:S02]  /*1aaf0*/  FMNMX3 R17, R17, R87, R91, !PT ;  /* 0x0000005711117276 */ /* 0x000fe4000780005b */
[----:B------:R-:W-:-:S04]  /*1ab00*/  FMNMX3 R0, R4, R3, R0, !PT ;  /* 0x0000000304007276 */ /* 0x000fc80007800000 */
[----:B------:R-:W-:-:S04]  /*1ab10*/  FMNMX R17, R17, R0, !PT ;  /* 0x0000000011117209 */ /* 0x000fc80007800000 */
[----:B------:R-:W-:-:S04]  /*1ab20*/  FSETP.NEU.AND P1, PT, R17, -INF , PT ;  /* 0xff8000001100780b */ /* 0x000fc80003f2d000 */
[----:B------:R-:W-:Y:S01]  /*1ab30*/  FSEL R157, R17, RZ, P1 ;  /* 0x000000ff119d7208 */ /* 0x000fe20000800000 */
[----:B------:R-:W-:Y:S08]  /*1ab40*/  @!P0 BRA `(.L_x_303) ;  /* 0x0000000000408947 */ /* 0x000ff00003800000 */
        /* <DEDUP_REMOVED lines=16> */
.L_x_303:
[----:B------:R-:W-:Y:S05]  /*1ac50*/  WARPSYNC.ALL ;  /* 0x0000000000007948 */ /* 0x000fea0003800000 */
[----:B------:R-:W-:Y:S02]  /*1ac60*/  R2UR UR4, R18 ;  /* 0x00000000120472ca */ /* 0x000fe400000e0000 */
[----:B------:R-:W-:-:S11]  /*1ac70*/  ISETP.NE.AND P0, PT, RZ, UR45, PT ;  /* 0x0000002dff007c0c */ /* 0x000fd6000bf05270 */
[----:B------:R1:W-:Y:S02]  /*1ac80*/  STTM.x2 tmem[UR4], R156 ;  /* 0x0000009c000079ed */ /* 0x0003e400080c0004 */
[----:B------:R-:W-:Y:S05]  /*1ac90*/  @P0 BRA `(.L_x_304) ;  /* 0x0000000000040947 */ /* 0x000fea0003800000 */
[----:B--2---:R-:W-:Y:S05]  /*1aca0*/  BPT.TRAP 0x1 ;  /* 0x000000040000795c */ /* 0x004fea0000300000 */
.L_x_304:
[----:B------:R-:W-:Y:S01]  /*1acb0*/  UISETP.NE.AND UP0, UPT, UR39, URZ, UPT ;  /* 0x000000ff2700728c */ /* 0x000fe2000bf05270 */
[----:B------:R-:W-:Y:S01]  /*1acc0*/  SHF.L.U32 R3, R2, 0x1f, RZ ;  /* 0x0000001f02037819 */ /* 0x000fe200000006ff */
[----:B------:R-:W-:Y:S01]  /*1acd0*/  UIADD3 UR4, UPT, UPT, UR38, 0x70080, URZ ;  /* 0x0007008026047890 */ /* 0x000fe2000fffe0ff */
[----:B------:R-:W-:-:S04]  /*1ace0*/  FSETP.NEU.AND P0, PT, R17, -INF , PT ;  /* 0xff8000001100780b */ /* 0x000fc80003f0d000 */
[----:B------:R-:W-:-:S04]  /*1acf0*/  FSEL R0, R17, RZ, P0 ;  /* 0x000000ff11007208 */ /* 0x000fc80000000000 */
[----:B------:R-:W-:Y:S01]  /*1ad00*/  @UP0 UIADD3 UR4, UPT, UPT, UR38, 0x70070, URZ ;  /* 0x0007007026040890 */ /* 0x000fe2000fffe0ff */
[----:B--2---:R-:W-:-:S04]  /*1ad10*/  FMUL R0, R0, -UR36 ;  /* 0x8000002400007c20 */ /* 0x004fc80008400000 */
[--C-:B------:R-:W-:Y:S02]  /*1ad20*/  FFMA2 R18, R124.F32x2.HI_LO, UR36.F32, R0.reuse.F32 ;  /* 0x000000247c127c49 */ /* 0x100fe40009200000 */
[--C-:B------:R-:W-:Y:S02]  /*1ad30*/  FFMA2 R22, R126.F32x2.HI_LO, UR36.F32, R0.reuse.F32 ;  /* 0x000000247e167c49 */ /* 0x100fe40009200000 */
[----:B------:R-:W-:Y:S01]  /*1ad40*/  SYNCS.ARRIVE.TRANS64.A1T0 RZ, [UR4], RZ ;  /* 0x000000ffffff79a7 */ /* 0x000fe20008100004 */
[----:B------:R-:W-:Y:S01]  /*1ad50*/  FSETP.GEU.AND P4, PT, R18, -126, PT ;  /* 0xc2fc00001200780b */ /* 0x000fe20003f8e000 */
[----:B------:R-:W-:Y:S01]  /*1ad60*/  USEL UR4, UR43, UR44, UP0 ;  /* 0x0000002c2b047287 */ /* 0x000fe20008000000 */
[----:B------:R-:W-:Y:S01]  /*1ad70*/  FSETP.GEU.AND P3, PT, R19, -126, PT ;  /* 0xc2fc00001300780b */ /* 0x000fe20003f6e000 */
[--C-:B------:R-:W-:Y:S01]  /*1ad80*/  FFMA2 R124, R128.F32x2.HI_LO, UR36.F32, R0.reuse.F32 ;  /* 0x00000024807c7c49 */ /* 0x100fe20009200000 */
[----:B------:R-:W-:Y:S01]  /*1ad90*/  FSETP.GEU.AND P2, PT, R22, -126, PT ;  /* 0xc2fc00001600780b */ /* 0x000fe20003f4e000 */
[----:B------:R-:W-:Y:S01]  /*1ada0*/  ULOP3.LUT UR38, UR4, 0x1, URZ, 0x3c, !UPT ;  /* 0x0000000104267892 */ /* 0x000fe2000f8e3cff */
[----:B------:R-:W-:Y:S01]  /*1adb0*/  FSETP.GEU.AND P1, PT, R23, -126, PT ;  /* 0xc2fc00001700780b */ /* 0x000fe20003f2e000 */
[----:B------:R-:W2:Y:S01]  /*1adc0*/  SYNCS.PHASECHK.TRANS64.TRYWAIT P5, [UR47], R3 ;  /* 0x00000003ff0075a7 */ /* 0x000ea200080a112f */
[----:B------:R-:W-:Y:S01]  /*1add0*/  FSETP.GEU.AND P0, PT, R124, -126, PT ;  /* 0xc2fc00007c00780b */ /* 0x000fe20003f0e000 */
[----:B------:R-:W-:Y:S01]  /*1ade0*/  FFMA2 R126, R130.F32x2.HI_LO, UR36.F32, R0.F32 ;  /* 0x00000024827e7c49 */ /* 0x000fe20009200000 */
[----:B------:R-:W-:-:S03]  /*1adf0*/  FSETP.GEU.AND P6, PT, R125, -126, PT ;  /* 0xc2fc00007d00780b */ /* 0x000fc60003fce000 */
[----:B------:R-:W-:Y:S02]  /*1ae00*/  @!P4 FMUL R18, R18, 0.5 ;  /* 0x3f0000001212c820 */ /* 0x000fe40000400000 */
[----:B------:R-:W-:Y:S02]  /*1ae10*/  @!P3 FMUL R19, R19, 0.5 ;  /* 0x3f0000001313b820 */ /* 0x000fe40000400000 */
[----:B------:R-:W-:Y:S02]  /*1ae20*/  @!P2 FMUL R22, R22, 0.5 ;  /* 0x3f0000001616a820 */ /* 0x000fe40000400000 */
[----:B------:R-:W-:Y:S01]  /*1ae30*/  @!P1 FMUL R23, R23, 0.5 ;  /* 0x3f00000017179820 */ /* 0x000fe20000400000 */
[----:B------:R-:W3:Y:S08]  /*1ae40*/  MUFU.EX2 R18, R18 ;  /* 0x0000001200127308 */ /* 0x000ef00000000800 */
[----:B------:R-:W4:Y:S08]  /*1ae50*/  MUFU.EX2 R19, R19 ;  /* 0x0000001300137308 */ /* 0x000f300000000800 */
[----:B------:R-:W1:Y:S08]  /*1ae60*/  MUFU.EX2 R22, R22 ;  /* 0x0000001600167308 */ /* 0x000e700000000800 */
[----:B------:R-:W1:Y:S02]  /*1ae70*/  MUFU.EX2 R23, R23 ;  /* 0x0000001700177308 */ /* 0x000e640000000800 */
[----:B-1234-:R-:W-:Y:S05]  /*1ae80*/  @!P5 BRA `(.L_x_305) ;  /* 0x000000a00004d947 */ /* 0x01efea0003800000 */
.L_x_447:
[----:B------:R-:W-:Y:S01]  /*1ae90*/  FSETP.GEU.AND P5, PT, R126, -126, PT ;  /* 0xc2fc00007e00780b */ /* 0x000fe20003fae000 */
[----:B------:R-:W-:Y:S01]  /*1aea0*/  @!P0 FMUL R124, R124, 0.5 ;  /* 0x3f0000007c7c8820 */ /* 0x000fe20000400000 */
[--C-:B------:R-:W-:Y:S01]  /*1aeb0*/  FFMA2 R128, R132.F32x2.HI_LO, UR36.F32, R0.reuse.F32 ;  /* 0x0000002484807c49 */ /* 0x100fe20009200000 */
[----:B------:R-:W-:Y:S01]  /*1aec0*/  USHF.R.U32.HI UR4, URZ, 0x15, UR37 ;  /* 0x00000015ff047899 */ /* 0x000fe20008011625 */
[----:B------:R-:W-:Y:S01]  /*1aed0*/  @!P4 FMUL R18, R18, R18 ;  /* 0x000000121212c220 */ /* 0x000fe20000400000 */
[----:B------:R-:W-:Y:S01]  /*1aee0*/  @!P3 FMUL R19, R19, R19 ;  /* 0x000000131313b220 */ /* 0x000fe20000400000 */
[----:B------:R-:W-:Y:S01]  /*1aef0*/  FSETP.GEU.AND P4, PT, R127, -126, PT ;  /* 0xc2fc00007f00780b */ /* 0x000fe20003f8e000 */
[----:B------:R-:W2:Y:S01]  /*1af00*/  MUFU.EX2 R124, R124 ;  /* 0x0000007c007c7308 */ /* 0x000ea20000000800 */
[----:B------:R-:W-:Y:S01]  /*1af10*/  FSETP.GEU.AND P3, PT, R128, -126, PT ;  /* 0xc2fc00008000780b */ /* 0x000fe20003f6e000 */
[----:B------:R-:W-:Y:S01]  /*1af20*/  @!P6 FMUL R125, R125, 0.5 ;  /* 0x3f0000007d7de820 */ /* 0x000fe20000400000 */
[--C-:B------:R-:W-:Y:S01]  /*1af30*/  FFMA2 R130, R134.F32x2.HI_LO, UR36.F32, R0.reuse.F32 ;  /* 0x0000002486827c49 */ /* 0x100fe20009200000 */
[----:B------:R-:W-:Y:S01]  /*1af40*/  UISETP.NE.AND UP0, UPT, UR39, URZ, UPT ;  /* 0x000000ff2700728c */ /* 0x000fe2000bf05270 */
[----:B------:R-:W-:Y:S01]  /*1af50*/  @!P2 FMUL R22, R22, R22 ;  /* 0x000000161616a220 */ /* 0x000fe20000400000 */
[----:B------:R-:W-:Y:S01]  /*1af60*/  @!P5 FMUL R126, R126, 0.5 ;  /* 0x3f0000007e7ed820 */ /* 0x000fe20000400000 */
[----:B------:R-:W-:Y:S01]  /*1af70*/  @!P1 FMUL R23, R23, R23 ;  /* 0x0000001717179220 */ /* 0x000fe20000400000 */
[----:B------:R-:W3:Y:S01]  /*1af80*/  MUFU.EX2 R125, R125 ;  /* 0x0000007d007d7308 */ /* 0x000ee20000000800 */
[----:B------:R-:W-:Y:S01]  /*1af90*/  FSETP.GEU.AND P2, PT, R129, -126, PT ;  /* 0xc2fc00008100780b */ /* 0x000fe20003f4e000 */
[--C-:B------:R-:W-:Y:S01]  /*1afa0*/  FFMA2 R132, R136.F32x2.HI_LO, UR36.F32, R0.reuse.F32 ;  /* 0x0000002488847c49 */ /* 0x100fe20009200000 */
[----:B------:R-:W-:Y:S01]  /*1afb0*/  FSETP.GEU.AND P1, PT, R130, -126, PT ;  /* 0xc2fc00008200780b */ /* 0x000fe20003f2e000 */
[----:B------:R-:W-:Y:S01]  /*1afc0*/  @!P4 FMUL R127, R127, 0.5 ;  /* 0x3f0000007f7fc820 */ /* 0x000fe20000400000 */
[--C-:B------:R-:W-:Y:S01]  /*1afd0*/  FFMA2 R134, R138.F32x2.HI_LO, UR36.F32, R0.reuse.F32 ;  /* 0x000000248a867c49 */ /* 0x100fe20009200000 */
[----:B------:R-:W-:Y:S01]  /*1afe0*/  USEL UR43, UR38, UR43, UP0 ;  /* 0x0000002b262b7287 */ /* 0x000fe20008000000 */
[----:B------:R-:W-:Y:S01]  /*1aff0*/  @!P3 FMUL R128, R128, 0.5 ;  /* 0x3f0000008080b820 */ /* 0x000fe20000400000 */
[----:B------:R-:W4:Y:S01]  /*1b000*/  MUFU.EX2 R126, R126 ;  /* 0x0000007e007e7308 */ /* 0x000f220000000800 */
[----:B--2---:R-:W-:Y:S01]  /*1b010*/  @!P0 FMUL R124, R124, R124 ;  /* 0x0000007c7c7c8220 */ /* 0x004fe20000400000 */
[----:B------:R-:W-:Y:S01]  /*1b020*/  FSETP.GEU.AND P0, PT, R131, -126, PT ;  /* 0xc2fc00008300780b */ /* 0x000fe20003f0e000 */
[--C-:B------:R-:W-:Y:S01]  /*1b030*/  FFMA2 R136, R140.F32x2.HI_LO, UR36.F32, R0.reuse.F32 ;  /* 0x000000248c887c49 */ /* 0x100fe20009200000 */
[----:B------:R-:W-:Y:S01]  /*1b040*/  USEL UR44, UR44, UR38, UP0 ;  /* 0x000000262c2c7287 */ /* 0x000fe20008000000 */
[--C-:B------:R-:W-:Y:S01]  /*1b050*/  FFMA2 R138, R142.F32x2.HI_LO, UR36.F32, R0.reuse.F32 ;  /* 0x000000248e8a7c49 */ /* 0x100fe20009200000 */
[----:B------:R-:W-:Y:S01]  /*1b060*/  SYNCS.ARRIVE.TRANS64.A1T0 RZ, [UR48], RZ ;  /* 0x000000ffffff79a7 */ /* 0x000fe20008100030 */
[----:B------:R-:W-:Y:S01]  /*1b070*/  @!P2 FMUL R129, R129, 0.5 ;  /* 0x3f0000008181a820 */ /* 0x000fe20000400000 */
[----:B------:R-:W2:Y:S01]  /*1b080*/  MUFU.EX2 R127, R127 ;  /* 0x0000007f007f7308 */ /* 0x000ea20000000800 */
[----:B---3--:R-:W-:Y:S01]  /*1b090*/  @!P6 FMUL R125, R125, R125 ;  /* 0x0000007d7d7de220 */ /* 0x008fe20000400000 */
[----:B------:R-:W-:Y:S01]  /*1b0a0*/  FSETP.GEU.AND P6, PT, R132, -126, PT ;  /* 0xc2fc00008400780b */ /* 0x000fe20003fce000 */
[----:B------:R-:W-:Y:S01]  /*1b0b0*/  @!P1 FMUL R130, R130, 0.5 ;  /* 0x3f00000082829820 */ /* 0x000fe20000400000 */
[--C-:B------:R-:W-:Y:S01]  /*1b0c0*/  FFMA2 R140, R144.F32x2.HI_LO, UR36.F32, R0.reuse.F32 ;  /* 0x00000024908c7c49 */ /* 0x100fe20009200000 */
[----:B------:R-:W-:Y:S01]  /*1b0d0*/  LOP3.LUT R2, R2, 0x1, RZ, 0x3c, !PT ;  /* 0x0000000102027812 */ /* 0x000fe200078e3cff */
[--C-:B------:R-:W-:Y:S01]  /*1b0e0*/  FFMA2 R142, R146.F32x2.HI_LO, UR36.F32, R0.reuse.F32 ;  /* 0x00000024928e7c49 */ /* 0x100fe20009200000 */
[----:B------:R-:W-:Y:S01]  /*1b0f0*/  F2FP.F16.F32.PACK_AB R57, R23, R22 ;  /* 0x000000161739723e */ /* 0x000fe200000000ff */
[----:B------:R-:W3:Y:S01]  /*1b100*/  MUFU.EX2 R128, R128 ;  /* 0x0000008000807308 */ /* 0x000ee20000000800 */
[----:B----4-:R-:W-:Y:S01]  /*1b110*/  @!P5 FMUL R126, R126, R126 ;  /* 0x0000007e7e7ed220 */ /* 0x010fe20000400000 */
[----:B------:R-:W-:Y:S01]  /*1b120*/  FSETP.GEU.AND P5, PT, R133, -126, PT ;  /* 0xc2fc00008500780b */ /* 0x000fe20003fae000 */
[----:B------:R-:W-:Y:S01]  /*1b130*/  @!P0 FMUL R131, R131, 0.5 ;  /* 0x3f00000083838820 */ /* 0x000fe20000400000 */
[--C-:B------:R-:W-:Y:S01]  /*1b140*/  FFMA2 R144, R148.F32x2.HI_LO, UR36.F32, R0.reuse.F32 ;  /* 0x0000002494907c49 */ /* 0x100fe20009200000 */
[----:B------:R-:W-:Y:S01]  /*1b150*/  F2FP.F16.F32.PACK_AB R58, R125, R124 ;  /* 0x0000007c7d3a723e */ /* 0x000fe200000000ff */
[----:B------:R-:W-:-:S02]  /*1b160*/  FFMA2 R146, R150.F32x2.HI_LO, UR36.F32, R0.F32 ;  /* 0x0000002496927c49 */ /* 0x000fc40009200000 */
[----:B------:R-:W4:Y:S01]  /*1b170*/  MUFU.EX2 R129, R129 ;  /* 0x0000008100817308 */ /* 0x000f220000000800 */
[----:B--2---:R-:W-:Y:S01]  /*1b180*/  @!P4 FMUL R127, R127, R127 ;  /* 0x0000007f7f7fc220 */ /* 0x004fe20000400000 */
[----:B------:R-:W-:Y:S01]  /*1b190*/  FSETP.GEU.AND P4, PT, R134, -126, PT ;  /* 0xc2fc00008600780b */ /* 0x000fe20003f8e000 */
[----:B------:R-:W-:Y:S01]  /*1b1a0*/  @!P6 FMUL R132, R132, 0.5 ;  /* 0x3f0000008484e820 */ /* 0x000fe20000400000 */
[--C-:B------:R-:W-:Y:S02]  /*1b1b0*/  FFMA2 R148, R152.F32x2.HI_LO, UR36.F32, R0.reuse.F32 ;  /* 0x0000002498947c49 */ /* 0x100fe40009200000 */
[--C-:B------:R-:W-:Y:S01]  /*1b1c0*/  FFMA2 R154, R154.F32x2.HI_LO, UR36.F32, R0.reuse.F32 ;  /* 0x000000249a9a7c49 */ /* 0x100fe20009200000 */
[----:B------:R-:W-:Y:S01]  /*1b1d0*/  F2FP.F16.F32.PACK_AB R59, R127, R126 ;  /* 0x0000007e7f3b723e */ /* 0x000fe200000000ff */
[----:B------:R-:W2:Y:S01]  /*1b1e0*/  MUFU.EX2 R130, R130 ;  /* 0x0000008200827308 */ /* 0x000ea20000000800 */
[----:B---3--:R-:W-:Y:S01]  /*1b1f0*/  @!P3 FMUL R128, R128, R128 ;  /* 0x000000808080b220 */ /* 0x008fe20000400000 */
[----:B------:R-:W-:Y:S01]  /*1b200*/  FSETP.GEU.AND P3, PT, R135, -126, PT ;  /* 0xc2fc00008700780b */ /* 0x000fe20003f6e000 */
[----:B------:R-:W-:Y:S01]  /*1b210*/  @!P5 FMUL R133, R133, 0.5 ;  /* 0x3f0000008585d820 */ /* 0x000fe20000400000 */
[----:B------:R-:W-:-:S02]  /*1b220*/  FFMA2 R8, R92.F32x2.HI_LO, UR36.F32, R0.F32 ;  /* 0x000000245c087c49 */ /* 0x000fc40009200000 */
[--C-:B------:R-:W-:Y:S02]  /*1b230*/  FFMA2 R6, R94.F32x2.HI_LO, UR36.F32, R0.reuse.F32 ;  /* 0x000000245e067c49 */ /* 0x100fe40009200000 */
[----:B------:R-:W3:Y:S01]  /*1b240*/  MUFU.EX2 R131, R131 ;  /* 0x0000008300837308 */ /* 0x000ee20000000800 */
[----:B----4-:R-:W-:Y:S01]  /*1b250*/  @!P2 FMUL R129, R129, R129 ;  /* 0x000000818181a220 */ /* 0x010fe20000400000 */
[----:B------:R-:W-:Y:S01]  /*1b260*/  FSETP.GEU.AND P2, PT, R136, -126, PT ;  /* 0xc2fc00008800780b */ /* 0x000fe20003f4e000 */
[----:B------:R-:W-:Y:S01]  /*1b270*/  @!P4 FMUL R134, R134, 0.5 ;  /* 0x3f0000008686c820 */ /* 0x000fe20000400000 */
[--C-:B-1----:R-:W-:Y:S02]  /*1b280*/  FFMA2 R4, R96.F32x2.HI_LO, UR36.F32, R0.reuse.F32 ;  /* 0x0000002460047c49 */ /* 0x102fe40009200000 */
[--C-:B------:R-:W-:Y:S02]  /*1b290*/  FFMA2 R150, R122.F32x2.HI_LO, UR36.F32, R0.reuse.F32 ;  /* 0x000000247a967c49 */ /* 0x100fe40009200000 */
[----:B------:R-:W1:Y:S01]  /*1b2a0*/  MUFU.EX2 R132, R132 ;  /* 0x0000008400847308 */ /* 0x000e620000000800 */
[----:B--2---:R-:W-:Y:S01]  /*1b2b0*/  @!P1 FMUL R130, R130, R130 ;  /* 0x0000008282829220 */ /* 0x004fe20000400000 */
[----:B------:R-:W-:Y:S01]  /*1b2c0*/  @!P3 FMUL R135, R135, 0.5 ;  /* 0x3f0000008787b820 */ /* 0x000fe20000400000 */
[----:B------:R-:W-:Y:S01]  /*1b2d0*/  FSETP.GEU.AND P1, PT, R137, -126, PT ;  /* 0xc2fc00008900780b */ /* 0x000fe20003f2e000 */
[----:B------:R-:W-:-:S02]  /*1b2e0*/  FFMA2 R24, R24.F32x2.HI_LO, UR36.F32, R0.F32 ;  /* 0x0000002418187c49 */ /* 0x000fc40009200000 */
[--C-:B------:R-:W-:Y:S02]  /*1b2f0*/  FFMA2 R26, R26.F32x2.HI_LO, UR36.F32, R0.reuse.F32 ;  /* 0x000000241a1a7c49 */ /* 0x100fe40009200000 */
[----:B------:R-:W2:Y:S01]  /*1b300*/  MUFU.EX2 R133, R133 ;  /* 0x0000008500857308 */ /* 0x000ea20000000800 */
[----:B---3--:R-:W-:Y:S01]  /*1b310*/  @!P0 FMUL R131, R131, R131 ;  /* 0x0000008383838220 */ /* 0x008fe20000400000 */
[----:B------:R-:W-:Y:S01]  /*1b320*/  FSETP.GEU.AND P0, PT, R138, -126, PT ;  /* 0xc2fc00008a00780b */ /* 0x000fe20003f0e000 */
[----:B------:R-:W-:Y:S01]  /*1b330*/  @!P2 FMUL R136, R136, 0.5 ;  /* 0x3f0000008888a820 */ /* 0x000fe20000400000 */
[--C-:B------:R-:W-:Y:S02]  /*1b340*/  FFMA2 R28, R28.F32x2.HI_LO, UR36.F32, R0.reuse.F32 ;  /* 0x000000241c1c7c49 */ /* 0x100fe40009200000 */
[--C-:B------:R-:W-:Y:S02]  /*1b350*/  FFMA2 R30, R30.F32x2.HI_LO, UR36.F32, R0.reuse.F32 ;  /* 0x000000241e1e7c49 */ /* 0x100fe40009200000 */
[----:B------:R-:W3:Y:S01]  /*1b360*/  MUFU.EX2 R134, R134 ;  /* 0x0000008600867308 */ /* 0x000ee20000000800 */
[----:B-1----:R-:W-:Y:S01]  /*1b370*/  @!P6 FMUL R132, R132, R132 ;  /* 0x000000848484e220 */ /* 0x002fe20000400000 */
[----:B------:R-:W-:Y:S01]  /*1b380*/  FSETP.GEU.AND P6, PT, R139, -126, PT ;  /* 0xc2fc00008b00780b */ /* 0x000fe20003fce000 */
[----:B------:R-:W-:Y:S01]  /*1b390*/  @!P1 FMUL R137, R137, 0.5 ;  /* 0x3f00000089899820 */ /* 0x000fe20000400000 */
[----:B------:R-:W-:-:S02]  /*1b3a0*/  FFMA2 R32, R32.F32x2.HI_LO, UR36.F32, R0.F32 ;  /* 0x0000002420207c49 */ /* 0x000fc40009200000 */
[--C-:B------:R-:W-:Y:S02]  /*1b3b0*/  FFMA2 R34, R34.F32x2.HI_LO, UR36.F32, R0.reuse.F32 ;  /* 0x0000002422227c49 */ /* 0x100fe40009200000 */
[----:B------:R-:W1:Y:S01]  /*1b3c0*/  MUFU.EX2 R135, R135 ;  /* 0x0000008700877308 */ /* 0x000e620000000800 */
[----:B--2---:R-:W-:Y:S01]  /*1b3d0*/  @!P5 FMUL R133, R133, R133 ;  /* 0x000000858585d220 */ /* 0x004fe20000400000 */
[----:B------:R-:W-:Y:S01]  /*1b3e0*/  FSETP.GEU.AND P5, PT, R140, -126, PT ;  /* 0xc2fc00008c00780b */ /* 0x000fe20003fae000 */
[----:B------:R-:W-:Y:S01]  /*1b3f0*/  @!P0 FMUL R138, R138, 0.5 ;  /* 0x3f0000008a8a8820 */ /* 0x000fe20000400000 */
[--C-:B------:R-:W-:Y:S02]  /*1b400*/  FFMA2 R36, R36.F32x2.HI_LO, UR36.F32, R0.reuse.F32 ;  /* 0x0000002424247c49 */ /* 0x100fe40009200000 */
[--C-:B------:R-:W-:Y:S02]  /*1b410*/  FFMA2 R38, R38.F32x2.HI_LO, UR36.F32, R0.reuse.F32 ;  /* 0x0000002426267c49 */ /* 0x100fe40009200000 */
[----:B------:R-:W2:Y:S01]  /*1b420*/  MUFU.EX2 R136, R136 ;  /* 0x0000008800887308 */ /* 0x000ea20000000800 */
[----:B---3--:R-:W-:Y:S01]  /*1b430*/  @!P4 FMUL R134, R134, R134 ;  /* 0x000000868686c220 */ /* 0x008fe20000400000 */
[----:B------:R-:W-:Y:S01]  /*1b440*/  FSETP.GEU.AND P4, PT, R141, -126, PT ;  /* 0xc2fc00008d00780b */ /* 0x000fe20003f8e000 */
[----:B------:R-:W-:Y:S01]  /*1b450*/  @!P6 FMUL R139, R139, 0.5 ;  /* 0x3f0000008b8be820 */ /* 0x000fe20000400000 */
[----:B------:R-:W-:-:S02]  /*1b460*/  FFMA2 R40, R40.F32x2.HI_LO, UR36.F32, R0.F32 ;  /* 0x0000002428287c49 */ /* 0x000fc40009200000 */
[--C-:B------:R-:W-:Y:S02]  /*1b470*/  FFMA2 R42, R42.F32x2.HI_LO, UR36.F32, R0.reuse.F32 ;  /* 0x000000242a2a7c49 */ /* 0x100fe40009200000 */
[----:B------:R-:W3:Y:S01]  /*1b480*/  MUFU.EX2 R137, R137 ;  /* 0x0000008900897308 */ /* 0x000ee20000000800 */
[----:B-1----:R-:W-:Y:S01]  /*1b490*/  @!P3 FMUL R135, R135, R135 ;  /* 0x000000878787b220 */ /* 0x002fe20000400000 */
[----:B------:R-:W-:Y:S01]  /*1b4a0*/  FSETP.GEU.AND P3, PT, R142, -126, PT ;  /* 0xc2fc00008e00780b */ /* 0x000fe20003f6e000 */
[----:B------:R-:W-:Y:S01]  /*1b4b0*/  @!P5 FMUL R140, R140, 0.5 ;  /* 0x3f0000008c8cd820 */ /* 0x000fe20000400000 */
[--C-:B------:R-:W-:Y:S02]  /*1b4c0*/  FFMA2 R44, R44.F32x2.HI_LO, UR36.F32, R0.reuse.F32 ;  /* 0x000000242c2c7c49 */ /* 0x100fe40009200000 */
        /* <DEDUP_REMOVED lines=39> */
[----:B------:R-:W-:Y:S01]  /*1b740*/  FSETP.GEU.AND P3, PT, R149, -126, PT ;  /* 0xc2fc00009500780b */ /* 0x000fe20003f6e000 */
[----:B------:R-:W-:Y:S01]  /*1b750*/  @!P5 FMUL R147, R147, 0.5 ;  /* 0x3f0000009393d820 */ /* 0x000fe20000400000 */
        /* <DEDUP_REMOVED lines=13> */
[----:B------:R-:W-:Y:S02]  /*1b830*/  FFMA2 R86, R86.F32x2.HI_LO, UR36.F32, R0.F32 ;  /* 0x0000002456567c49 */ /* 0x000fe40009200000 */
[----:B------:R-:W1:Y:S01]  /*1b840*/  MUFU.EX2 R147, R147 ;  /* 0x0000009300937308 */ /* 0x000e620000000800 */
[----:B--2---:R-:W-:Y:S01]  /*1b850*/  @!P0 FMUL R145, R145, R145 ;  /* 0x0000009191918220 */ /* 0x004fe20000400000 */
[----:B------:R-:W-:Y:S01]  /*1b860*/  FSETP.GEU.AND P0, PT, R8, -126, PT ;  /* 0xc2fc00000800780b */ /* 0x000fe20003f0e000 */
[----:B------:R-:W-:-:S04]  /*1b870*/  @!P2 FMUL R154, R154, 0.5 ;  /* 0x3f0000009a9aa820 */ /* 0x000fc80000400000 */
[----:B------:R-:W-:Y:S01]  /*1b880*/  @!P1 FMUL R155, R155, 0.5 ;  /* 0x3f0000009b9b9820 */ /* 0x000fe20000400000 */
[----:B------:R-:W2:Y:S01]  /*1b890*/  MUFU.EX2 R148, R148 ;  /* 0x0000009400947308 */ /* 0x000ea20000000800 */
[----:B---3--:R-:W-:Y:S01]  /*1b8a0*/  @!P6 FMUL R146, R146, R146 ;  /* 0x000000929292e220 */ /* 0x008fe20000400000 */
[----:B------:R-:W-:-:S05]  /*1b8b0*/  FSETP.GEU.AND P6, PT, R9, -126, PT ;  /* 0xc2fc00000900780b */ /* 0x000fca0003fce000 */
[----:B------:R-:W-:Y:S01]  /*1b8c0*/  @!P0 FMUL R8, R8, 0.5 ;  /* 0x3f00000008088820 */ /* 0x000fe20000400000 */
[----:B------:R-:W3:Y:S01]  /*1b8d0*/  MUFU.EX2 R149, R149 ;  /* 0x0000009500957308 */ /* 0x000ee20000000800 */
[----:B-1----:R-:W-:Y:S01]  /*1b8e0*/  @!P5 FMUL R147, R147, R147 ;  /* 0x000000939393d220 */ /* 0x002fe20000400000 */
[----:B------:R-:W-:-:S05]  /*1b8f0*/  FSETP.GEU.AND P5, PT, R6, -126, PT ;  /* 0xc2fc00000600780b */ /* 0x000fca0003fae000 */
[----:B------:R-:W-:Y:S01]  /*1b900*/  @!P6 FMUL R9, R9, 0.5 ;  /* 0x3f0000000909e820 */ /* 0x000fe20000400000 */
[----:B------:R-:W1:Y:S01]  /*1b910*/  MUFU.EX2 R92, R154 ;  /* 0x0000009a005c7308 */ /* 0x000e620000000800 */
[----:B--2---:R-:W-:Y:S01]  /*1b920*/  @!P4 FMUL R148, R148, R148 ;  /* 0x000000949494c220 */ /* 0x004fe20000400000 */
[----:B------:R-:W-:-:S05]  /*1b930*/  FSETP.GEU.AND P4, PT, R7, -126, PT ;  /* 0xc2fc00000700780b */ /* 0x000fca0003f8e000 */
        /* <DEDUP_REMOVED lines=9> */
[----:B------:R1:W4:Y:S01]  /*1b9d0*/  MUFU.EX2 R95, R9 ;  /* 0x00000009005f7308 */ /* 0x0003220000000800 */
[----:B--2---:R-:W-:-:S06]  /*1b9e0*/  @!P1 FMUL R93, R93, R93 ;  /* 0x0000005d5d5d9220 */ /* 0x004fcc0000400000 */
[----:B------:R-:W-:Y:S01]  /*1b9f0*/  @!P2 FMUL R5, R5, 0.5 ;  /* 0x3f0000000505a820 */ /* 0x000fe20000400000 */
[----:B------:R-:W2:Y:S01]  /*1ba00*/  MUFU.EX2 R96, R6 ;  /* 0x0000000600607308 */ /* 0x000ea20000000800 */
[----:B---3--:R-:W-:-:S07]  /*1ba10*/  @!P0 FMUL R94, R94, R94 ;  /* 0x0000005e5e5e8220 */ /* 0x008fce0000400000 */
[----:B------:R3:W5:Y:S01]  /*1ba20*/  MUFU.EX2 R97, R7 ;  /* 0x0000000700617308 */ /* 0x0007620000000800 */
[----:B-1----:R-:W-:Y:S02]  /*1ba30*/  FFMA2 R8, R98.F32x2.HI_LO, UR36.F32, R0.F32 ;  /* 0x0000002462087c49 */ /* 0x002fe40009200000 */
[----:B----4-:R-:W-:-:S03]  /*1ba40*/  @!P6 FMUL R95, R95, R95 ;  /* 0x0000005f5f5fe220 */ /* 0x010fc60000400000 */
[----:B------:R-:W-:Y:S02]  /*1ba50*/  FSETP.GEU.AND P1, PT, R8, -126, PT ;  /* 0xc2fc00000800780b */ /* 0x000fe40003f2e000 */
[----:B------:R-:W-:Y:S01]  /*1ba60*/  FSETP.GEU.AND P0, PT, R9, -126, PT ;  /* 0xc2fc00000900780b */ /* 0x000fe20003f0e000 */
[----:B------:R-:W1:Y:S01]  /*1ba70*/  MUFU.EX2 R98, R4 ;  /* 0x0000000400627308 */ /* 0x000e620000000800 */
[----:B--2---:R-:W-:Y:S01]  /*1ba80*/  @!P5 FMUL R96, R96, R96 ;  /* 0x000000606060d220 */ /* 0x004fe20000400000 */
[----:B---3--:R-:W-:-:S06]  /*1ba90*/  FFMA2 R6, R100.F32x2.HI_LO, UR36.F32, R0.F32 ;  /* 0x0000002464067c49 */ /* 0x008fcc0009200000 */
[----:B------:R2:W3:Y:S02]  /*1baa0*/  MUFU.EX2 R99, R5 ;  /* 0x0000000500637308 */ /* 0x0004e40000000800 */
[----:B------:R-:W-:Y:S01]  /*1bab0*/  @!P1 FMUL R8, R8, 0.5 ;  /* 0x3f00000008089820 */ /* 0x000fe20000400000 */
[----:B-----5:R-:W-:Y:S01]  /*1bac0*/  @!P4 FMUL R97, R97, R97 ;  /* 0x000000616161c220 */ /* 0x020fe20000400000 */
[----:B------:R-:W-:Y:S01]  /*1bad0*/  @!P0 FMUL R9, R9, 0.5 ;  /* 0x3f00000009098820 */ /* 0x000fe20000400000 */
[----:B------:R-:W-:Y:S02]  /*1bae0*/  FSETP.GEU.AND P6, PT, R6, -126, PT ;  /* 0xc2fc00000600780b */ /* 0x000fe40003fce000 */
[----:B------:R-:W-:Y:S01]  /*1baf0*/  FSETP.GEU.AND P5, PT, R7, -126, PT ;  /* 0xc2fc00000700780b */ /* 0x000fe20003fae000 */
[----:B------:R-:W4:Y:S01]  /*1bb00*/  MUFU.EX2 R100, R8 ;  /* 0x0000000800647308 */ /* 0x000f220000000800 */
[----:B-1----:R-:W-:-:S07]  /*1bb10*/  @!P3 FMUL R98, R98, R98 ;  /* 0x000000626262b220 */ /* 0x002fce0000400000 */
[----:B------:R1:W5:Y:S01]  /*1bb20*/  MUFU.EX2 R101, R9 ;  /* 0x0000000900657308 */ /* 0x0003620000000800 */
[----:B--2---:R-:W-:Y:S02]  /*1bb30*/  FFMA2 R4, R102.F32x2.HI_LO, UR36.F32, R0.F32 ;  /* 0x0000002466047c49 */ /* 0x004fe40009200000 */
[----:B------:R-:W-:Y:S01]  /*1bb40*/  @!P6 FMUL R6, R6, 0.5 ;  /* 0x3f0000000606e820 */ /* 0x000fe20000400000 */
[----:B------:R-:W-:Y:S01]  /*1bb50*/  @!P5 FMUL R7, R7, 0.5 ;  /* 0x3f0000000707d820 */ /* 0x000fe20000400000 */
[----:B---3--:R-:W-:Y:S01]  /*1bb60*/  @!P2 FMUL R99, R99, R99 ;  /* 0x000000636363a220 */ /* 0x008fe20000400000 */
[----:B------:R-:W-:Y:S02]  /*1bb70*/  FSETP.GEU.AND P4, PT, R4, -126, PT ;  /* 0xc2fc00000400780b */ /* 0x000fe40003f8e000 */
[----:B------:R-:W-:Y:S01]  /*1bb80*/  FSETP.GEU.AND P3, PT, R5, -126, PT ;  /* 0xc2fc00000500780b */ /* 0x000fe20003f6e000 */
[----:B------:R-:W2:Y:S01]  /*1bb90*/  MUFU.EX2 R102, R6 ;  /* 0x0000000600667308 */ /* 0x000ea20000000800 */
[----:B----4-:R-:W-:-:S07]  /*1bba0*/  @!P1 FMUL R100, R100, R100 ;  /* 0x0000006464649220 */ /* 0x010fce0000400000 */
[----:B------:R3:W4:Y:S01]  /*1bbb0*/  MUFU.EX2 R103, R7 ;  /* 0x0000000700677308 */ /* 0x0007220000000800 */
[--C-:B-1----:R-:W-:Y:S02]  /*1bbc0*/  FFMA2 R8, R104.F32x2.HI_LO, UR36.F32, R0.reuse.F32 ;  /* 0x0000002468087c49 */ /* 0x102fe40009200000 */
[----:B-----5:R-:W-:Y:S01]  /*1bbd0*/  @!P0 FMUL R101, R101, R101 ;  /* 0x0000006565658220 */ /* 0x020fe20000400000 */
[----:B------:R-:W-:Y:S01]  /*1bbe0*/  @!P4 FMUL R4, R4, 0.5 ;  /* 0x3f0000000404c820 */ /* 0x000fe20000400000 */
[----:B------:R-:W-:Y:S01]  /*1bbf0*/  @!P3 FMUL R5, R5, 0.5 ;  /* 0x3f0000000505b820 */ /* 0x000fe20000400000 */
[----:B------:R-:W-:Y:S02]  /*1bc00*/  FSETP.GEU.AND P2, PT, R8, -126, PT ;  /* 0xc2fc00000800780b */ /* 0x000fe40003f4e000 */
[----:B------:R-:W-:Y:S01]  /*1bc10*/  FSETP.GEU.AND P1, PT, R9, -126, PT ;  /* 0xc2fc00000900780b */ /* 0x000fe20003f2e000 */
[----:B------:R-:W1:Y:S01]  /*1bc20*/  MUFU.EX2 R104, R4 ;  /* 0x0000000400687308 */ /* 0x000e620000000800 */
[----:B--2---:R-:W-:Y:S01]  /*1bc30*/  @!P6 FMUL R102, R102, R102 ;  /* 0x000000666666e220 */ /* 0x004fe20000400000 */
[----:B---3--:R-:W-:-:S06]  /*1bc40*/  FFMA2 R6, R106.F32x2.HI_LO, UR36.F32, R0.F32 ;  /* 0x000000246a067c49 */ /* 0x008fcc0009200000 */
[----:B------:R2:W3:Y:S01]  /*1bc50*/  MUFU.EX2 R105, R5 ;  /* 0x0000000500697308 */ /* 0x0004e20000000800 */
[----:B----4-:R-:W-:Y:S01]  /*1bc60*/  @!P5 FMUL R103, R103, R103 ;  /* 0x000000676767d220 */ /* 0x010fe20000400000 */
[----:B------:R-:W-:Y:S02]  /*1bc70*/  @!P2 FMUL R8, R8, 0.5 ;  /* 0x3f0000000808a820 */ /* 0x000fe40000400000 */
        /* <DEDUP_REMOVED lines=11> */
[----:B------:R-:W2:Y:S01]  /*1bd30*/  MUFU.EX2 R108, R6 ;  /* 0x00000006006c7308 */ /* 0x000ea20000000800 */
[----:B------:R-:W-:Y:S01]  /*1bd40*/  FSETP.GEU.AND P4, PT, R5, -126, PT ;  /* 0xc2fc00000500780b */ /* 0x000fe20003f8e000 */
[----:B----4-:R-:W-:-:S06]  /*1bd50*/  @!P2 FMUL R106, R106, R106 ;  /* 0x0000006a6a6aa220 */ /* 0x010fcc0000400000 */
[----:B------:R3:W4:Y:S01]  /*1bd60*/  MUFU.EX2 R109, R7 ;  /* 0x00000007006d7308 */ /* 0x0007220000000800 */
[----:B-1----:R-:W-:Y:S02]  /*1bd70*/  FFMA2 R8, R110.F32x2.HI_LO, UR36.F32, R0.F32 ;  /* 0x000000246e087c49 */ /* 0x002fe40009200000 */
[----:B------:R-:W-:Y:S01]  /*1bd80*/  @!P5 FMUL R4, R4, 0.5 ;  /* 0x3f0000000404d820 */ /* 0x000fe20000400000 */
[----:B-----5:R-:W-:Y:S02]  /*1bd90*/  @!P1 FMUL R107, R107, R107 ;  /* 0x0000006b6b6b9220 */ /* 0x020fe40000400000 */
[----:B------:R-:W-:Y:S01]  /*1bda0*/  FSETP.GEU.AND P3, PT, R8, -126, PT ;  /* 0xc2fc00000800780b */ /* 0x000fe20003f6e000 */
[----:B------:R-:W-:Y:S01]  /*1bdb0*/  @!P4 FMUL R5, R5, 0.5 ;  /* 0x3f0000000505c820 */ /* 0x000fe20000400000 */
[----:B------:R-:W1:Y:S01]  /*1bdc0*/  MUFU.EX2 R110, R4 ;  /* 0x00000004006e7308 */ /* 0x000e620000000800 */
[----:B--2---:R-:W-:Y:S01]  /*1bdd0*/  @!P0 FMUL R108, R108, R108 ;  /* 0x0000006c6c6c8220 */ /* 0x004fe20000400000 */
[----:B------:R-:W-:-:S06]  /*1bde0*/  FSETP.GEU.AND P2, PT, R9, -126, PT ;  /* 0xc2fc00000900780b */ /* 0x000fcc0003f4e000 */
[----:B------:R2:W5:Y:S01]  /*1bdf0*/  MUFU.EX2 R111, R5 ;  /* 0x00000005006f7308 */ /* 0x0005620000000800 */
[--C-:B---3--:R-:W-:Y:S02]  /*1be00*/  FFMA2 R6, R112.F32x2.HI_LO, UR36.F32, R0.reuse.F32 ;  /* 0x0000002470067c49 */ /* 0x108fe40009200000 */
[----:B----4-:R-:W-:Y:S01]  /*1be10*/  @!P6 FMUL R109, R109, R109 ;  /* 0x0000006d6d6de220 */ /* 0x010fe20000400000 */
[----:B------:R-:W-:Y:S02]  /*1be20*/  @!P3 FMUL R8, R8, 0.5 ;  /* 0x3f0000000808b820 */ /* 0x000fe40000400000 */
[----:B------:R-:W-:Y:S01]  /*1be30*/  FSETP.GEU.AND P1, PT, R6, -126, PT ;  /* 0xc2fc00000600780b */ /* 0x000fe20003f2e000 */
[----:B------:R-:W-:Y:S01]  /*1be40*/  @!P2 FMUL R9, R9, 0.5 ;  /* 0x3f0000000909a820 */ /* 0x000fe20000400000 */
[----:B------:R-:W-:Y:S01]  /*1be50*/  FSETP.GEU.AND P0, PT, R7, -126, PT ;  /* 0xc2fc00000700780b */ /* 0x000fe20003f0e000 */
[----:B-1----:R-:W-:Y:S01]  /*1be60*/  @!P5 FMUL R110, R110, R110 ;  /* 0x0000006e6e6ed220 */ /* 0x002fe20000400000 */
[----:B------:R-:W1:Y:S01]  /*1be70*/  MUFU.EX2 R112, R8 ;  /* 0x0000000800707308 */ /* 0x000e620000000800 */
[----:B--2---:R-:W-:-:S07]  /*1be80*/  FFMA2 R4, R114.F32x2.HI_LO, UR36.F32, R0.F32 ;  /* 0x0000002472047c49 */ /* 0x004fce0009200000 */
[----:B------:R2:W3:Y:S01]  /*1be90*/  MUFU.EX2 R113, R9 ;  /* 0x0000000900717308 */ /* 0x0004e20000000800 */
[----:B------:R-:W-:Y:S01]  /*1bea0*/  @!P1 FMUL R6, R6, 0.5 ;  /* 0x3f00000006069820 */ /* 0x000fe20000400000 */
[----:B-----5:R-:W-:Y:S01]  /*1beb0*/  @!P4 FMUL R111, R111, R111 ;  /* 0x0000006f6f6fc220 */ /* 0x020fe20000400000 */
[----:B------:R-:W-:Y:S01]  /*1bec0*/  @!P0 FMUL R7, R7, 0.5 ;  /* 0x3f00000007078820 */ /* 0x000fe20000400000 */
[----:B------:R-:W-:Y:S02]  /*1bed0*/  FSETP.GEU.AND P6, PT, R4, -126, PT ;  /* 0xc2fc00000400780b */ /* 0x000fe40003fce000 */
[----:B------:R-:W-:Y:S02]  /*1bee0*/  FSETP.GEU.AND P5, PT, R5, -126, PT ;  /* 0xc2fc00000500780b */ /* 0x000fe40003fae000 */
[----:B------:R-:W4:Y:S01]  /*1bef0*/  MUFU.EX2 R114, R6 ;  /* 0x0000000600727308 */ /* 0x000f220000000800 */
[----:B-1----:R-:W-:-:S07]  /*1bf00*/  @!P3 FMUL R112, R112, R112 ;  /* 0x000000707070b220 */ /* 0x002fce0000400000 */
[----:B------:R1:W5:Y:S01]  /*1bf10*/  MUFU.EX2 R115, R7 ;  /* 0x0000000700737308 */ /* 0x0003620000000800 */
[----:B------:R-:W-:Y:S01]  /*1bf20*/  @!P6 FMUL R4, R4, 0.5 ;  /* 0x3f0000000404e820 */ /* 0x000fe20000400000 */
[----:B--2---:R-:W-:Y:S02]  /*1bf30*/  FFMA2 R8, R116.F32x2.HI_LO, UR36.F32, R0.F32 ;  /* 0x0000002474087c49 */ /* 0x004fe40009200000 */
[----:B------:R-:W-:Y:S01]  /*1bf40*/  @!P5 FMUL R5, R5, 0.5 ;  /* 0x3f0000000505d820 */ /* 0x000fe20000400000 */
[----:B---3--:R-:W-:Y:S02]  /*1bf50*/  @!P2 FMUL R113, R113, R113 ;  /* 0x000000717171a220 */ /* 0x008fe40000400000 */
[----:B------:R-:W-:Y:S01]  /*1bf60*/  FSETP.GEU.AND P4, PT, R8, -126, PT ;  /* 0xc2fc00000800780b */ /* 0x000fe20003f8e000 */
[----:B------:R-:W2:Y:S01]  /*1bf70*/  MUFU.EX2 R116, R4 ;  /* 0x0000000400747308 */ /* 0x000ea20000000800 */
[----:B----4-:R-:W-:Y:S01]  /*1bf80*/  @!P1 FMUL R114, R114, R114 ;  /* 0x0000007272729220 */ /* 0x010fe20000400000 */
[----:B------:R-:W-:-:S06]  /*1bf90*/  FSETP.GEU.AND P3, PT, R9, -126, PT ;  /* 0xc2fc00000900780b */ /* 0x000fcc0003f6e000 */
[----:B------:R3:W4:Y:S01]  /*1bfa0*/  MUFU.EX2 R117, R5 ;  /* 0x0000000500757308 */ /* 0x0007220000000800 */
[--C-:B-1----:R-:W-:Y:S02]  /*1bfb0*/  FFMA2 R6, R118.F32x2.HI_LO, UR36.F32, R0.reuse.F32 ;  /* 0x0000002476067c49 */ /* 0x102fe40009200000 */
[----:B-----5:R-:W-:Y:S01]  /*1bfc0*/  @!P0 FMUL R115, R115, R115 ;  /* 0x0000007373738220 */ /* 0x020fe20000400000 */
[----:B------:R-:W-:Y:S02]  /*1bfd0*/  @!P4 FMUL R8, R8, 0.5 ;  /* 0x3f0000000808c820 */ /* 0x000fe40000400000 */
[----:B------:R-:W-:Y:S01]  /*1bfe0*/  FSETP.GEU.AND P2, PT, R6, -126, PT ;  /* 0xc2fc00000600780b */ /* 0x000fe20003f4e000 */
[----:B------:R-:W-:Y:S01]  /*1bff0*/  @!P3 FMUL R9, R9, 0.5 ;  /* 0x3f0000000909b820 */ /* 0x000fe20000400000 */
[----:B------:R-:W-:Y:S01]  /*1c000*/  FSETP.GEU.AND P1, PT, R7, -126, PT ;  /* 0xc2fc00000700780b */ /* 0x000fe20003f2e000 */
[----:B------:R-:W1:Y:S01]  /*1c010*/  MUFU.EX2 R118, R8 ;  /* 0x0000000800767308 */ /* 0x000e620000000800 */
[----:B--2---:R-:W-:Y:S01]  /*1c020*/  @!P6 FMUL R116, R116, R116 ;  /* 0x000000747474e220 */ /* 0x004fe20000400000 */
[----:B---3--:R-:W-:-:S06]  /*1c030*/  FFMA2 R4, R120.F32x2.HI_LO, UR36.F32, R0.F32 ;  /* 0x0000002478047c49 */ /* 0x008fcc0009200000 */
[----:B------:R-:W2:Y:S02]  /*1c040*/  MUFU.EX2 R119, R9 ;  /* 0x0000000900777308 */ /* 0x000ea40000000800 */
[----:B------:R-:W-:Y:S01]  /*1c050*/  @!P2 FMUL R6, R6, 0.5 ;  /* 0x3f0000000606a820 */ /* 0x000fe20000400000 */
[----:B----4-:R-:W-:Y:S01]  /*1c060*/  @!P5 FMUL R117, R117, R117 ;  /* 0x000000757575d220 */ /* 0x010fe20000400000 */
[----:B------:R-:W-:Y:S01]  /*1c070*/  @!P1 FMUL R7, R7, 0.5 ;  /* 0x3f00000007079820 */ /* 0x000fe20000400000 */
[----:B------:R-:W-:Y:S02]  /*1c080*/  FSETP.GEU.AND P0, PT, R4, -126, PT ;  /* 0xc2fc00000400780b */ /* 0x000fe40003f0e000 */
[----:B------:R-:W-:Y:S01]  /*1c090*/  FSETP.GEU.AND P5, PT, R150, -126, PT ;  /* 0xc2fc00009600780b */ /* 0x000fe20003fae000 */
[----:B------:R-:W3:Y:S01]  /*1c0a0*/  MUFU.EX2 R120, R6 ;  /* 0x0000000600787308 */ /* 0x000ee20000000800 */
[----:B-1----:R-:W-:Y:S01]  /*1c0b0*/  @!P4 FMUL R118, R118, R118 ;  /* 0x000000767676c220 */ /* 0x002fe20000400000 */
[----:B------:R-:W-:-:S02]  /*1c0c0*/  FSETP.GEU.AND P4, PT, R151, -126, PT ;  /* 0xc2fc00009700780b */ /* 0x000fc40003f8e000 */
[----:B------:R-:W-:Y:S02]  /*1c0d0*/  FSETP.GEU.AND P6, PT, R5, -126, PT ;  /* 0xc2fc00000500780b */ /* 0x000fe40003fce000 */
[----:B------:R-:W-:Y:S02]  /*1c0e0*/  MOV R0, UR4 ;  /* 0x0000000400007c02 */ /* 0x000fe40008000f00 */
[----:B------:R-:W1:Y:S02]  /*1c0f0*/  MUFU.EX2 R121, R7 ;  /* 0x0000000700797308 */ /* 0x000e640000000800 */
[----:B------:R-:W-:Y:S01]  /*1c100*/  @!P0 FMUL R4, R4, 0.5 ;  /* 0x3f00000004048820 */ /* 0x000fe20000400000 */
[----:B--2---:R-:W-:Y:S01]  /*1c110*/  @!P3 FMUL R119, R119, R119 ;  /* 0x000000777777b220 */ /* 0x004fe20000400000 */
[----:B------:R-:W-:Y:S01]  /*1c120*/  FSETP.GEU.AND P3, PT, R24, -126, PT ;  /* 0xc2fc00001800780b */ /* 0x000fe20003f6e000 */
[----:B------:R-:W-:Y:S02]  /*1c130*/  @!P5 FMUL R150, R150, 0.5 ;  /* 0x3f0000009696d820 */ /* 0x000fe40000400000 */
[----:B------:R-:W-:Y:S01]  /*1c140*/  @!P4 FMUL R151, R151, 0.5 ;  /* 0x3f0000009797c820 */ /* 0x000fe20000400000 */
[----:B------:R-:W2:Y:S01]  /*1c150*/  MUFU.EX2 R122, R4 ;  /* 0x00000004007a7308 */ /* 0x000ea20000000800 */
[----:B---3--:R-:W-:Y:S01]  /*1c160*/  @!P2 FMUL R120, R120, R120 ;  /* 0x000000787878a220 */ /* 0x008fe20000400000 */
[----:B------:R-:W-:Y:S01]  /*1c170*/  FSETP.GEU.AND P2, PT, R25, -126, PT ;  /* 0xc2fc00001900780b */ /* 0x000fe20003f4e000 */
[----:B------:R-:W-:-:S06]  /*1c180*/  @!P6 FMUL R5, R5, 0.5 ;  /* 0x3f0000000505e820 */ /* 0x000fcc0000400000 */
[----:B------:R-:W-:Y:S01]  /*1c190*/  @!P3 FMUL R24, R24, 0.5 ;  /* 0x3f0000001818b820 */ /* 0x000fe20000400000 */
[----:B-1----:R-:W-:Y:S01]  /*1c1a0*/  @!P1 FMUL R121, R121, R121 ;  /* 0x0000007979799220 */ /* 0x002fe20000400000 */
[----:B------:R-:W-:Y:S01]  /*1c1b0*/  FSETP.GEU.AND P1, PT, R26, -126, PT ;  /* 0xc2fc00001a00780b */ /* 0x000fe20003f2e000 */
[----:B------:R-:W1:Y:S03]  /*1c1c0*/  MUFU.EX2 R123, R5 ;  /* 0x00000005007b7308 */ /* 0x000e660000000800 */
[----:B------:R-:W-:Y:S01]  /*1c1d0*/  @!P2 FMUL R25, R25, 0.5 ;  /* 0x3f0000001919a820 */ /* 0x000fe20000400000 */
[----:B--2---:R-:W-:Y:S01]  /*1c1e0*/  @!P0 FMUL R122, R122, R122 ;  /* 0x0000007a7a7a8220 */ /* 0x004fe20000400000 */
[----:B------:R-:W-:-:S03]  /*1c1f0*/  FSETP.GEU.AND P0, PT, R27, -126, PT ;  /* 0xc2fc00001b00780b */ /* 0x000fc60003f0e000 */
[----:B------:R-:W2:Y:S04]  /*1c200*/  MUFU.EX2 R150, R150 ;  /* 0x0000009600967308 */ /* 0x000ea80000000800 */
[----:B------:R-:W-:-:S04]  /*1c210*/  @!P1 FMUL R26, R26, 0.5 ;  /* 0x3f0000001a1a9820 */ /* 0x000fc80000400000 */
[----:B------:R-:W3:Y:S01]  /*1c220*/  MUFU.EX2 R151, R151 ;  /* 0x0000009700977308 */ /* 0x000ee20000000800 */
[----:B-1----:R-:W-:Y:S01]  /*1c230*/  @!P6 FMUL R123, R123, R123 ;  /* 0x0000007b7b7be220 */ /* 0x002fe20000400000 */
[----:B------:R-:W-:Y:S01]  /*1c240*/  FSETP.GEU.AND P6, PT, R28, -126, PT ;  /* 0xc2fc00001c00780b */ /* 0x000fe20003fce000 */
[----:B------:R-:W-:-:S05]  /*1c250*/  @!P0 FMUL R27, R27, 0.5 ;  /* 0x3f0000001b1b8820 */ /* 0x000fca0000400000 */
        /* <DEDUP_REMOVED lines=14> */
[----:B------:R-:W-:-:S04]  /*1c340*/  FSETP.GEU.AND P2, PT, R32, -126, PT ;  /* 0xc2fc00002000780b */ /* 0x000fc80003f4e000 */
[----:B------:R-:W-:Y:S01]  /*1c350*/  F2FP.F16.F32.PACK_AB R24, R153, R152 ;  /* 0x000000989918723e */ /* 0x000fe200000000ff */
[----:B------:R-:W-:Y:S01]  /*1c360*/  @!P3 FMUL R31, R31, 0.5 ;  /* 0x3f0000001f1fb820 */ /* 0x000fe20000400000 */
[----:B------:R-:W2:Y:S01]  /*1c370*/  MUFU.EX2 R158, R28 ;  /* 0x0000001c009e7308 */ /* 0x000ea20000000800 */
[----:B---3--:R-:W-:Y:S01]  /*1c380*/  @!P1 FMUL R154, R154, R154 ;  /* 0x0000009a9a9a9220 */ /* 0x008fe20000400000 */
[----:B------:R-:W-:-:S05]  /*1c390*/  FSETP.GEU.AND P1, PT, R33, -126, PT ;  /* 0xc2fc00002100780b */ /* 0x000fca0003f2e000 */
[----:B------:R-:W-:Y:S01]  /*1c3a0*/  @!P2 FMUL R32, R32, 0.5 ;  /* 0x3f0000002020a820 */ /* 0x000fe20000400000 */
[----:B------:R-:W3:Y:S01]  /*1c3b0*/  MUFU.EX2 R159, R29 ;  /* 0x0000001d009f7308 */ /* 0x000ee20000000800 */
[----:B-1----:R-:W-:Y:S01]  /*1c3c0*/  @!P0 FMUL R155, R155, R155 ;  /* 0x0000009b9b9b8220 */ /* 0x002fe20000400000 */
[----:B------:R-:W-:-:S04]  /*1c3d0*/  FSETP.GEU.AND P0, PT, R34, -126, PT ;  /* 0xc2fc00002200780b */ /* 0x000fc80003f0e000 */
[----:B------:R-:W-:Y:S01]  /*1c3e0*/  F2FP.F16.F32.PACK_AB R25, R155, R154 ;  /* 0x0000009a9b19723e */ /* 0x000fe200000000ff */
[----:B------:R-:W-:Y:S01]  /*1c3f0*/  @!P1 FMUL R33, R33, 0.5 ;  /* 0x3f00000021219820 */ /* 0x000fe20000400000 */
[----:B------:R-:W1:Y:S01]  /*1c400*/  MUFU.EX2 R160, R30 ;  /* 0x0000001e00a07308 */ /* 0x000e620000000800 */
[----:B--2---:R-:W-:Y:S01]  /*1c410*/  @!P6 FMUL R158, R158, R158 ;  /* 0x0000009e9e9ee220 */ /* 0x004fe20000400000 */
[----:B------:R-:W-:-:S05]  /*1c420*/  FSETP.GEU.AND P6, PT, R35, -126, PT ;  /* 0xc2fc00002300780b */ /* 0x000fca0003fce000 */
[----:B------:R-:W-:Y:S01]  /*1c430*/  @!P0 FMUL R34, R34, 0.5 ;  /* 0x3f00000022228820 */ /* 0x000fe20000400000 */
[----:B------:R-:W2:Y:S01]  /*1c440*/  MUFU.EX2 R161, R31 ;  /* 0x0000001f00a17308 */ /* 0x000ea20000000800 */
[----:B---3--:R-:W-:Y:S01]  /*1c450*/  @!P5 FMUL R159, R159, R159 ;  /* 0x0000009f9f9fd220 */ /* 0x008fe20000400000 */
[----:B------:R-:W-:-:S04]  /*1c460*/  FSETP.GEU.AND P5, PT, R36, -126, PT ;  /* 0xc2fc00002400780b */ /* 0x000fc80003fae000 */
[----:B------:R-:W-:Y:S01]  /*1c470*/  F2FP.F16.F32.PACK_AB R26, R159, R158 ;  /* 0x0000009e9f1a723e */ /* 0x000fe200000000ff */
        /* <DEDUP_REMOVED lines=120> */
[----:B------:R-:W-:Y:S02]  /*1cc00*/  FSETP.GEU.AND P6, PT, R67, -126, PT ;  /* 0xc2fc00004300780b */ /* 0x000fe40003fce000 */
[----:B------:R-:W-:-:S03]  /*1cc10*/  F2FP.F16.F32.PACK_AB R60, R129, R128 ;  /* 0x00000080813c723e */ /* 0x000fc600000000ff */
[----:B------:R-:W-:Y:S01]  /*1cc20*/  @!P0 FMUL R66, R66, 0.5 ;  /* 0x3f00000042428820 */ /* 0x000fe20000400000 */
[----:B------:R-:W3:Y:S01]  /*1cc30*/  MUFU.EX2 R189, R63 ;  /* 0x0000003f00bd7308 */ /* 0x000ee20000000800 */
[----:B-1----:R-:W-:Y:S01]  /*1cc40*/  @!P5 FMUL R187, R187, R187 ;  /* 0x000000bbbbbbd220 */ /* 0x002fe20000400000 */
[----:B------:R-:W-:Y:S02]  /*1cc50*/  FSETP.GEU.AND P5, PT, R68, -126, PT ;  /* 0xc2fc00004400780b */ /* 0x000fe40003fae000 */
[----:B------:R-:W-:Y:S02]  /*1cc60*/  F2FP.F16.F32.PACK_AB R61, R131, R130 ;  /* 0x00000082833d723e */ /* 0x000fe400000000ff */
[----:B------:R-:W-:Y:S01]  /*1cc70*/  F2FP.F16.F32.PACK_AB R40, R187, R186 ;  /* 0x000000babb28723e */ /* 0x000fe200000000ff */
[----:B------:R-:W-:Y:S01]  /*1cc80*/  @!P6 FMUL R67, R67, 0.5 ;  /* 0x3f0000004343e820 */ /* 0x000fe20000400000 */
[----:B------:R-:W1:Y:S01]  /*1cc90*/  MUFU.EX2 R42, R64 ;  /* 0x00000040002a7308 */ /* 0x000e620000000800 */
[----:B--2---:R-:W-:Y:S01]  /*1cca0*/  @!P4 FMUL R188, R188, R188 ;  /* 0x000000bcbcbcc220 */ /* 0x004fe20000400000 */
[----:B------:R-:W-:-:S02]  /*1ccb0*/  FSETP.GEU.AND P4, PT, R69, -126, PT ;  /* 0xc2fc00004500780b */ /* 0x000fc40003f8e000 */
[----:B------:R-:W-:-:S03]  /*1ccc0*/  F2FP.F16.F32.PACK_AB R62, R133, R132 ;  /* 0x00000084853e723e */ /* 0x000fc600000000ff */
[----:B------:R-:W-:Y:S01]  /*1ccd0*/  @!P5 FMUL R68, R68, 0.5 ;  /* 0x3f0000004444d820 */ /* 0x000fe20000400000 */
[----:B------:R-:W2:Y:S01]  /*1cce0*/  MUFU.EX2 R49, R65 ;  /* 0x0000004100317308 */ /* 0x000ea20000000800 */
[----:B---3--:R-:W-:Y:S01]  /*1ccf0*/  @!P3 FMUL R189, R189, R189 ;  /* 0x000000bdbdbdb220 */ /* 0x008fe20000400000 */
[----:B------:R-:W-:Y:S02]  /*1cd00*/  FSETP.GEU.AND P3, PT, R70, -126, PT ;  /* 0xc2fc00004600780b */ /* 0x000fe40003f6e000 */
[----:B------:R-:W-:Y:S02]  /*1cd10*/  F2FP.F16.F32.PACK_AB R63, R135, R134 ;  /* 0x00000086873f723e */ /* 0x000fe400000000ff */
[----:B------:R-:W-:Y:S01]  /*1cd20*/  F2FP.F16.F32.PACK_AB R41, R189, R188 ;  /* 0x000000bcbd29723e */ /* 0x000fe200000000ff */
[----:B------:R-:W-:Y:S01]  /*1cd30*/  @!P4 FMUL R69, R69, 0.5 ;  /* 0x3f0000004545c820 */ /* 0x000fe20000400000 */
[----:B------:R-:W3:Y:S01]  /*1cd40*/  MUFU.EX2 R43, R66 ;  /* 0x00000042002b7308 */ /* 0x000ee20000000800 */
[----:B-1----:R-:W-:Y:S01]  /*1cd50*/  @!P2 FMUL R42, R42, R42 ;  /* 0x0000002a2a2aa220 */ /* 0x002fe20000400000 */
[----:B------:R-:W-:-:S02]  /*1cd60*/  FSETP.GEU.AND P2, PT, R71, -126, PT ;  /* 0xc2fc00004700780b */ /* 0x000fc40003f4e000 */
[----:B------:R-:W-:Y:S02]  /*1cd70*/  F2FP.F16.F32.PACK_AB R64, R137, R136 ;  /* 0x000000888940723e */ /* 0x000fe400000000ff */
[----:B------:R1:W-:Y:S01]  /*1cd80*/  STL [R1+0x10], R42 ;  /* 0x0000102a01007387 */ /* 0x0003e20000100800 */
[----:B------:R-:W-:Y:S01]  /*1cd90*/  @!P3 FMUL R70, R70, 0.5 ;  /* 0x3f0000004646b820 */ /* 0x000fe20000400000 */
[----:B------:R-:W4:Y:S01]  /*1cda0*/  MUFU.EX2 R48, R67 ;  /* 0x0000004300307308 */ /* 0x000f220000000800 */
[----:B--2---:R-:W-:Y:S01]  /*1cdb0*/  @!P1 FMUL R49, R49, R49 ;  /* 0x0000003131319220 */ /* 0x004fe20000400000 */
[----:B------:R-:W-:Y:S02]  /*1cdc0*/  FSETP.GEU.AND P1, PT, R72, -126, PT ;  /* 0xc2fc00004800780b */ /* 0x000fe40003f2e000 */
[----:B------:R-:W-:Y:S02]  /*1cdd0*/  F2FP.F16.F32.PACK_AB R65, R139, R138 ;  /* 0x0000008a8b41723e */ /* 0x000fe400000000ff */
[----:B------:R-:W-:Y:S01]  /*1cde0*/  STL [R1+0x14], R49 ;  /* 0x0000143101007387 */ /* 0x000fe20000100800 */
[----:B------:R-:W-:Y:S01]  /*1cdf0*/  @!P2 FMUL R71, R71, 0.5 ;  /* 0x3f0000004747a820 */ /* 0x000fe20000400000 */
[----:B------:R-:W2:Y:S01]  /*1ce00*/  MUFU.EX2 R44, R68 ;  /* 0x00000044002c7308 */ /* 0x000ea20000000800 */
[----:B---3--:R-:W-:Y:S01]  /*1ce10*/  @!P0 FMUL R43, R43, R43 ;  /* 0x0000002b2b2b8220 */ /* 0x008fe20000400000 */
[----:B------:R-:W-:-:S02]  /*1ce20*/  FSETP.GEU.AND P0, PT, R73, -126, PT ;  /* 0xc2fc00004900780b */ /* 0x000fc40003f0e000 */
[----:B------:R-:W-:Y:S02]  /*1ce30*/  F2FP.F16.F32.PACK_AB R66, R141, R140 ;  /* 0x0000008c8d42723e */ /* 0x000fe400000000ff */
[----:B------:R3:W-:Y:S01]  /*1ce40*/  STL [R1+0x18], R43 ;  /* 0x0000182b01007387 */ /* 0x0007e20000100800 */
[----:B------:R-:W-:Y:S01]  /*1ce50*/  @!P1 FMUL R72, R72, 0.5 ;  /* 0x3f00000048489820 */ /* 0x000fe20000400000 */
[----:B------:R-:W5:Y:S01]  /*1ce60*/  MUFU.EX2 R47, R69 ;  /* 0x00000045002f7308 */ /* 0x000f620000000800 */
[----:B----4-:R-:W-:Y:S01]  /*1ce70*/  @!P6 FMUL R48, R48, R48 ;  /* 0x000000303030e220 */ /* 0x010fe20000400000 */
[----:B------:R-:W-:Y:S02]  /*1ce80*/  FSETP.GEU.AND P6, PT, R74, -126, PT ;  /* 0xc2fc00004a00780b */ /* 0x000fe40003fce000 */
[----:B------:R-:W-:Y:S02]  /*1ce90*/  F2FP.F16.F32.PACK_AB R67, R143, R142 ;  /* 0x0000008e8f43723e */ /* 0x000fe400000000ff */
[----:B------:R-:W-:Y:S01]  /*1cea0*/  STL [R1+0x1c], R48 ;  /* 0x00001c3001007387 */ /* 0x000fe20000100800 */
[----:B------:R-:W-:Y:S01]  /*1ceb0*/  @!P0 FMUL R73, R73, 0.5 ;  /* 0x3f00000049498820 */ /* 0x000fe20000400000 */
[----:B------:R-:W4:Y:S01]  /*1cec0*/  MUFU.EX2 R45, R70 ;  /* 0x00000046002d7308 */ /* 0x000f220000000800 */
[----:B--2---:R-:W-:Y:S01]  /*1ced0*/  @!P5 FMUL R44, R44, R44 ;  /* 0x0000002c2c2cd220 */ /* 0x004fe20000400000 */
[----:B------:R-:W-:-:S02]  /*1cee0*/  FSETP.GEU.AND P5, PT, R75, -126, PT ;  /* 0xc2fc00004b00780b */ /* 0x000fc40003fae000 */
[----:B-1----:R-:W-:Y:S02]  /*1cef0*/  F2FP.F16.F32.PACK_AB R42, R49, R42 ;  /* 0x0000002a312a723e */ /* 0x002fe400000000ff */
[----:B------:R1:W-:Y:S01]  /*1cf00*/  STL [R1+0x20], R44 ;  /* 0x0000202c01007387 */ /* 0x0003e20000100800 */
[----:B------:R-:W-:Y:S01]  /*1cf10*/  @!P6 FMUL R74, R74, 0.5 ;  /* 0x3f0000004a4ae820 */ /* 0x000fe20000400000 */
[----:B------:R-:W2:Y:S01]  /*1cf20*/  MUFU.EX2 R46, R71 ;  /* 0x00000047002e7308 */ /* 0x000ea20000000800 */
[----:B-----5:R-:W-:Y:S01]  /*1cf30*/  @!P4 FMUL R47, R47, R47 ;  /* 0x0000002f2f2fc220 */ /* 0x020fe20000400000 */
[----:B------:R-:W-:Y:S02]  /*1cf40*/  FSETP.GEU.AND P4, PT, R76, -126, PT ;  /* 0xc2fc00004c00780b */ /* 0x000fe40003f8e000 */
[----:B------:R-:W-:Y:S02]  /*1cf50*/  F2FP.F16.F32.PACK_AB R68, R145, R144 ;  /* 0x000000909144723e */ /* 0x000fe400000000ff */
[----:B------:R-:W-:Y:S01]  /*1cf60*/  STL [R1+0x24], R47 ;  /* 0x0000242f01007387 */ /* 0x000fe20000100800 */
[----:B------:R-:W-:Y:S01]  /*1cf70*/  @!P5 FMUL R75, R75, 0.5 ;  /* 0x3f0000004b4bd820 */ /* 0x000fe20000400000 */
[----:B------:R-:W5:Y:S01]  /*1cf80*/  MUFU.EX2 R4, R72 ;  /* 0x0000004800047308 */ /* 0x000f620000000800 */
[----:B----4-:R-:W-:Y:S01]  /*1cf90*/  @!P3 FMUL R45, R45, R45 ;  /* 0x0000002d2d2db220 */ /* 0x010fe20000400000 */
[----:B------:R-:W-:-:S02]  /*1cfa0*/  FSETP.GEU.AND P3, PT, R77, -126, PT ;  /* 0xc2fc00004d00780b */ /* 0x000fc40003f6e000 */
[----:B---3--:R-:W-:Y:S02]  /*1cfb0*/  F2FP.F16.F32.PACK_AB R43, R48, R43 ;  /* 0x0000002b302b723e */ /* 0x008fe400000000ff */
[----:B------:R3:W-:Y:S01]  /*1cfc0*/  STL [R1+0x28], R45 ;  /* 0x0000282d01007387 */ /* 0x0007e20000100800 */
[----:B------:R-:W-:Y:S01]  /*1cfd0*/  @!P4 FMUL R76, R76, 0.5 ;  /* 0x3f0000004c4cc820 */ /* 0x000fe20000400000 */
[----:B------:R-:W4:Y:S01]  /*1cfe0*/  MUFU.EX2 R5, R73 ;  /* 0x0000004900057308 */ /* 0x000f220000000800 */
[----:B--2---:R-:W-:Y:S01]  /*1cff0*/  @!P2 FMUL R46, R46, R46 ;  /* 0x0000002e2e2ea220 */ /* 0x004fe20000400000 */
[----:B------:R-:W-:Y:S02]  /*1d000*/  FSETP.GEU.AND P2, PT, R78, -126, PT ;  /* 0xc2fc00004e00780b */ /* 0x000fe40003f4e000 */
[----:B------:R-:W-:Y:S02]  /*1d010*/  F2FP.F16.F32.PACK_AB R69, R147, R146 ;  /* 0x000000929345723e */ /* 0x000fe400000000ff */
[----:B------:R2:W-:Y:S01]  /*1d020*/  STL [R1+0x2c], R46 ;  /* 0x00002c2e01007387 */ /* 0x0005e20000100800 */
[----:B------:R-:W-:Y:S01]  /*1d030*/  @!P3 FMUL R77, R77, 0.5 ;  /* 0x3f0000004d4db820 */ /* 0x000fe20000400000 */
[----:B------:R-:W3:Y:S01]  /*1d040*/  MUFU.EX2 R6, R74 ;  /* 0x0000004a00067308 */ /* 0x000ee20000000800 */
[----:B-----5:R-:W-:Y:S01]  /*1d050*/  @!P1 FMUL R4, R4, R4 ;  /* 0x0000000404049220 */ /* 0x020fe20000400000 */
[----:B------:R-:W-:-:S02]  /*1d060*/  FSETP.GEU.AND P1, PT, R79, -126, PT ;  /* 0xc2fc00004f00780b */ /* 0x000fc40003f2e000 */
[----:B-1----:R-:W-:Y:S02]  /*1d070*/  F2FP.F16.F32.PACK_AB R44, R47, R44 ;  /* 0x0000002c2f2c723e */ /* 0x002fe400000000ff */
[----:B------:R1:W-:Y:S01]  /*1d080*/  STL [R1+0x30], R4 ;  /* 0x0000300401007387 */ /* 0x0003e20000100800 */
[----:B------:R-:W-:Y:S01]  /*1d090*/  @!P2 FMUL R78, R78, 0.5 ;  /* 0x3f0000004e4ea820 */ /* 0x000fe20000400000 */
[----:B------:R-:W5:Y:S01]  /*1d0a0*/  MUFU.EX2 R7, R75 ;  /* 0x0000004b00077308 */ /* 0x000f620000000800 */
[----:B----4-:R-:W-:Y:S01]  /*1d0b0*/  @!P0 FMUL R5, R5, R5 ;  /* 0x0000000505058220 */ /* 0x010fe20000400000 */
[----:B------:R-:W-:Y:S02]  /*1d0c0*/  FSETP.GEU.AND P0, PT, R80, -126, PT ;  /* 0xc2fc00005000780b */ /* 0x000fe40003f0e000 */
[----:B------:R-:W-:Y:S02]  /*1d0d0*/  F2FP.F16.F32.PACK_AB R70, R149, R148 ;  /* 0x000000949546723e */ /* 0x000fe400000000ff */
[----:B------:R1:W-:Y:S01]  /*1d0e0*/  STL [R1+0x34], R5 ;  /* 0x0000340501007387 */ /* 0x0003e20000100800 */
[----:B------:R-:W-:Y:S01]  /*1d0f0*/  @!P1 FMUL R79, R79, 0.5 ;  /* 0x3f0000004f4f9820 */ /* 0x000fe20000400000 */
[----:B------:R-:W4:Y:S01]  /*1d100*/  MUFU.EX2 R8, R76 ;  /* 0x0000004c00087308 */ /* 0x000f220000000800 */
[----:B---3--:R-:W-:Y:S01]  /*1d110*/  @!P6 FMUL R6, R6, R6 ;  /* 0x000000060606e220 */ /* 0x008fe20000400000 */
[----:B------:R-:W-:-:S02]  /*1d120*/  FSETP.GEU.AND P6, PT, R81, -126, PT ;  /* 0xc2fc00005100780b */ /* 0x000fc40003fce000 */
[----:B------:R-:W-:Y:S02]  /*1d130*/  F2FP.F16.F32.PACK_AB R45, R46, R45 ;  /* 0x0000002d2e2d723e */ /* 0x000fe400000000ff */
[----:B------:R1:W-:Y:S01]  /*1d140*/  STL [R1+0x38], R6 ;  /* 0x0000380601007387 */ /* 0x0003e20000100800 */
[----:B------:R-:W-:Y:S01]  /*1d150*/  @!P0 FMUL R80, R80, 0.5 ;  /* 0x3f00000050508820 */ /* 0x000fe20000400000 */
[----:B------:R-:W3:Y:S01]  /*1d160*/  MUFU.EX2 R9, R77 ;  /* 0x0000004d00097308 */ /* 0x000ee20000000800 */
[----:B-----5:R-:W-:Y:S01]  /*1d170*/  @!P5 FMUL R7, R7, R7 ;  /* 0x000000070707d220 */ /* 0x020fe20000400000 */
[----:B------:R-:W-:Y:S02]  /*1d180*/  FSETP.GEU.AND P5, PT, R82, -126, PT ;  /* 0xc2fc00005200780b */ /* 0x000fe40003fae000 */
[----:B------:R-:W-:Y:S02]  /*1d190*/  F2FP.F16.F32.PACK_AB R71, R93, R92 ;  /* 0x0000005c5d47723e */ /* 0x000fe400000000ff */
[----:B------:R1:W-:Y:S01]  /*1d1a0*/  STL [R1+0x3c], R7 ;  /* 0x00003c0701007387 */ /* 0x0003e20000100800 */
[----:B------:R-:W-:Y:S01]  /*1d1b0*/  @!P6 FMUL R81, R81, 0.5 ;  /* 0x3f0000005151e820 */ /* 0x000fe20000400000 */
[----:B------:R-:W5:Y:S01]  /*1d1c0*/  MUFU.EX2 R21, R78 ;  /* 0x0000004e00157308 */ /* 0x000f620000000800 */
[----:B----4-:R-:W-:Y:S01]  /*1d1d0*/  @!P4 FMUL R8, R8, R8 ;  /* 0x000000080808c220 */ /* 0x010fe20000400000 */
[----:B------:R-:W-:-:S02]  /*1d1e0*/  FSETP.GEU.AND P4, PT, R83, -126, PT ;  /* 0xc2fc00005300780b */ /* 0x000fc40003f8e000 */
[----:B------:R-:W-:Y:S02]  /*1d1f0*/  F2FP.F16.F32.PACK_AB R72, R95, R94 ;  /* 0x0000005e5f48723e */ /* 0x000fe400000000ff */
[----:B------:R1:W-:Y:S01]  /*1d200*/  STL [R1+0x40], R8 ;  /* 0x0000400801007387 */ /* 0x0003e20000100800 */
[----:B------:R-:W-:Y:S01]  /*1d210*/  @!P5 FMUL R82, R82, 0.5 ;  /* 0x3f0000005252d820 */ /* 0x000fe20000400000 */
[----:B------:R-:W4:Y:S01]  /*1d220*/  MUFU.EX2 R157, R79 ;  /* 0x0000004f009d7308 */ /* 0x000f220000000800 */
[----:B---3--:R-:W-:Y:S01]  /*1d230*/  @!P3 FMUL R9, R9, R9 ;  /* 0x000000090909b220 */ /* 0x008fe20000400000 */
[----:B------:R-:W-:Y:S02]  /*1d240*/  FSETP.GEU.AND P3, PT, R84, -126, PT ;  /* 0xc2fc00005400780b */ /* 0x000fe40003f6e000 */
[----:B------:R-:W-:Y:S02]  /*1d250*/  F2FP.F16.F32.PACK_AB R73, R97, R96 ;  /* 0x000000606149723e */ /* 0x000fe400000000ff */
[----:B------:R1:W-:Y:S01]  /*1d260*/  STL [R1+0x44], R9 ;  /* 0x0000440901007387 */ /* 0x0003e20000100800 */
[----:B------:R-:W-:Y:S01]  /*1d270*/  @!P4 FMUL R83, R83, 0.5 ;  /* 0x3f0000005353c820 */ /* 0x000fe20000400000 */
[----:B------:R-:W3:Y:S01]  /*1d280*/  MUFU.EX2 R15, R80 ;  /* 0x00000050000f7308 */ /* 0x000ee20000000800 */
[----:B-----5:R-:W-:Y:S01]  /*1d290*/  @!P2 FMUL R21, R21, R21 ;  /* 0x000000151515a220 */ /* 0x020fe20000400000 */
        /* <DEDUP_REMOVED lines=18> */
[----:B------:R-:W-:Y:S02]  /*1d3c0*/  LOP3.LUT P6, RZ, R0, 0x3, R56, 0x48, !PT ;  /* 0x0000000300ff7812 */ /* 0x000fe400078c4838 */
[----:B------:R-:W-:Y:S02]  /*1d3d0*/  F2FP.F16.F32.PACK_AB R56, R19, R18 ;  /* 0x000000121338723e */ /* 0x000fe400000000ff */
[----:B------:R1:W-:Y:S01]  /*1d3e0*/  STL [R1+0x54], R20 ;  /* 0x0000541401007387 */ /* 0x0003e20000100800 */
[----:B------:R-:W-:Y:S01]  /*1d3f0*/  @!P0 FMUL R87, R87, 0.5 ;  /* 0x3f00000057578820 */ /* 0x000fe20000400000 */
[----:B------:R-:W5:Y:S01]  /*1d400*/  MUFU.EX2 R11, R84 ;  /* 0x00000054000b7308 */ /* 0x000f620000000800 */
[----:B----4-:R-:W-:Y:S01]  /*1d410*/  @!P5 FMUL R13, R13, R13 ;  /* 0x0000000d0d0dd220 */ /* 0x010fe20000400000 */
[----:B------:R-:W-:-:S02]  /*1d420*/  F2FP.F16.F32.PACK_AB R77, R105, R104 ;  /* 0x00000068694d723e */ /* 0x000fc400000000ff */
[----:B------:R-:W-:Y:S02]  /*1d430*/  F2FP.F16.F32.PACK_AB R78, R107, R106 ;  /* 0x0000006a6b4e723e */ /* 0x000fe400000000ff */
[----:B------:R1:W-:Y:S01]  /*1d440*/  STL [R1+0x58], R13 ;  /* 0x0000580d01007387 */ /* 0x0003e20000100800 */
[----:B------:R-:W-:Y:S01]  /*1d450*/  F2FP.F16.F32.PACK_AB R79, R109, R108 ;  /* 0x0000006c6d4f723e */ /* 0x000fe200000000ff */
[----:B------:R-:W4:Y:S01]  /*1d460*/  MUFU.EX2 R12, R85 ;  /* 0x00000055000c7308 */ /* 0x000f220000000800 */
[----:B---3--:R-:W-:Y:S01]  /*1d470*/  @!P4 FMUL R14, R14, R14 ;  /* 0x0000000e0e0ec220 */ /* 0x008fe20000400000 */
[----:B------:R-:W-:Y:S02]  /*1d480*/  F2FP.F16.F32.PACK_AB R80, R111, R110 ;  /* 0x0000006e6f50723e */ /* 0x000fe400000000ff */
[----:B------:R-:W-:Y:S02]  /*1d490*/  F2FP.F16.F32.PACK_AB R81, R113, R112 ;  /* 0x000000707151723e */ /* 0x000fe400000000ff */
[----:B------:R1:W-:Y:S01]  /*1d4a0*/  STL [R1+0x5c], R14 ;  /* 0x00005c0e01007387 */ /* 0x0003e20000100800 */
[----:B------:R-:W-:Y:S01]  /*1d4b0*/  F2FP.F16.F32.PACK_AB R82, R115, R114 ;  /* 0x000000727352723e */ /* 0x000fe200000000ff */
[----:B------:R-:W3:Y:S01]  /*1d4c0*/  MUFU.EX2 R3, R86 ;  /* 0x0000005600037308 */ /* 0x000ee20000000800 */
[----:B-----5:R-:W-:Y:S01]  /*1d4d0*/  @!P3 FMUL R11, R11, R11 ;  /* 0x0000000b0b0bb220 */ /* 0x020fe20000400000 */
[----:B------:R-:W-:-:S02]  /*1d4e0*/  F2FP.F16.F32.PACK_AB R83, R117, R116 ;  /* 0x000000747553723e */ /* 0x000fc400000000ff */
[----:B------:R-:W-:Y:S02]  /*1d4f0*/  F2FP.F16.F32.PACK_AB R84, R119, R118 ;  /* 0x000000767754723e */ /* 0x000fe400000000ff */
[----:B------:R1:W-:Y:S01]  /*1d500*/  STL [R1+0x68], R11 ;  /* 0x0000680b01007387 */ /* 0x0003e20000100800 */
[----:B--2---:R-:W-:Y:S01]  /*1d510*/  F2FP.F16.F32.PACK_AB R46, R5, R4 ;  /* 0x00000004052e723e */ /* 0x004fe200000000ff */
[----:B------:R-:W2:Y:S01]  /*1d520*/  MUFU.EX2 R10, R87 ;  /* 0x00000057000a7308 */ /* 0x000ea20000000800 */
[----:B----4-:R-:W-:Y:S01]  /*1d530*/  @!P2 FMUL R12, R12, R12 ;  /* 0x0000000c0c0ca220 */ /* 0x010fe20000400000 */
[----:B------:R-:W-:Y:S02]  /*1d540*/  F2FP.F16.F32.PACK_AB R85, R121, R120 ;  /* 0x000000787955723e */ /* 0x000fe400000000ff */
[----:B------:R-:W-:Y:S02]  /*1d550*/  F2FP.F16.F32.PACK_AB R47, R7, R6 ;  /* 0x00000006072f723e */ /* 0x000fe400000000ff */
[----:B------:R1:W-:Y:S01]  /*1d560*/  STL [R1+0x6c], R12 ;  /* 0x00006c0c01007387 */ /* 0x0003e20000100800 */
[----:B------:R-:W-:Y:S01]  /*1d570*/  F2FP.F16.F32.PACK_AB R48, R9, R8 ;  /* 0x000000080930723e */ /* 0x000fe200000000ff */
[----:B---3--:R-:W-:Y:S01]  /*1d580*/  @!P1 FMUL R3, R3, R3 ;  /* 0x0000000303039220 */ /* 0x008fe20000400000 */
[----:B------:R-:W-:-:S02]  /*1d590*/  F2FP.F16.F32.PACK_AB R86, R123, R122 ;  /* 0x0000007a7b56723e */ /* 0x000fc400000000ff */
[----:B------:R-:W-:Y:S02]  /*1d5a0*/  F2FP.F16.F32.PACK_AB R49, R157, R21 ;  /* 0x000000159d31723e */ /* 0x000fe400000000ff */
[----:B------:R1:W-:Y:S01]  /*1d5b0*/  STL [R1+0x60], R3 ;  /* 0x0000600301007387 */ /* 0x0003e20000100800 */
[----:B------:R-:W-:Y:S01]  /*1d5c0*/  F2FP.F16.F32.PACK_AB R50, R20, R15 ;  /* 0x0000000f1432723e */ /* 0x000fe200000000ff */
[----:B--2---:R-:W-:Y:S01]  /*1d5d0*/  @!P0 FMUL R10, R10, R10 ;  /* 0x0000000a0a0a8220 */ /* 0x004fe20000400000 */
[----:B------:R-:W-:Y:S02]  /*1d5e0*/  F2FP.F16.F32.PACK_AB R87, R151, R150 ;  /* 0x000000969757723e */ /* 0x000fe400000000ff */
[----:B------:R-:W-:Y:S02]  /*1d5f0*/  F2FP.F16.F32.PACK_AB R51, R14, R13 ;  /* 0x0000000d0e33723e */ /* 0x000fe400000000ff */
[----:B------:R1:W-:Y:S01]  /*1d600*/  STL [R1+0x64], R10 ;  /* 0x0000640a01007387 */ /* 0x0003e20000100800 */
[----:B------:R-:W-:-:S02]  /*1d610*/  F2FP.F16.F32.PACK_AB R52, R12, R11 ;  /* 0x0000000b0c34723e */ /* 0x000fc400000000ff */
[----:B------:R-:W-:Y:S01]  /*1d620*/  F2FP.F16.F32.PACK_AB R53, R10, R3 ;  /* 0x000000030a35723e */ /* 0x000fe200000000ff */
[----:B------:R-:W-:Y:S06]  /*1d630*/  @!P6 BRA `(.L_x_306) ;  /* 0x000000000040e947 */ /* 0x000fec0003800000 */
[----:B-1----:R-:W-:Y:S01]  /*1d640*/  MOV R14, 0x8 ;  /* 0x00000008000e7802 */ /* 0x002fe20000000f00 */
[----:B------:R-:W1:Y:S01]  /*1d650*/  LDCU.64 UR6, c[0x4][0xb0] ;  /* 0x01001600ff0677ac */ /* 0x000e620008000a00 */
[----:B------:R-:W-:Y:S02]  /*1d660*/  HFMA2 R12, -RZ, RZ, 0, 5.9604644775390625e-08 ;  /* 0x00000001ff0c7431 */ /* 0x000fe400000001ff */
[----:B------:R-:W-:Y:S01]  /*1d670*/  IMAD.MOV.U32 R8, RZ, RZ, 0x1be ;  /* 0x000001beff087424 */ /* 0x000fe200078e00ff */
[----:B------:R-:W2:Y:S01]  /*1d680*/  LDCU.64 UR4, c[0x4][0xb8] ;  /* 0x01001700ff0477ac */ /* 0x000ea20008000a00 */
[----:B------:R-:W3:Y:S01]  /*1d690*/  LDC.64 R14, c[0x4][R14] ;  /* 0x010000000e0e7b82 */ /* 0x000ee20000000a00 */
[----:B------:R-:W-:Y:S01]  /*1d6a0*/  IMAD.MOV.U32 R13, RZ, RZ, RZ ;  /* 0x000000ffff0d7224 */ /* 0x000fe200078e00ff */
[----:B------:R-:W4:Y:S01]  /*1d6b0*/  LDCU.64 UR8, c[0x4][0x20] ;  /* 0x01000400ff0877ac */ /* 0x000f220008000a00 */
[----:B-1----:R-:W-:Y:S01]  /*1d6c0*/  IMAD.U32 R4, RZ, RZ, UR6 ;  /* 0x00000006ff047e24 */ /* 0x002fe2000f8e00ff */
[----:B------:R-:W-:Y:S01]  /*1d6d0*/  MOV R5, UR7 ;  /* 0x0000000700057c02 */ /* 0x000fe20008000f00 */
[----:B--2---:R-:W-:Y:S01]  /*1d6e0*/  IMAD.U32 R6, RZ, RZ, UR4 ;  /* 0x00000004ff067e24 */ /* 0x004fe2000f8e00ff */
[----:B------:R-:W-:Y:S01]  /*1d6f0*/  MOV R7, UR5 ;  /* 0x0000000500077c02 */ /* 0x000fe20008000f00 */
[----:B----4-:R-:W-:Y:S01]  /*1d700*/  IMAD.U32 R10, RZ, RZ, UR8 ;  /* 0x00000008ff0a7e24 */ /* 0x010fe2000f8e00ff */
[----:B------:R-:W-:-:S02]  /*1d710*/  MOV R11, UR9 ;  /* 0x00000009000b7c02 */ /* 0x000fc40008000f00 */
[----:B------:R-:W-:-:S07]  /*1d720*/  LEPC R20, `(.L_x_306) ;  /* 0x000000001014794e */ /* 0x000fce0000000000 */
[----:B---3--:R-:W-:Y:S05]  /*1d730*/  CALL.ABS.NOINC R14 ;  /* 0x000000000e007343 */ /* 0x008fea0003c00000 */
.L_x_306:
[C---:B------:R-:W-:Y:S01]  /*1d740*/  FSETP.NEU.AND P0, PT, R17.reuse, -INF , PT ;  /* 0xff8000001100780b */ /* 0x040fe20003f0d000 */
[----:B------:R-:W-:Y:S05]  /*1d750*/  WARPSYNC.ALL ;  /* 0x0000000000007948 */ /* 0x000fea0003800000 */
[----:B------:R-:W-:Y:S01]  /*1d760*/  FSEL R0, R17, RZ, P0 ;  /* 0x000000ff11007208 */ /* 0x000fe20000000000 */
[----:B------:R2:W-:Y:S01]  /*1d770*/  STTM.x32 tmem[UR37], R56 ;  /* 0x00000038000079ed */ /* 0x0005e200082c0025 */
[----:B------:R-:W-:-:S03]  /*1d780*/  UIADD3 UR4, UPT, UPT, UR37, 0x20, URZ ;  /* 0x0000002025047890 */ /* 0x000fc6000fffe0ff */
[----:B------:R-:W-:Y:S01]  /*1d790*/  FMUL R0, R0, -UR36 ;  /* 0x8000002400007c20 */ /* 0x000fe20008400000 */
[----:B------:R-:W-:-:S03]  /*1d7a0*/  USHF.R.U32.HI UR4, URZ, 0x15, UR4 ;  /* 0x00000015ff047899 */ /* 0x000fc60008011604 */
[--C-:B------:R-:W-:Y:S02]  /*1d7b0*/  FFMA2 R88, R88.F32x2.HI_LO, UR36.F32, R0.reuse.F32 ;  /* 0x0000002458587c49 */ /* 0x100fe40009200000 */
[----:B------:R-:W-:Y:S01]  /*1d7c0*/  FFMA2 R90, R90.F32x2.HI_LO, UR36.F32, R0.F32 ;  /* 0x000000245a5a7c49 */ /* 0x000fe20009200000 */
[----:B------:R-:W-:Y:S02]  /*1d7d0*/  MOV R0, UR4 ;  /* 0x0000000400007c02 */ /* 0x000fe40008000f00 */
[----:B------:R-:W-:Y:S02]  /*1d7e0*/  FSETP.GEU.AND P4, PT, R88, -126, PT ;  /* 0xc2fc00005800780b */ /* 0x000fe40003f8e000 */
[----:B------:R-:W-:Y:S02]  /*1d7f0*/  FSETP.GEU.AND P3, PT, R89, -126, PT ;  /* 0xc2fc00005900780b */ /* 0x000fe40003f6e000 */
[----:B------:R-:W-:Y:S02]  /*1d800*/  FSETP.GEU.AND P2, PT, R90, -126, PT ;  /* 0xc2fc00005a00780b */ /* 0x000fe40003f4e000 */
[----:B------:R-:W-:-:S07]  /*1d810*/  FSETP.GEU.AND P1, PT, R91, -126, PT ;  /* 0xc2fc00005b00780b */ /* 0x000fce0003f2e000 */
[----:B------:R-:W-:Y:S02]  /*1d820*/  @!P4 FMUL R88, R88, 0.5 ;  /* 0x3f0000005858c820 */ /* 0x000fe40000400000 */
[----:B------:R-:W-:Y:S02]  /*1d830*/  @!P3 FMUL R89, R89, 0.5 ;  /* 0x3f0000005959b820 */ /* 0x000fe40000400000 */
[----:B------:R-:W-:Y:S02]  /*1d840*/  @!P2 FMUL R90, R90, 0.5 ;  /* 0x3f0000005a5aa820 */ /* 0x000fe40000400000 */
[----:B------:R-:W-:Y:S01]  /*1d850*/  @!P1 FMUL R91, R91, 0.5 ;  /* 0x3f0000005b5b9820 */ /* 0x000fe20000400000 */
[----:B--2---:R-:W2:Y:S01]  /*1d860*/  S2R R60, SR_TID.X ;  /* 0x00000000003c7919 */ /* 0x004ea20000002100 */
[----:B------:R-:W3:Y:S08]  /*1d870*/  MUFU.EX2 R58, R88 ;  /* 0x00000058003a7308 */ /* 0x000ef00000000800 */
[----:B------:R-:W4:Y:S08]  /*1d880*/  MUFU.EX2 R59, R89 ;  /* 0x00000059003b7308 */ /* 0x000f300000000800 */
[----:B------:R-:W5:Y:S01]  /*1d890*/  MUFU.EX2 R56, R90 ;  /* 0x0000005a00387308 */ /* 0x000f620000000800 */
[----:B---3--:R-:W-:-:S07]  /*1d8a0*/  @!P4 FMUL R58, R58, R58 ;  /* 0x0000003a3a3ac220 */ /* 0x008fce0000400000 */
[----:B------:R-:W3:Y:S01]  /*1d8b0*/  MUFU.EX2 R57, R91 ;  /* 0x0000005b00397308 */ /* 0x000ee20000000800 */
[----:B----4-:R-:W-:-:S05]  /*1d8c0*/  @!P3 FMUL R59, R59, R59 ;  /* 0x0000003b3b3bb220 */ /* 0x010fca0000400000 */
[----:B------:R-:W-:Y:S02]  /*1d8d0*/  F2FP.F16.F32.PACK_AB R54, R59, R58 ;  /* 0x0000003a3b36723e */ /* 0x000fe400000000ff */
[----:B--2---:R-:W-:Y:S01]  /*1d8e0*/  SHF.R.U32.HI R61, RZ, 0x5, R60 ;  /* 0x00000005ff3d7819 */ /* 0x004fe2000001163c */
[----:B-----5:R-:W-:-:S03]  /*1d8f0*/  @!P2 FMUL R56, R56, R56 ;  /* 0x000000383838a220 */ /* 0x020fc60000400000 */
[----:B------:R-:W-:Y:S01]  /*1d900*/  LOP3.LUT P0, RZ, R0, 0x3, R61, 0x48, !PT ;  /* 0x0000000300ff7812 */ /* 0x000fe2000780483d */
[----:B---3--:R-:W-:-:S05]  /*1d910*/  @!P1 FMUL R57, R57, R57 ;  /* 0x0000003939399220 */ /* 0x008fca0000400000 */
[----:B------:R-:W-:-:S07]  /*1d920*/  F2FP.F16.F32.PACK_AB R55, R57, R56 ;  /* 0x000000383937723e */ /* 0x000fce00000000ff */
[----:B------:R-:W-:Y:S05]  /*1d930*/  @!P0 BRA `(.L_x_307) ;  /* 0x0000000000408947 */ /* 0x000fea0003800000 */
        /* <DEDUP_REMOVED lines=16> */
.L_x_307:
[----:B------:R-:W-:Y:S01]  /*1da40*/  MOV R0, UR46 ;  /* 0x0000002e00007c02 */ /* 0x000fe20008000f00 */
[----:B------:R-:W-:Y:S05]  /*1da50*/  WARPSYNC.ALL ;  /* 0x0000000000007948 */ /* 0x000fea0003800000 */
[----:B------:R-:W-:Y:S01]  /*1da60*/  ISETP.GT.U32.AND P1, PT, R0, 0x1, PT ;  /* 0x000000010000780c */ /* 0x000fe20003f24070 */
[----:B------:R2:W-:Y:S01]  /*1da70*/  STTM.x32 tmem[UR37+0x20], R24 ;  /* 0x00002018000079ed */ /* 0x0005e200082c0025 */
[----:B------:R-:W3:Y:S11]  /*1da80*/  FENCE.VIEW.ASYNC.T ;  /* 0x00000000000073c6 */ /* 0x000ef60000000200 */
[----:B------:R-:W-:Y:S05]  /*1da90*/  @P1 BRA `(.L_x_308) ;  /* 0x0000000000081947 */ /* 0x000fea0003800000 */
[----:B------:R-:W-:Y:S05]  /*1daa0*/  BPT.TRAP 0x1 ;  /* 0x000000040000795c */ /* 0x000fea0000300000 */
[----:B------:R-:W-:Y:S05]  /*1dab0*/  BPT.TRAP 0x1 ;  /* 0x000000040000795c */ /* 0x000fea0000300000 */
.L_x_308:
[----:B------:R-:W4:Y:S01]  /*1dac0*/  S2UR UR6, SR_CgaCtaId ;  /* 0x00000000000679c3 */ /* 0x000f220000008800 */
[----:B------:R-:W-:Y:S01]  /*1dad0*/  UISETP.NE.AND UP0, UPT, UR39, URZ, UPT ;  /* 0x000000ff2700728c */ /* 0x000fe2000bf05270 */
[----:B------:R-:W-:Y:S02]  /*1dae0*/  UMOV UR4, 0x400 ;  /* 0x0000040000047882 */ /* 0x000fe40000000000 */
[----:B----4-:R-:W-:-:S04]  /*1daf0*/  ULEA UR6, UR6, UR4, 0x18 ;  /* 0x0000000406067291 */ /* 0x010fc8000f8ec0ff */
[----:B------:R-:W-:-:S04]  /*1db00*/  UIADD3 UR4, UPT, UPT, UR6, 0x70068, URZ ;  /* 0x0007006806047890 */ /* 0x000fc8000fffe0ff */
[----:B------:R-:W-:-:S04]  /*1db10*/  @UP0 UIADD3 UR4, UPT, UPT, UR6, 0x70058, URZ ;  /* 0x0007005806040890 */ /* 0x000fc8000fffe0ff */
[----:B------:R-:W-:-:S09]  /*1db20*/  UPRMT UR4, UR49, 0x654, UR4 ;  /* 0x0000065431047896 */ /* 0x000fd20008000004 */
[----:B---3--:R-:W-:Y:S01]  /*1db30*/  SYNCS.ARRIVE.TRANS64.RED.A1T0 RZ, [UR4], RZ ;  /* 0x000000ffffff79a7 */ /* 0x008fe20008100404 */
[----:B------:R-:W-:-:S04]  /*1db40*/  USEL UR4, UR41, UR42, UP0 ;  /* 0x0000002a29047287 */ /* 0x000fc80008000000 */
[----:B------:R-:W-:-:S04]  /*1db50*/  ULOP3.LUT UR5, UR4, 0x1, URZ, 0x3c, !UPT ;  /* 0x0000000104057892 */ /* 0x000fc8000f8e3cff */
[----:B------:R-:W-:Y:S02]  /*1db60*/  USEL UR41, UR5, UR41, UP0 ;  /* 0x0000002905297287 */ /* 0x000fe40008000000 */
[----:B------:R-:W-:Y:S02]  /*1db70*/  USEL UR42, UR42, UR5, UP0 ;  /* 0x000000052a2a7287 */ /* 0x000fe40008000000 */
[----:B------:R-:W-:-:S09]  /*1db80*/  UISETP.NE.AND UP0, UPT, UR45, URZ, UPT ;  /* 0x000000ff2d00728c */ /* 0x000fd2000bf05270 */
[----:B------:R-:W-:Y:S05]  /*1db90*/  BRA.U UP0, `(.L_x_309) ;  /* 0x0000000100047547 */ /* 0x000fea000b800000 */
[----:B------:R-:W-:Y:S05]  /*1dba0*/  BPT.TRAP 0x1 ;  /* 0x000000040000795c */ /* 0x000fea0000300000 */
.L_x_309:
[----:B------:R-:W-:Y:S01]  /*1dbb0*/  UISETP.NE.AND UP0, UPT, UR39, URZ, UPT ;  /* 0x000000ff2700728c */ /* 0x000fe2000bf05270 */
[----:B------:R-:W-:Y:S01]  /*1dbc0*/  MOV R0, UR38 ;  /* 0x0000002600007c02 */ /* 0x000fe20008000f00 */
[----:B------:R-:W-:Y:S01]  /*1dbd0*/  UIADD3 UR4, UPT, UPT, UR6, 0x70078, URZ ;  /* 0x0007007806047890 */ /* 0x000fe2000fffe0ff */
[----:B------:R-:W-:Y:S01]  /*1dbe0*/  FADD2 R22, R22.F32x2.HI_LO, RZ.F32 ;  /* 0x000000ff1616724b */ /* 0x000fe20000200000 */
[----:B------:R-:W-:Y:S01]  /*1dbf0*/  FSETP.NEU.AND P0, PT, R17, -INF , PT ;  /* 0xff8000001100780b */ /* 0x000fe20003f0d000 */
[----:B------:R-:W-:Y:S01]  /*1dc00*/  FADD2 R124, R124.F32x2.HI_LO, RZ.F32 ;  /* 0x000000ff7c7c724b */ /* 0x000fe20000200000 */
[----:B------:R-:W-:Y:S01]  /*1dc10*/  SHF.L.U32 R0, R0, 0x1f, RZ ;  /* 0x0000001f00007819 */ /* 0x000fe200000006ff */
[----:B------:R-:W-:Y:S01]  /*1dc20*/  FADD2 R22, R22.F32x2.HI_LO, R130.F32x2.HI_LO ;  /* 0x000000821616724b */ /* 0x000fe20000000000 */
[----:B-1----:R-:W-:Y:S01]  /*1dc30*/  FSEL R3, R17, RZ, P0 ;  /* 0x000000ff11037208 */ /* 0x002fe20000000000 */
[----:B------:R-:W-:Y:S02]  /*1dc40*/  FADD2 R126, R126.F32x2.HI_LO, RZ.F32 ;  /* 0x000000ff7e7e724b */ /* 0x000fe40000200000 */
[----:B------:R-:W-:Y:S01]  /*1dc50*/  @!UP0 UIADD3 UR4, UPT, UPT, UR6, 0x70088, URZ ;  /* 0x0007008806048890 */ /* 0x000fe2000fffe0ff */
[----:B------:R-:W-:Y:S01]  /*1dc60*/  FADD2 R124, R124.F32x2.HI_LO, R132.F32x2.HI_LO ;  /* 0x000000847c7c724b */ /* 0x000fe20000000000 */
[----:B------:R-:W-:Y:S01]  /*1dc70*/  FSETP.NEU.AND P0, PT, R156, R3, PT ;  /* 0x000000039c00720b */ /* 0x000fe20003f0d000 */
[----:B------:R-:W-:-:S02]  /*1dc80*/  FADD2 R126, R126.F32x2.HI_LO, R134.F32x2.HI_LO ;  /* 0x000000867e7e724b */ /* 0x000fc40000000000 */
[----:B------:R-:W-:Y:S02]  /*1dc90*/  FADD2 R22, R22.F32x2.HI_LO, R138.F32x2.HI_LO ;  /* 0x0000008a1616724b */ /* 0x000fe40000000000 */
[----:B------:R-:W-:Y:S02]  /*1dca0*/  FADD2 R124, R124.F32x2.HI_LO, R140.F32x2.HI_LO ;  /* 0x0000008c7c7c724b */ /* 0x000fe40000000000 */
[----:B------:R-:W1:Y:S01]  /*1dcb0*/  SYNCS.PHASECHK.TRANS64.TRYWAIT P2, [UR4], R0 ;  /* 0x00000000ff0075a7 */ /* 0x000e620008041104 */
[----:B------:R-:W-:Y:S02]  /*1dcc0*/  FADD2 R126, R126.F32x2.HI_LO, R142.F32x2.HI_LO ;  /* 0x0000008e7e7e724b */ /* 0x000fe40000000000 */
[----:B------:R-:W-:Y:S02]  /*1dcd0*/  FADD2 R22, R22.F32x2.HI_LO, R146.F32x2.HI_LO ;  /* 0x000000921616724b */ /* 0x000fe40000000000 */
[----:B------:R-:W-:Y:S02]  /*1dce0*/  FADD2 R124, R124.F32x2.HI_LO, R148.F32x2.HI_LO ;  /* 0x000000947c7c724b */ /* 0x000fe40000000000 */
[----:B------:R-:W-:-:S02]  /*1dcf0*/  FADD2 R126, R126.F32x2.HI_LO, R92.F32x2.HI_LO ;  /* 0x0000005c7e7e724b */ /* 0x000fc40000000000 */
[----:B------:R-:W-:Y:S02]  /*1dd00*/  FADD2 R22, R22.F32x2.HI_LO, R96.F32x2.HI_LO ;  /* 0x000000601616724b */ /* 0x000fe40000000000 */
[----:B------:R-:W-:Y:S02]  /*1dd10*/  FADD2 R124, R124.F32x2.HI_LO, R98.F32x2.HI_LO ;  /* 0x000000627c7c724b */ /* 0x000fe40000000000 */
[----:B------:R-:W-:Y:S02]  /*1dd20*/  FADD2 R126, R126.F32x2.HI_LO, R100.F32x2.HI_LO ;  /* 0x000000647e7e724b */ /* 0x000fe40000000000 */
[----:B------:R-:W-:Y:S01]  /*1dd30*/  FADD2 R22, R22.F32x2.HI_LO, R104.F32x2.HI_LO ;  /* 0x000000681616724b */ /* 0x000fe20000000000 */
[----:B-1----:R-:W-:Y:S06]  /*1dd40*/  @!P2 BRA `(.L_x_310) ;  /* 0x00000070006ca947 */ /* 0x002fec0003800000 */
.L_x_449:
[----:B------:R-:W-:Y:S01]  /*1dd50*/  BSSY.RECONVERGENT B0, `(.L_x_311) ;  /* 0x000000a000007945 */ /* 0x000fe20003800200 */
[----:B-1----:R-:W-:-:S03]  /*1dd60*/  MOV R0, 0x3f000000 ;  /* 0x3f00000000007802 */ /* 0x002fc60000000f00 */
[----:B------:R-:W-:Y:S05]  /*1dd70*/  @!P0 BRA `(.L_x_312) ;  /* 0x00000000001c8947 */ /* 0x000fea0003800000 */
[----:B------:R-:W-:-:S04]  /*1dd80*/  FADD R0, -R3, R156 ;  /* 0x0000009c03007221 */ /* 0x000fc80000000100 */
[----:B------:R-:W-:-:S05]  /*1dd90*/  FMUL R0, R0, UR36 ;  /* 0x0000002400007c20 */ /* 0x000fca0008400000 */
[----:B------:R-:W-:-:S13]  /*1dda0*/  FSETP.GEU.AND P0, PT, R0, -126, PT ;  /* 0xc2fc00000000780b */ /* 0x000fda0003f0e000 */
[----:B------:R-:W-:-:S06]  /*1ddb0*/  @!P0 FMUL R0, R0, 0.5 ;  /* 0x3f00000000008820 */ /* 0x000fcc0000400000 */
[----:B------:R-:W1:Y:S02]  /*1ddc0*/  MUFU.EX2 R0, R0 ;  /* 0x0000000000007308 */ /* 0x000e640000000800 */
[----:B-1----:R-:W-:-:S04]  /*1ddd0*/  @!P0 FMUL R0, R0, R0 ;  /* 0x0000000000008220 */ /* 0x002fc80000400000 */
[----:B------:R-:W-:Y:S02]  /*1dde0*/  FMUL R0, R0, 0.5 ;  /* 0x3f00000000007820 */ /* 0x000fe40000400000 */
.L_x_312:
[----:B------:R-:W-:Y:S05]  /*1ddf0*/  BSYNC.RECONVERGENT B0 ;  /* 0x0000000000007941 */ /* 0x000fea0003800200 */
.L_x_311:
[----:B--2---:R-:W2:Y:S04]  /*1de00*/  LDL.LU.64 R32, [R1+0x10] ;  /* 0x0000100001207983 */ /* 0x004ea80000300a00 */
[----:B------:R-:W3:Y:S04]  /*1de10*/  LDL.LU.64 R30, [R1+0x18] ;  /* 0x00001800011e7983 */ /* 0x000ee80000300a00 */
[----:B------:R-:W4:Y:S04]  /*1de20*/  LDL.LU.64 R28, [R1+0x28] ;  /* 0x00002800011c7983 */ /* 0x000f280000300a00 */
[----:B------:R-:W5:Y:S04]  /*1de30*/  LDL.LU.64 R26, [R1+0x30] ;  /* 0x00003000011a7983 */ /* 0x000f680000300a00 */
[----:B------:R-:W5:Y:S04]  /*1de40*/  LDL.LU.64 R24, [R1+0x38] ;  /* 0x0000380001187983 */ /* 0x000f680000300a00 */
[----:B------:R-:W5:Y:S04]  /*1de50*/  LDL.LU.64 R12, [R1+0x20] ;  /* 0x00002000010c7983 */ /* 0x000f680000300a00 */
[----:B------:R-:W5:Y:S04]  /*1de60*/  LDL.LU.64 R20, [R1+0x48] ;  /* 0x0000480001147983 */ /* 0x000f680000300a00 */
[----:B------:R-:W5:Y:S04]  /*1de70*/  LDL.LU.64 R14, [R1+0x50] ;  /* 0x00005000010e7983 */ /* 0x000f680000300a00 */
[----:B------:R-:W5:Y:S04]  /*1de80*/  LDL.LU.64 R10, [R1+0x58] ;  /* 0x00005800010a7983 */ /* 0x000f680000300a00 */
[----:B------:R-:W5:Y:S04]  /*1de90*/  LDL.LU.64 R6, [R1+0x40] ;  /* 0x0000400001067983 */ /* 0x000f680000300a00 */
[----:B------:R-:W5:Y:S04]  /*1dea0*/  LDL.LU.64 R8, [R1+0x60] ;  /* 0x0000600001087983 */ /* 0x000f680000300a00 */
[----:B------:R-:W5:Y:S01]  /*1deb0*/  LDL.LU.64 R4, [R1+0x68] ;  /* 0x0000680001047983 */ /* 0x000f620000300a00 */
[----:B------:R-:W-:-:S04]  /*1dec0*/  FMUL R16, R0, R16 ;  /* 0x0000001000107220 */ /* 0x000fc80000400000 */
[----:B------:R-:W-:-:S04]  /*1ded0*/  FADD2 R18, R16.F32, R18.F32x2.HI_LO ;  /* 0x000000121012724b */ /* 0x000fc80000040000 */
[----:B------:R-:W-:-:S04]  /*1dee0*/  FADD2 R18, R18.F32x2.HI_LO, R128.F32x2.HI_LO ;  /* 0x000000801212724b */ /* 0x000fc80000000000 */
[----:B------:R-:W-:-:S04]  /*1def0*/  FADD2 R18, R18.F32x2.HI_LO, R136.F32x2.HI_LO ;  /* 0x000000881212724b */ /* 0x000fc80000000000 */
[----:B------:R-:W-:-:S04]  /*1df00*/  FADD2 R18, R18.F32x2.HI_LO, R144.F32x2.HI_LO ;  /* 0x000000901212724b */ /* 0x000fc80000000000 */
[----:B------:R-:W-:Y:S02]  /*1df10*/  FADD2 R18, R18.F32x2.HI_LO, R94.F32x2.HI_LO ;  /* 0x0000005e1212724b */ /* 0x000fe40000000000 */
[----:B------:R-:W-:Y:S02]  /*1df20*/  FADD2 R124, R124.F32x2.HI_LO, R106.F32x2.HI_LO ;  /* 0x0000006a7c7c724b */ /* 0x000fe40000000000 */
[----:B------:R-:W-:Y:S02]  /*1df30*/  FADD2 R126, R126.F32x2.HI_LO, R108.F32x2.HI_LO ;  /* 0x0000006c7e7e724b */ /* 0x000fe40000000000 */
[----:B------:R-:W-:Y:S02]  /*1df40*/  FADD2 R18, R18.F32x2.HI_LO, R102.F32x2.HI_LO ;  /* 0x000000661212724b */ /* 0x000fe40000000000 */
[----:B------:R-:W-:Y:S02]  /*1df50*/  FADD2 R22, R22.F32x2.HI_LO, R112.F32x2.HI_LO ;  /* 0x000000701616724b */ /* 0x000fe40000000000 */
[----:B------:R-:W-:-:S02]  /*1df60*/  FADD2 R124, R124.F32x2.HI_LO, R114.F32x2.HI_LO ;  /* 0x000000727c7c724b */ /* 0x000fc40000000000 */
        /* <DEDUP_REMOVED lines=23> */
[----:B------:R-:W-:Y:S01]  /*1e0e0*/  FADD2 R18, R18.F32x2.HI_LO, R186.F32x2.HI_LO ;  /* 0x000000ba1212724b */ /* 0x000fe20000000000 */
[----:B------:R-:W-:Y:S01]  /*1e0f0*/  UISETP.NE.AND UP0, UPT, UR40, URZ, UPT ;  /* 0x000000ff2800728c */ /* 0x000fe2000bf05270 */
[----:B--2---:R-:W-:-:S02]  /*1e100*/  FADD2 R124, R124.F32x2.HI_LO, R32.F32x2.HI_LO ;  /* 0x000000207c7c724b */ /* 0x004fc40000000000 */
[----:B---3--:R-:W-:Y:S02]  /*1e110*/  FADD2 R126, R126.F32x2.HI_LO, R30.F32x2.HI_LO ;  /* 0x0000001e7e7e724b */ /* 0x008fe40000000000 */
[----:B----4-:R-:W-:Y:S02]  /*1e120*/  FADD2 R22, R22.F32x2.HI_LO, R28.F32x2.HI_LO ;  /* 0x0000001c1616724b */ /* 0x010fe40000000000 */
[----:B-----5:R-:W-:Y:S02]  /*1e130*/  FADD2 R124, R124.F32x2.HI_LO, R26.F32x2.HI_LO ;  /* 0x0000001a7c7c724b */ /* 0x020fe40000000000 */
        /* <DEDUP_REMOVED lines=11> */
[----:B------:R-:W-:-:S04]  /*1e1f0*/  FADD2 R18, R18.F32x2.HI_LO, R22.F32x2.HI_LO ;  /* 0x000000161212724b */ /* 0x000fc80000000000 */
[----:B------:R-:W-:-:S04]  /*1e200*/  FADD2 R18, R18.F32x2.HI_LO, R124.F32x2.HI_LO ;  /* 0x0000007c1212724b */ /* 0x000fc80000000000 */
[----:B------:R-:W-:Y:S01]  /*1e210*/  FADD R16, R18, R19 ;  /* 0x0000001312107221 */ /* 0x000fe20000000000 */
[----:B------:R-:W-:Y:S06]  /*1e220*/  BRA.U UP0, `(.L_x_313) ;  /* 0x0000000100907547 */ /* 0x000fec000b800000 */
[----:B------:R-:W-:Y:S05]  /*1e230*/  @P1 BRA `(.L_x_314) ;  /* 0x0000000000041947 */ /* 0x000fea0003800000 */
[----:B------:R-:W-:Y:S05]  /*1e240*/  BPT.TRAP 0x1 ;  /* 0x000000040000795c */ /* 0x000fea0000300000 */
.L_x_314:
[----:B------:R-:W-:Y:S01]  /*1e250*/  UISETP.NE.AND UP0, UPT, UR39, URZ, UPT ;  /* 0x000000ff2700728c */ /* 0x000fe2000bf05270 */
[----:B------:R-:W-:Y:S01]  /*1e260*/  IMAD.U32 R0, RZ, RZ, UR5 ;  /* 0x00000005ff007e24 */ /* 0x000fe2000f8e00ff */
[----:B------:R-:W-:Y:S01]  /*1e270*/  UIADD3 UR4, UPT, UPT, UR6, 0x70060, URZ ;  /* 0x0007006006047890 */ /* 0x000fe2000fffe0ff */
[----:B------:R-:W-:Y:S01]  /*1e280*/  IMAD.U32 R18, R60, 0x10000, RZ ;  /* 0x000100003c127824 */ /* 0x000fe200078e00ff */
[----:B------:R-:W-:Y:S01]  /*1e290*/  USEL UR5, URZ, 0x80, UP0 ;  /* 0x00000080ff057887 */ /* 0x000fe20008000000 */
[----:B------:R-:W-:Y:S02]  /*1e2a0*/  LOP3.LUT R61, R61, 0x3, RZ, 0xc0, !PT ;  /* 0x000000033d3d7812 */ /* 0x000fe400078ec0ff */
[----:B------:R-:W-:Y:S02]  /*1e2b0*/  SHF.L.U32 R0, R0, 0x1f, RZ ;  /* 0x0000001f00007819 */ /* 0x000fe400000006ff */
[----:B------:R-:W-:Y:S02]  /*1e2c0*/  LOP3.LUT R18, R18, 0x600000, RZ, 0xc0, !PT ;  /* 0x0060000012127812 */ /* 0x000fe400078ec0ff */
[----:B------:R-:W-:-:S02]  /*1e2d0*/  @UP0 UIADD3 UR4, UPT, UPT, UR6, 0x70050, URZ ;  /* 0x0007005006040890 */ /* 0x000fc4000fffe0ff */
[----:B------:R-:W-:Y:S02]  /*1e2e0*/  SHF.R.U32.HI R3, RZ, 0x15, R18 ;  /* 0x00000015ff037819 */ /* 0x000fe40000011612 */
[----:B------:R-:W-:Y:S02]  /*1e2f0*/  LOP3.LUT R18, R18, UR5, RZ, 0xfc, !PT ;  /* 0x0000000512127c12 */ /* 0x000fe4000f8efcff */
[----:B------:R-:W-:-:S03]  /*1e300*/  ISETP.NE.AND P0, PT, R61, R3, PT ;  /* 0x000000033d00720c */ /* 0x000fc60003f05270 */
[----:B------:R-:W1:Y:S02]  /*1e310*/  SYNCS.PHASECHK.TRANS64.TRYWAIT P1, [UR4], R0 ;  /* 0x00000000ff0075a7 */ /* 0x000e640008021104 */
[----:B-1----:R-:W-:Y:S08]  /*1e320*/  @!P1 BRA `(.L_x_315) ;  /* 0x0000006c000c9947 */ /* 0x002ff00003800000 */
.L_x_451:
[----:B------:R-:W-:Y:S05]  /*1e330*/  @!P0 BRA `(.L_x_316) ;  /* 0x0000000000408947 */ /* 0x000fea0003800000 */
        /* <DEDUP_REMOVED lines=16> */
.L_x_316:
[----:B------:R-:W-:Y:S05]  /*1e440*/  WARPSYNC.ALL ;  /* 0x0000000000007948 */ /* 0x000fea0003800000 */
[----:B------:R-:W-:-:S13]  /*1e450*/  R2UR UR4, R18 ;  /* 0x00000000120472ca */ /* 0x000fda00000e0000 */
[----:B------:R2:W-:Y:S02]  /*1e460*/  STTM.x2 tmem[UR4], R16 ;  /* 0x00000010000079ed */ /* 0x0005e400080c0004 */
.L_x_313:
[----:B------:R-:W-:Y:S01]  /*1e470*/  UIADD3 UR4, UPT, UPT, UR40, 0x1, URZ ;  /* 0x0000000128047890 */ /* 0x000fe2000fffe0ff */
[----:B------:R-:W-:Y:S01]  /*1e480*/  MOV R156, R17 ;  /* 0x00000011009c7202 */ /* 0x000fe20000000f00 */
[----:B------:R-:W-:Y:S02]  /*1e490*/  UIADD3 UR5, UPT, UPT, UR40, -0x1, URZ ;  /* 0xffffffff28057890 */ /* 0x000fe4000fffe0ff */
[----:B------:R-:W-:-:S05]  /*1e4a0*/  UISETP.GT.AND UP0, UPT, UR4, 0x1, UPT ;  /* 0x000000010400788c */ /* 0x000fca000bf04270 */
[----:B------:R-:W-:-:S04]  /*1e4b0*/  UMOV UR40, UR5 ;  /* 0x0000000500287c82 */ /* 0x000fc80008000000 */
[----:B------:R-:W-:Y:S05]  /*1e4c0*/  BRA.U UP0, `(.L_x_317) ;  /* 0xffffffb900b07547 */ /* 0x000fea000b83ffff */
.L_x_296:
[----:B------:R-:W-:-:S09]  /*1e4d0*/  UISETP.NE.AND UP0, UPT, UR45, URZ, UPT ;  /* 0x000000ff2d00728c */ /* 0x000fd2000bf05270 */
[----:B------:R-:W-:Y:S05]  /*1e4e0*/  BRA.U UP0, `(.L_x_318) ;  /* 0x0000000100047547 */ /* 0x000fea000b800000 */
[----:B------:R-:W-:Y:S05]  /*1e4f0*/  BPT.TRAP 0x1 ;  /* 0x000000040000795c */ /* 0x000fea0000300000 */
.L_x_318:
[----:B------:R-:W3:Y:S01]  /*1e500*/  S2UR UR5, SR_CgaCtaId ;  /* 0x00000000000579c3 */ /* 0x000ee20000008800 */
[----:B------:R-:W-:Y:S01]  /*1e510*/  UISETP.NE.AND UP1, UPT, UR39, URZ, UPT ;  /* 0x000000ff2700728c */ /* 0x000fe2000bf25270 */
[----:B------:R-:W-:-:S03]  /*1e520*/  UMOV UR4, 0x400 ;  /* 0x0000040000047882 */ /* 0x000fc60000000000 */
[----:B------:R-:W-:-:S04]  /*1e530*/  USEL UR6, UR43, UR44, UP1 ;  /* 0x0000002c2b067287 */ /* 0x000fc80008800000 */
[----:B------:R-:W-:Y:S02]  /*1e540*/  ULOP3.LUT UR6, UR6, 0x1, URZ, 0x3c, !UPT ;  /* 0x0000000106067892 */ /* 0x000fe4000f8e3cff */
[----:B---3--:R-:W-:-:S04]  /*1e550*/  ULEA UR5, UR5, UR4, 0x18 ;  /* 0x0000000405057291 */ /* 0x008fc8000f8ec0ff */
[----:B------:R-:W-:Y:S02]  /*1e560*/  UIADD3 UR4, UPT, UPT, UR5, 0x70080, URZ ;  /* 0x0007008005047890 */ /* 0x000fe4000fffe0ff */
[----:B------:R-:W-:-:S09]  /*1e570*/  @UP1 UIADD3 UR4, UPT, UPT, UR5, 0x70070, URZ ;  /* 0x0007007005041890 */ /* 0x000fd2000fffe0ff */
[----:B------:R-:W-:Y:S01]  /*1e580*/  SYNCS.ARRIVE.TRANS64.A1T0 RZ, [UR4], RZ ;  /* 0x000000ffffff79a7 */ /* 0x000fe20008100004 */
[----:B------:R-:W-:Y:S05]  /*1e590*/  BRA.U UP0, `(.L_x_319) ;  /* 0x0000000100047547 */ /* 0x000fea000b800000 */
[----:B------:R-:W-:Y:S05]  /*1e5a0*/  BPT.TRAP 0x1 ;  /* 0x000000040000795c */ /* 0x000fea0000300000 */
.L_x_319:
[----:B------:R-:W-:Y:S01]  /*1e5b0*/  UISETP.NE.AND UP0, UPT, UR39, URZ, UPT ;  /* 0x000000ff2700728c */ /* 0x000fe2000bf05270 */
[----:B-1----:R-:W-:Y:S01]  /*1e5c0*/  MOV R3, UR6 ;  /* 0x0000000600037c02 */ /* 0x002fe20008000f00 */
[----:B------:R-:W-:-:S03]  /*1e5d0*/  UIADD3 UR4, UPT, UPT, UR5, 0x70078, URZ ;  /* 0x0007007805047890 */ /* 0x000fc6000fffe0ff */
[----:B------:R-:W-:-:S06]  /*1e5e0*/  SHF.L.U32 R3, R3, 0x1f, RZ ;  /* 0x0000001f03037819 */ /* 0x000fcc00000006ff */
[----:B------:R-:W-:Y:S02]  /*1e5f0*/  @!UP0 UIADD3 UR4, UPT, UPT, UR5, 0x70088, URZ ;  /* 0x0007008805048890 */ /* 0x000fe4000fffe0ff */
[----:B------:R-:W-:-:S07]  /*1e600*/  UISETP.GT.U32.AND UP0, UPT, UR46, 0x1, UPT ;  /* 0x000000012e00788c */ /* 0x000fce000bf04070 */
[----:B------:R-:W1:Y:S02]  /*1e610*/  SYNCS.PHASECHK.TRANS64.TRYWAIT P0, [UR4], R3 ;  /* 0x00000003ff0075a7 */ /* 0x000e640008001104 */
[----:B-1----:R-:W-:Y:S05]  /*1e620*/  @!P0 BRA `(.L_x_320) ;  /* 0x0000006800648947 */ /* 0x002fea0003800000 */
.L_x_453:
[----:B------:R-:W-:Y:S05]  /*1e630*/  BRA.U UP0, `(.L_x_321) ;  /* 0x0000000100087547 */ /* 0x000fea000b800000 */
[----:B------:R-:W-:Y:S05]  /*1e640*/  BPT.TRAP 0x1 ;  /* 0x000000040000795c */ /* 0x000fea0000300000 */
[----:B------:R-:W-:Y:S05]  /*1e650*/  BPT.TRAP 0x1 ;  /* 0x000000040000795c */ /* 0x000fea0000300000 */
.L_x_321:
[----:B------:R-:W-:Y:S02]  /*1e660*/  UISETP.NE.AND UP0, UPT, UR39, URZ, UPT ;  /* 0x000000ff2700728c */ /* 0x000fe4000bf05270 */
[----:B------:R-:W-:Y:S02]  /*1e670*/  UIADD3 UR4, UPT, UPT, UR5, 0x70068, URZ ;  /* 0x0007006805047890 */ /* 0x000fe4000fffe0ff */
[----:B------:R-:W-:Y:S02]  /*1e680*/  USEL UR44, UR44, UR6, UP0 ;  /* 0x000000062c2c7287 */ /* 0x000fe40008000000 */
[----:B------:R-:W-:-:S05]  /*1e690*/  USEL UR43, UR6, UR43, UP0 ;  /* 0x0000002b062b7287 */ /* 0x000fca0008000000 */
[----:B------:R-:W-:-:S04]  /*1e6a0*/  @UP0 UIADD3 UR4, UPT, UPT, UR5, 0x70058, URZ ;  /* 0x0007005805040890 */ /* 0x000fc8000fffe0ff */
[----:B------:R-:W-:-:S09]  /*1e6b0*/  UPRMT UR4, UR49, 0x654, UR4 ;  /* 0x0000065431047896 */ /* 0x000fd20008000004 */
[----:B------:R-:W-:Y:S01]  /*1e6c0*/  SYNCS.ARRIVE.TRANS64.RED.A1T0 RZ, [UR4], RZ ;  /* 0x000000ffffff79a7 */ /* 0x000fe20008100404 */
[----:B------:R-:W-:-:S04]  /*1e6d0*/  USEL UR4, UR41, UR42, UP0 ;  /* 0x0000002a29047287 */ /* 0x000fc80008000000 */
[----:B------:R-:W-:-:S04]  /*1e6e0*/  ULOP3.LUT UR4, UR4, 0x1, URZ, 0x3c, !UPT ;  /* 0x0000000104047892 */ /* 0x000fc8000f8e3cff */
[----:B------:R-:W-:Y:S02]  /*1e6f0*/  USEL UR41, UR4, UR41, UP0 ;  /* 0x0000002904297287 */ /* 0x000fe40008000000 */
[----:B------:R-:W-:-:S12]  /*1e700*/  USEL UR42, UR42, UR4, UP0 ;  /* 0x000000042a2a7287 */ /* 0x000fd80008000000 */
.L_x_293:
[----:B------:R-:W3:Y:S01]  /*1e710*/  LDCU UR4, c[0x0][0x370] ;  /* 0x00006e00ff0477ac */ /* 0x000ee20008000800 */
[----:B------:R-:W4:Y:S01]  /*1e720*/  LDCU UR5, c[0x0][0x900] ;  /* 0x00012000ff0577ac */ /* 0x000f220008000800 */
[----:B---3--:R-:W-:-:S04]  /*1e730*/  UIADD3 UR54, UPT, UPT, UR4, UR54, URZ ;  /* 0x0000003604367290 */ /* 0x008fc8000fffe0ff */
[----:B----4-:R-:W-:-:S09]  /*1e740*/  UISETP.GE.AND UP0, UPT, UR54, UR5, UPT ;  /* 0x000000053600728c */ /* 0x010fd2000bf06270 */
[----:B------:R-:W-:Y:S05]  /*1e750*/  BRA.U !UP0, `(.L_x_322) ;  /* 0xffffffb508787547 */ /* 0x000fea000b83ffff */
[----:B------:R-:W-:Y:S05]  /*1e760*/  EXIT ;  /* 0x000000000000794d */ /* 0x000fea0003800000 */
.L_x_26:
[----:B------:R-:W-:-:S05]  /*1e770*/  IMAD.MOV.U32 R0, RZ, RZ, -0x4 ;  /* 0xfffffffcff007424 */ /* 0x000fca00078e00ff */
[----:B------:R-:W-:-:S05]  /*1e780*/  VIADDMNMX.U32 R2, R2, R0, 0x2, PT ;  /* 0x0000000202027446 */ /* 0x000fca0003800000 */
[----:B------:R-:W-:-:S06]  /*1e790*/  IMAD.SHL.U32 R2, R2, 0x4, RZ ;  /* 0x0000000402027824 */ /* 0x000fcc00078e00ff */
[----:B------:R-:W1:Y:S02]  /*1e7a0*/  LDC R2, c[0x2][R2] ;  /* 0x0080000002027b82 */ /* 0x000e640000000800 */
[----:B-1----:R-:W-:-:S04]  /*1e7b0*/  SHF.R.S32.HI R3, RZ, 0x1f, R2 ;  /* 0x0000001fff037819 */ /* 0x002fc80000011402 */
.L_x_490:
[----:B------:R-:W-:Y:S05]  /*1e7c0*/  BRX R2 -0x1e7d0                                                                                                                                                                                                                                                                                                                                                                                                                                                                                                                                                                 (*"BRANCH_TARGETS .L_x_491,.L_x_492,.L_x_493"*) ;  /* 0xfffffe18020c7949 */ /* 0x000fea000383ffff */
.L_x_493:
[----:B------:R-:W-:-:S08]  /*1e7d0*/  NOP ;  /* 0x0000000000007918 */ /* 0x000fd00000000000 */
[----:B------:R-:W-:-:S00]  /*1e7e0*/  USETMAXREG.DEALLOC.CTAPOOL 0x18 ;  /* 0x00000018000079c8 */ /* 0x000fc000080e0500 */
[----:B------:R-:W-:Y:S05]  /*1e7f0*/  EXIT ;  /* 0x000000000000794d */ /* 0x000fea0003800000 */
.L_x_491:
[----:B------:R-:W-:-:S08]  /*1e800*/  NOP ;  /* 0x0000000000007918 */ /* 0x000fd00000000000 */
[----:B------:R-:W1:-:S00]  /*1e810*/  USETMAXREG.DEALLOC.CTAPOOL 0x20 ;  /* 0x00000020000079c8 */ /* 0x000e4000080e0500 */
[----:B-1----:R-:W1:Y:S02]  /*1e820*/  LDC R0, c[0x0][0x900] ;  /* 0x00024000ff007b82 */ /* 0x002e640000000800 */
[----:B-1----:R-:W-:-:S13]  /*1e830*/  ISETP.LE.AND P1, PT, R0, UR54, PT ;  /* 0x0000003600007c0c */ /* 0x002fda000bf23270 */
[----:B------:R-:W-:Y:S05]  /*1e840*/  @P1 EXIT ;  /* 0x000000000000194d */ /* 0x000fea0003800000 */
[----:B------:R-:W-:Y:S01]  /*1e850*/  HFMA2 R4, -RZ, RZ, 0, 5.9604644775390625e-08 ;  /* 0x00000001ff047431 */ /* 0x000fe200000001ff */
[----:B------:R-:W-:Y:S01]  /*1e860*/  PLOP3.LUT P5, PT, P5, P6, PT, 0xf8, 0x8f ;  /* 0x00000000008f781c */ /* 0x000fe20002fadf70 */
[----:B------:R-:W1:Y:S01]  /*1e870*/  LDCU.64 UR48, c[0x0][0x348] ;  /* 0x00006900ff3077ac */ /* 0x000e620008000a00 */
[----:B------:R-:W-:Y:S01]  /*1e880*/  UPLOP3.LUT UP1, UPT, UP2, UP3, UPT, 0xf8, 0x8f ;  /* 0x00000000008f789c */ /* 0x000fe20001727f70 */
[----:B------:R-:W-:Y:S01]  /*1e890*/  UMOV UR23, 0x1 ;  /* 0x0000000100177882 */ /* 0x000fe20000000000 */
[----:B------:R-:W-:-:S09]  /*1e8a0*/  UMOV UR15, URZ ;  /* 0x000000ff000f7c82 */ /* 0x000fd20008000000 */
.L_x_380:
[----:B--2---:R-:W2:Y:S01]  /*1e8b0*/  LDCU.64 UR6, c[0x0][0x908] ;  /* 0x00012100ff0677ac */ /* 0x004ea20008000a00 */
[----:B------:R-:W3:Y:S01]  /*1e8c0*/  LDCU UR10, c[0x0][0x904] ;  /* 0x00012080ff0a77ac */ /* 0x000ee20008000800 */
[----:B------:R-:W4:Y:S01]  /*1e8d0*/  LDCU.64 UR8, c[0x0][0x920] ;  /* 0x00012400ff0877ac */ /* 0x000f220008000a00 */
[----:B------:R-:W5:Y:S01]  /*1e8e0*/  LDCU UR12, c[0x0][0x91c] ;  /* 0x00012380ff0c77ac */ /* 0x000f620008000800 */
[----:B-1----:R-:W1:Y:S01]  /*1e8f0*/  LDCU.64 UR30, c[0x0][0x380] ;  /* 0x00007000ff1e77ac */ /* 0x002e620008000a00 */
[----:B--2---:R-:W-:Y:S02]  /*1e900*/  UIMAD.WIDE.U32 UR4, UR54, UR6, URZ ;  /* 0x00000006360472a5 */ /* 0x004fe4000f8e00ff */
[----:B---3--:R-:W-:-:S05]  /*1e910*/  UISETP.NE.AND UP2, UPT, UR10, 0x1, UPT ;  /* 0x000000010a00788c */ /* 0x008fca000bf45270 */
[----:B------:R-:W-:Y:S02]  /*1e920*/  UMOV UR4, UR5 ;  /* 0x0000000500047c82 */ /* 0x000fe40008000000 */
[----:B------:R-:W-:-:S04]  /*1e930*/  USHF.R.U32.HI UR4, URZ, UR7, UR4 ;  /* 0x00000007ff047299 */ /* 0x000fc80008011604 */
[----:B------:R-:W-:Y:S02]  /*1e940*/  USEL UR14, UR54, UR4, !UP2 ;  /* 0x00000004360e7287 */ /* 0x000fe4000d000000 */
[----:B-----5:R-:W-:Y:S02]  /*1e950*/  UISETP.NE.AND UP2, UPT, UR12, 0x1, UPT ;  /* 0x000000010c00788c */ /* 0x020fe4000bf45270 */
[----:B----4-:R-:W-:-:S07]  /*1e960*/  UIMAD.WIDE.U32 UR4, UR14, UR8, URZ ;  /* 0x000000080e0472a5 */ /* 0x010fce000f8e00ff */
[----:B------:R-:W-:Y:S02]  /*1e970*/  UMOV UR4, UR5 ;  /* 0x0000000500047c82 */ /* 0x000fe40008000000 */
[----:B------:R-:W-:Y:S02]  /*1e980*/  USHF.R.U32.HI UR5, URZ, UR9, UR4 ;  /* 0x00000009ff057299 */ /* 0x000fe40008011604 */
[----:B------:R-:W-:Y:S02]  /*1e990*/  UIADD3 UR4, UPT, UPT, -UR14, URZ, URZ ;  /* 0x000000ff0e047290 */ /* 0x000fe4000fffe1ff */
[----:B------:R-:W-:Y:S02]  /*1e9a0*/  USEL UR6, UR14, UR5, !UP2 ;  /* 0x000000050e067287 */ /* 0x000fe4000d000000 */
[----:B------:R-:W-:Y:S02]  /*1e9b0*/  UIMAD UR4, UR10, UR4, UR54 ;  /* 0x000000040a0472a4 */ /* 0x000fe4000f8e0236 */
[----:B-1----:R-:W-:-:S02]  /*1e9c0*/  UISETP.NE.AND UP2, UPT, UR31, URZ, UPT ;  /* 0x000000ff1f00728c */ /* 0x002fc4000bf45270 */
[----:B------:R-:W-:Y:S02]  /*1e9d0*/  USHF.L.U32 UR11, UR4, 0x8, URZ ;  /* 0x00000008040b7899 */ /* 0x000fe400080006ff */
[----:B------:R-:W-:Y:S02]  /*1e9e0*/  UIADD3 UR5, UPT, UPT, -UR6, URZ, URZ ;  /* 0x000000ff06057290 */ /* 0x000fe4000fffe1ff */
[----:B------:R-:W-:Y:S02]  /*1e9f0*/  UISETP.GE.OR UP2, UPT, UR11, UR30, !UP2 ;  /* 0x0000001e0b00728c */ /* 0x000fe4000d746670 */
[----:B------:R-:W-:-:S07]  /*1ea00*/  UIMAD UR14, UR12, UR5, UR14 ;  /* 0x000000050c0e72a4 */ /* 0x000fce000f8e020e */
[----:B------:R-:W-:Y:S05]  /*1ea10*/  BRA.U UP2, `(.L_x_323) ;  /* 0x0000002502507547 */ /* 0x000fea000b800000 */
[----:B------:R-:W1:Y:S01]  /*1ea20*/  LDCU UR7, c[0x0][0x38c] ;  /* 0x00007180ff0777ac */ /* 0x000e620008000800 */
[----:B------:R-:W-:Y:S01]  /*1ea30*/  BSSY.RECONVERGENT B0, `(.L_x_324) ;  /* 0x0000028000007945 */ /* 0x000fe20003800200 */
[----:B------:R-:W2:Y:S01]  /*1ea40*/  LDCU.64 UR8, c[0x0][0x910] ;  /* 0x00012200ff0877ac */ /* 0x000ea20008000a00 */
[----:B------:R-:W3:Y:S01]  /*1ea50*/  LDCU UR12, c[0x0][0x918] ;  /* 0x00012300ff0c77ac */ /* 0x000ee20008000800 */
[----:B-1----:R-:W-:Y:S01]  /*1ea60*/  IMAD.U32 R3, RZ, RZ, UR7 ;  /* 0x00000007ff037e24 */ /* 0x002fe2000f8e00ff */
[----:B--2---:R-:W-:-:S04]  /*1ea70*/  UIMAD.WIDE.U32 UR4, UR6, UR9, URZ ;  /* 0x00000009060472a5 */ /* 0x004fc8000f8e00ff */
[----:B------:R-:W-:Y:S01]  /*1ea80*/  IABS R3, R3 ;  /* 0x0000000300037213 */ /* 0x000fe20000000000 */
[----:B------:R-:W-:-:S03]  /*1ea90*/  UISETP.NE.AND UP2, UPT, UR8, 0x1, UPT ;  /* 0x000000010800788c */ /* 0x000fc6000bf45270 */
[----:B------:R-:W1:Y:S01]  /*1eaa0*/  I2F.RP R6, R3 ;  /* 0x0000000300067306 */ /* 0x000e620000209400 */
[----:B------:R-:W-:Y:S02]  /*1eab0*/  UMOV UR4, UR5 ;  /* 0x0000000500047c82 */ /* 0x000fe40008000000 */
[----:B---3--:R-:W-:-:S04]  /*1eac0*/  USHF.R.U32.HI UR12, URZ, UR12, UR4 ;  /* 0x0000000cff0c7299 */ /* 0x008fc80008011604 */
[----:B------:R-:W-:Y:S02]  /*1ead0*/  USEL UR12, UR6, UR12, !UP2 ;  /* 0x0000000c060c7287 */ /* 0x000fe4000d000000 */
[----:B------:R-:W-:Y:S02]  /*1eae0*/  UISETP.NE.AND UP2, UPT, UR7, URZ, UPT ;  /* 0x000000ff0700728c */ /* 0x000fe4000bf45270 */
[----:B------:R-:W-:Y:S01]  /*1eaf0*/  UIADD3 UR12, UPT, UPT, -UR12, URZ, URZ ;  /* 0x000000ff0c0c7290 */ /* 0x000fe2000fffe1ff */
[----:B-1----:R-:W1:Y:S03]  /*1eb00*/  MUFU.RCP R6, R6 ;  /* 0x0000000600067308 */ /* 0x002e660000001000 */
[----:B------:R-:W-:-:S04]  /*1eb10*/  UIMAD UR12, UR8, UR12, UR6 ;  /* 0x0000000c080c72a4 */ /* 0x000fc8000f8e0206 */
[----:B------:R-:W-:Y:S02]  /*1eb20*/  ULOP3.LUT UR4, UR12, UR7, URZ, 0x3c, !UPT ;  /* 0x000000070c047292 */ /* 0x000fe4000f8e3cff */
[----:B------:R-:W-:Y:S02]  /*1eb30*/  MOV R0, UR12 ;  /* 0x0000000c00007c02 */ /* 0x000fe40008000f00 */
[----:B------:R-:W-:Y:S02]  /*1eb40*/  UISETP.GE.AND UP3, UPT, UR4, URZ, UPT ;  /* 0x000000ff0400728c */ /* 0x000fe4000bf66270 */
[----:B------:R-:W-:Y:S02]  /*1eb50*/  IABS R0, R0 ;  /* 0x0000000000007213 */ /* 0x000fe40000000000 */
[----:B-1----:R-:W-:-:S04]  /*1eb60*/  IADD3 R6, PT, PT, R6, 0xffffffe, RZ ;  /* 0x0ffffffe06067810 */ /* 0x002fc80007ffe0ff */
[----:B------:R-:W1:Y:S02]  /*1eb70*/  F2I.FTZ.U32.TRUNC.NTZ R7, R6 ;  /* 0x0000000600077305 */ /* 0x000e64000021f000 */
[----:B-1----:R-:W-:Y:S02]  /*1eb80*/  IMAD.MOV R2, RZ, RZ, -R7 ;  /* 0x000000ffff027224 */ /* 0x002fe400078e0a07 */
[----:B------:R-:W-:Y:S02]  /*1eb90*/  IMAD.MOV.U32 R6, RZ, RZ, RZ ;  /* 0x000000ffff067224 */ /* 0x000fe400078e00ff */
[----:B------:R-:W-:-:S04]  /*1eba0*/  IMAD R2, R2, R3, RZ ;  /* 0x0000000302027224 */ /* 0x000fc800078e02ff */
[----:B------:R-:W-:-:S06]  /*1ebb0*/  IMAD.HI.U32 R2, R7, R2, R6 ;  /* 0x0000000207027227 */ /* 0x000fcc00078e0006 */
[----:B------:R-:W-:-:S05]  /*1ebc0*/  IMAD.HI.U32 R5, R2, R0, RZ ;  /* 0x0000000002057227 */ /* 0x000fca00078e00ff */
[----:B------:R-:W-:-:S05]  /*1ebd0*/  IADD3 R2, PT, PT, -R5, RZ, RZ ;  /* 0x000000ff05027210 */ /* 0x000fca0007ffe1ff */
[----:B------:R-:W-:-:S05]  /*1ebe0*/  IMAD R0, R3, R2, R0 ;  /* 0x0000000203007224 */ /* 0x000fca00078e0200 */
[----:B------:R-:W-:-:S13]  /*1ebf0*/  ISETP.GT.U32.AND P1, PT, R3, R0, PT ;  /* 0x000000000300720c */ /* 0x000fda0003f24070 */
[----:B------:R-:W-:Y:S01]  /*1ec00*/  @!P1 IMAD.IADD R0, R0, 0x1, -R3 ;  /* 0x0000000100009824 */ /* 0x000fe200078e0a03 */
[----:B------:R-:W-:-:S04]  /*1ec10*/  @!P1 IADD3 R5, PT, PT, R5, 0x1, RZ ;  /* 0x0000000105059810 */ /* 0x000fc80007ffe0ff */
[----:B------:R-:W-:-:S13]  /*1ec20*/  ISETP.GE.U32.AND P2, PT, R0, R3, PT ;  /* 0x000000030000720c */ /* 0x000fda0003f46070 */
[----:B------:R-:W-:-:S05]  /*1ec30*/  @P2 VIADD R5, R5, 0x1 ;  /* 0x0000000105052836 */ /* 0x000fca0000000000 */
[----:B------:R-:W-:-:S13]  /*1ec40*/  R2UR UR13, R5 ;  /* 0x00000000050d72ca */ /* 0x000fda00000e0000 */
[----:B------:R-:W-:Y:S02]  /*1ec50*/  @!UP3 UIADD3 UR13, UPT, UPT, -UR13, URZ, URZ ;  /* 0x000000ff0d0db290 */ /* 0x000fe4000fffe1ff */
[----:B------:R-:W-:-:S04]  /*1ec60*/  @!UP2 ULOP3.LUT UR13, URZ, UR7, URZ, 0x33, !UPT ;  /* 0x00000007ff0da292 */ /* 0x000fc8000f8e33ff */
[----:B------:R-:W-:-:S04]  /*1ec70*/  UIADD3 UR4, UPT, UPT, -UR13, URZ, URZ ;  /* 0x000000ff0d047290 */ /* 0x000fc8000fffe1ff */
[----:B------:R-:W-:Y:S01]  /*1ec80*/  UIMAD UR12, UR7, UR4, UR12 ;  /* 0x00000004070c72a4 */ /* 0x000fe2000f8e020c */
[----:B------:R-:W-:Y:S11]  /*1ec90*/  @!P3 BRA `(.L_x_325) ;  /* 0x000000000004b947 */ /* 0x000ff60003800000 */
[----:B------:R-:W-:Y:S05]  /*1eca0*/  BPT.TRAP 0x1 ;  /* 0x000000040000795c */ /* 0x000fea0000300000 */
.L_x_325:
[----:B------:R-:W-:Y:S05]  /*1ecb0*/  BSYNC.RECONVERGENT B0 ;  /* 0x0000000000007941 */ /* 0x000fea0003800200 */
.L_x_324:
[----:B------:R-:W1:Y:S01]  /*1ecc0*/  S2UR UR8, SR_CgaCtaId ;  /* 0x00000000000879c3 */ /* 0x000e620000008800 */
[----:B------:R-:W-:Y:S01]  /*1ecd0*/  UMOV UR4, 0x400 ;  /* 0x0000040000047882 */ /* 0x000fe20000000000 */
[----:B------:R-:W-:Y:S02]  /*1ece0*/  SHF.L.U32 R5, R4, 0x1f, RZ ;  /* 0x0000001f04057819 */ /* 0x000fe400000006ff */
[----:B------:R-:W-:Y:S01]  /*1ecf0*/  @!P0 MOV R2, 0x10000 ;  /* 0x0001000000028802 */ /* 0x000fe20000000f00 */
[----:B-1----:R-:W-:-:S09]  /*1ed00*/  ULEA UR8, UR8, UR4, 0x18 ;  /* 0x0000000408087291 */ /* 0x002fd2000f8ec0ff */
[----:B------:R-:W1:Y:S02]  /*1ed10*/  SYNCS.PHASECHK.TRANS64.TRYWAIT P1, [UR8+0x70010], R5 ;  /* 0x07001005ff0075a7 */ /* 0x000e640008021108 */
[----:B-1----:R-:W-:Y:S05]  /*1ed20*/  @!P1 BRA `(.L_x_326) ;  /* 0x0000006000bc9947 */ /* 0x002fea0003800000 */
.L_x_455:
[----:B------:R2:W-:Y:S01]  /*1ed30*/  @!P0 SYNCS.ARRIVE.TRANS64 RZ, [UR8+0x70000], R2 ;  /* 0x07000002ffff89a7 */ /* 0x0005e20008000008 */
[----:B------:R-:W-:Y:S04]  /*1ed40*/  BSSY.RECONVERGENT B0, `(.L_x_327) ;  /* 0x0000003000007945 */ /* 0x000fe80003800200 */
[----:B------:R-:W-:Y:S05]  /*1ed50*/  @!P5 BRA `(.L_x_328) ;  /* 0x000000000004d947 */ /* 0x000fea0003800000 */
[----:B------:R-:W-:Y:S05]  /*1ed60*/  BPT.TRAP 0x1 ;  /* 0x000000040000795c */ /* 0x000fea0000300000 */
.L_x_328:
[----:B------:R-:W-:Y:S05]  /*1ed70*/  BSYNC.RECONVERGENT B0 ;  /* 0x0000000000007941 */ /* 0x000fea0003800200 */
.L_x_327:
[----:B-1----:R-:W1:Y:S01]  /*1ed80*/  S2R R0, SR_TID.X ;  /* 0x0000000000007919 */ /* 0x002e620000002100 */
[----:B------:R-:W-:Y:S01]  /*1ed90*/  BSSY.RECONVERGENT B0, `(.L_x_329) ;  /* 0x0000005000007945 */ /* 0x000fe20003800200 */
[----:B-1----:R-:W-:-:S04]  /*1eda0*/  LOP3.LUT P2, RZ, R0, 0x1f, RZ, 0xc0, !PT ;  /* 0x0000001f00ff7812 */ /* 0x002fc8000784c0ff */
[----:B------:R-:W-:-:S13]  /*1edb0*/  PLOP3.LUT P2, PT, P2, P0, PT, 0x8f, 0xf8 ;  /* 0x0000000000f8781c */ /* 0x000fda0001741177 */
[----:B------:R-:W-:Y:S05]  /*1edc0*/  @P2 BRA `(.L_x_330) ;  /* 0x0000000000042947 */ /* 0x000fea0003800000 */
[----:B------:R-:W-:Y:S05]  /*1edd0*/  BPT.TRAP 0x1 ;  /* 0x000000040000795c */ /* 0x000fea0000300000 */
.L_x_330:
[----:B------:R-:W-:Y:S05]  /*1ede0*/  BSYNC.RECONVERGENT B0 ;  /* 0x0000000000007941 */ /* 0x000fea0003800200 */
.L_x_329:
[----:B------:R-:W-:Y:S02]  /*1edf0*/  UIADD3 UR4, UP2, UPT, UR48, 0x80, URZ ;  /* 0x0000008030047890 */ /* 0x000fe4000ff5e0ff */
[----:B------:R-:W-:Y:S02]  /*1ee00*/  UIADD3 UR9, UPT, UPT, UR8, 0x70000, URZ ;  /* 0x0007000008097890 */ /* 0x000fe4000fffe0ff */
[----:B------:R-:W-:Y:S02]  /*1ee10*/  UIADD3.X UR5, UPT, UPT, URZ, UR49, URZ, UP2, !UPT ;  /* 0x00000031ff057290 */ /* 0x000fe400097fe4ff */
[----:B------:R-:W-:Y:S02]  /*1ee20*/  UIADD3 UR32, UPT, UPT, UR8, 0x4000, URZ ;  /* 0x0000400008207890 */ /* 0x000fe4000fffe0ff */
[----:B------:R-:W-:Y:S02]  /*1ee30*/  UIADD3 UR24, UPT, UPT, UR8, 0x8000, URZ ;  /* 0x0000800008187890 */ /* 0x000fe4000fffe0ff */
[----:B------:R-:W-:Y:S01]  /*1ee40*/  UIADD3 UR16, UPT, UPT, UR8, 0xc000, URZ ;  /* 0x0000c00008107890 */ /* 0x000fe2000fffe0ff */
[----:B------:R-:W-:Y:S01]  /*1ee50*/  UMOV UR6, 0x0 ;  /* 0x0000000000067882 */ /* 0x000fe20000000000 */
[----:B------:R-:W-:Y:S01]  /*1ee60*/  UMOV UR7, 0x10000000 ;  /* 0x1000000000077882 */ /* 0x000fe20000000000 */
[----:B------:R-:W-:Y:S01]  /*1ee70*/  UMOV UR10, URZ ;  /* 0x000000ff000a7c82 */ /* 0x000fe20008000000 */
[----:B------:R-:W-:Y:S01]  /*1ee80*/  UMOV UR34, 0x40 ;  /* 0x0000004000227882 */ /* 0x000fe20000000000 */
[----:B------:R-:W-:Y:S01]  /*1ee90*/  UMOV UR35, UR11 ;  /* 0x0000000b00237c82 */ /* 0x000fe20008000000 */
[----:B------:R-:W-:Y:S01]  /*1eea0*/  UMOV UR36, UR12 ;  /* 0x0000000c00247c82 */ /* 0x000fe20008000000 */
[----:B------:R-:W-:Y:S01]  /*1eeb0*/  UMOV UR37, UR13 ;  /* 0x0000000d00257c82 */ /* 0x000fe20008000000 */
[----:B------:R-:W-:Y:S01]  /*1eec0*/  UMOV UR38, UR14 ;  /* 0x0000000e00267c82 */ /* 0x000fe20008000000 */
[----:B------:R-:W-:Y:S01]  /*1eed0*/  UMOV UR33, UR9 ;  /* 0x0000000900217c82 */ /* 0x000fe20008000000 */
[----:B------:R-:W-:Y:S01]  /*1eee0*/  UMOV UR26, 0x80 ;  /* 0x00000080001a7882 */ /* 0x000fe20000000000 */
[----:B------:R-:W-:Y:S01]  /*1eef0*/  UMOV UR27, UR11 ;  /* 0x0000000b001b7c82 */ /* 0x000fe20008000000 */
[----:B------:R-:W-:Y:S01]  /*1ef00*/  UMOV UR28, UR12 ;  /* 0x0000000c001c7c82 */ /* 0x000fe20008000000 */
[----:B------:R-:W-:Y:S01]  /*1ef10*/  UMOV UR29, UR13 ;  /* 0x0000000d001d7c82 */ /* 0x000fe20008000000 */
[----:B------:R-:W-:Y:S01]  /*1ef20*/  UMOV UR30, UR14 ;  /* 0x0000000e001e7c82 */ /* 0x000fe20008000000 */
[----:B------:R1:W-:Y:S01]  /*1ef30*/  UTMALDG.5D [UR8], [UR4], desc[UR6] ;  /* 0x00000608040075b4 */ /* 0x0003e20008021000 */
[----:B------:R-:W-:Y:S01]  /*1ef40*/  UMOV UR25, UR9 ;  /* 0x0000000900197c82 */ /* 0x000fe20008000000 */
[----:B------:R-:W-:Y:S01]  /*1ef50*/  UMOV UR18, 0xc0 ;  /* 0x000000c000127882 */ /* 0x000fe20000000000 */
[----:B------:R-:W-:Y:S01]  /*1ef60*/  UMOV UR19, UR11 ;  /* 0x0000000b00137c82 */ /* 0x000fe20008000000 */
[----:B------:R-:W-:Y:S01]  /*1ef70*/  UMOV UR20, UR12 ;  /* 0x0000000c00147c82 */ /* 0x000fe20008000000 */
[----:B------:R-:W-:Y:S01]  /*1ef80*/  UMOV UR21, UR13 ;  /* 0x0000000d00157c82 */ /* 0x000fe20008000000 */
[----:B------:R-:W-:Y:S01]  /*1ef90*/  UMOV UR22, UR14 ;  /* 0x0000000e00167c82 */ /* 0x000fe20008000000 */
[----:B------:R-:W-:Y:S01]  /*1efa0*/  UMOV UR17, UR9 ;  /* 0x0000000900117c82 */ /* 0x000fe20008000000 */
[----:B------:R1:W-:Y:S01]  /*1efb0*/  UTMALDG.5D [UR32], [UR4], desc[UR6] ;  /* 0x00000620040075b4 */ /* 0x0003e20008021000 */
[----:B------:R1:W-:Y:S01]  /*1efc0*/  UTMALDG.5D [UR24], [UR4], desc[UR6] ;  /* 0x00000618040075b4 */ /* 0x0003e20008021000 */
[----:B------:R1:W-:Y:S02]  /*1efd0*/  UTMALDG.5D [UR16], [UR4], desc[UR6] ;  /* 0x00000610040075b4 */ /* 0x0003e40008021000 */
[----:B-1----:R-:W-:Y:S05]  /*1efe0*/  BRA.U !UP0, `(.L_x_331) ;  /* 0x0000000108047547 */ /* 0x002fea000b800000 */
[----:B------:R-:W-:Y:S05]  /*1eff0*/  BPT.TRAP 0x1 ;  /* 0x000000040000795c */ /* 0x000fea0000300000 */
.L_x_331:
[----:B------:R-:W-:Y:S01]  /*1f000*/  ULEA UR41, UR15, UR8, 0x3 ;  /* 0x000000080f297291 */ /* 0x000fe2000f8e18ff */
[----:B------:R-:W-:Y:S01]  /*1f010*/  IMAD.U32 R3, RZ, RZ, UR23 ;  /* 0x00000017ff037e24 */ /* 0x000fe2000f8e00ff */
[----:B--2---:R-:W-:-:S04]  /*1f020*/  @!P0 MOV R2, 0x10000 ;  /* 0x0001000000028802 */ /* 0x004fc80000000f00 */
[----:B------:R-:W-:-:S04]  /*1f030*/  SHF.L.U32 R3, R3, 0x1f, RZ ;  /* 0x0000001f03037819 */ /* 0x000fc800000006ff */
[----:B------:R-:W1:Y:S02]  /*1f040*/  SYNCS.PHASECHK.TRANS64.TRYWAIT P1, [UR41+0x70038], R3 ;  /* 0x07003803ff0075a7 */ /* 0x000e640008021129 */
[----:B-1----:R-:W-:Y:S05]  /*1f050*/  @!P1 BRA `(.L_x_332) ;  /* 0x0000006000089947 */ /* 0x002fea0003800000 */
.L_x_457:
[----:B------:R2:W-:Y:S01]  /*1f060*/  @!P0 SYNCS.ARRIVE.TRANS64 RZ, [UR41+0x70020], R2 ;  /* 0x07002002ffff89a7 */ /* 0x0005e20008000029 */
[----:B------:R-:W-:Y:S05]  /*1f070*/  BRA.U !UP1, `(.L_x_333) ;  /* 0x0000000109047547 */ /* 0x000fea000b800000 */
[----:B------:R-:W-:Y:S05]  /*1f080*/  BPT.TRAP 0x1 ;  /* 0x000000040000795c */ /* 0x000fea0000300000 */
.L_x_333:
[----:B------:R-:W-:Y:S04]  /*1f090*/  BSSY.RECONVERGENT B0, `(.L_x_334) ;  /* 0x0000003000007945 */ /* 0x000fe80003800200 */
[----:B------:R-:W-:Y:S05]  /*1f0a0*/  @P2 BRA `(.L_x_335) ;  /* 0x0000000000042947 */ /* 0x000fea0003800000 */
[----:B------:R-:W-:Y:S05]  /*1f0b0*/  BPT.TRAP 0x1 ;  /* 0x000000040000795c */ /* 0x000fea0000300000 */
.L_x_335:
[----:B------:R-:W-:Y:S05]  /*1f0c0*/  BSYNC.RECONVERGENT B0 ;  /* 0x0000000000007941 */ /* 0x000fea0003800200 */
.L_x_334:
[----:B------:R-:W-:Y:S01]  /*1f0d0*/  ULEA UR16, UR15, UR8, 0x10 ;  /* 0x000000080f107291 */ /* 0x000fe2000f8e80ff */
[----:B------:R-:W-:Y:S01]  /*1f0e0*/  BSSY.RECONVERGENT B0, `(.L_x_336) ;  /* 0x0000028000007945 */ /* 0x000fe20003800200 */
[----:B------:R-:W-:Y:S02]  /*1f0f0*/  UIADD3 UR4, UP2, UPT, UR48, 0x180, URZ ;  /* 0x0000018030047890 */ /* 0x000fe4000ff5e0ff */
[----:B------:R-:W-:Y:S02]  /*1f100*/  UIADD3 UR41, UPT, UPT, UR41, 0x70020, URZ ;  /* 0x0007002029297890 */ /* 0x000fe4000fffe0ff */
[----:B------:R-:W-:Y:S02]  /*1f110*/  UIADD3 UR40, UPT, UPT, UR16, 0x20000, URZ ;  /* 0x0002000010287890 */ /* 0x000fe4000fffe0ff */
[----:B------:R-:W-:Y:S02]  /*1f120*/  UIADD3.X UR5, UPT, UPT, URZ, UR49, URZ, UP2, !UPT ;  /* 0x00000031ff057290 */ /* 0x000fe400097fe4ff */
[----:B------:R-:W-:-:S02]  /*1f130*/  UIADD3 UR32, UPT, UPT, UR16, 0x24000, URZ ;  /* 0x0002400010207890 */ /* 0x000fc4000fffe0ff */
[----:B------:R-:W-:Y:S02]  /*1f140*/  UIADD3 UR24, UPT, UPT, UR16, 0x28000, URZ ;  /* 0x0002800010187890 */ /* 0x000fe4000fffe0ff */
[----:B------:R-:W-:Y:S02]  /*1f150*/  UIADD3 UR16, UPT, UPT, UR16, 0x2c000, URZ ;  /* 0x0002c00010107890 */ /* 0x000fe4000fffe0ff */
[----:B------:R-:W-:Y:S01]  /*1f160*/  UIADD3 UR15, UPT, UPT, UR15, 0x1, URZ ;  /* 0x000000010f0f7890 */ /* 0x000fe2000fffe0ff */
[----:B------:R-:W-:Y:S01]  /*1f170*/  UMOV UR43, URZ ;  /* 0x000000ff002b7c82 */ /* 0x000fe20008000000 */
[----:B------:R-:W-:Y:S01]  /*1f180*/  UMOV UR6, 0x0 ;  /* 0x0000000000067882 */ /* 0x000fe20000000000 */
[----:B------:R-:W-:Y:S01]  /*1f190*/  UMOV UR7, 0x10000000 ;  /* 0x1000000000077882 */ /* 0x000fe20000000000 */
[----:B------:R-:W-:Y:S01]  /*1f1a0*/  UMOV UR42, URZ ;  /* 0x000000ff002a7c82 */ /* 0x000fe20008000000 */
[----:B------:R-:W-:Y:S01]  /*1f1b0*/  UMOV UR44, UR13 ;  /* 0x0000000d002c7c82 */ /* 0x000fe20008000000 */
[----:B------:R-:W-:Y:S01]  /*1f1c0*/  UMOV UR45, UR14 ;  /* 0x0000000e002d7c82 */ /* 0x000fe20008000000 */
[----:B------:R-:W-:Y:S01]  /*1f1d0*/  UMOV UR34, 0x40 ;  /* 0x0000004000227882 */ /* 0x000fe20000000000 */
[----:B------:R-:W-:Y:S01]  /*1f1e0*/  UMOV UR36, UR13 ;  /* 0x0000000d00247c82 */ /* 0x000fe20008000000 */
[----:B------:R-:W-:Y:S01]  /*1f1f0*/  UMOV UR37, UR14 ;  /* 0x0000000e00257c82 */ /* 0x000fe20008000000 */
[----:B------:R-:W-:Y:S01]  /*1f200*/  UMOV UR33, UR41 ;  /* 0x0000002900217c82 */ /* 0x000fe20008000000 */
[----:B------:R-:W-:Y:S01]  /*1f210*/  UMOV UR35, UR43 ;  /* 0x0000002b00237c82 */ /* 0x000fe20008000000 */
[----:B------:R-:W-:Y:S01]  /*1f220*/  UMOV UR26, 0x80 ;  /* 0x00000080001a7882 */ /* 0x000fe20000000000 */
[----:B------:R-:W-:Y:S01]  /*1f230*/  UMOV UR28, UR13 ;  /* 0x0000000d001c7c82 */ /* 0x000fe20008000000 */
[----:B------:R-:W-:Y:S01]  /*1f240*/  UMOV UR29, UR14 ;  /* 0x0000000e001d7c82 */ /* 0x000fe20008000000 */
[----:B------:R-:W-:Y:S01]  /*1f250*/  UTMALDG.4D [UR40], [UR4], desc[UR6] ;  /* 0x00000628040075b4 */ /* 0x000fe20008019000 */
[----:B------:R-:W-:Y:S01]  /*1f260*/  UMOV UR25, UR41 ;  /* 0x0000002900197c82 */ /* 0x000fe20008000000 */
[----:B------:R-:W-:Y:S01]  /*1f270*/  UMOV UR27, UR43 ;  /* 0x0000002b001b7c82 */ /* 0x000fe20008000000 */
[----:B------:R-:W-:Y:S01]  /*1f280*/  UISETP.NE.AND UP2, UPT, UR15, 0x3, UPT ;  /* 0x000000030f00788c */ /* 0x000fe2000bf45270 */
[----:B------:R-:W-:Y:S01]  /*1f290*/  UMOV UR18, 0xc0 ;  /* 0x000000c000127882 */ /* 0x000fe20000000000 */
[----:B------:R-:W-:Y:S01]  /*1f2a0*/  UMOV UR20, UR13 ;  /* 0x0000000d00147c82 */ /* 0x000fe20008000000 */
[----:B------:R-:W-:Y:S01]  /*1f2b0*/  UMOV UR21, UR14 ;  /* 0x0000000e00157c82 */ /* 0x000fe20008000000 */
[----:B------:R-:W-:Y:S01]  /*1f2c0*/  UTMALDG.4D [UR32], [UR4], desc[UR6] ;  /* 0x00000620040075b4 */ /* 0x000fe20008019000 */
[----:B------:R-:W-:Y:S01]  /*1f2d0*/  UMOV UR17, UR41 ;  /* 0x0000002900117c82 */ /* 0x000fe20008000000 */
[----:B------:R-:W-:Y:S01]  /*1f2e0*/  UMOV UR19, UR43 ;  /* 0x0000002b00137c82 */ /* 0x000fe20008000000 */
[----:B------:R-:W-:Y:S01]  /*1f2f0*/  USEL UR15, UR15, URZ, UP2 ;  /* 0x000000ff0f0f7287 */ /* 0x000fe20009000000 */
[----:B------:R-:W-:Y:S01]  /*1f300*/  UTMALDG.4D [UR24], [UR4], desc[UR6] ;  /* 0x00000618040075b4 */ /* 0x000fe20008019000 */
[----:B------:R3:W-:Y:S02]  /*1f310*/  UTMALDG.4D [UR16], [UR4], desc[UR6] ;  /* 0x00000610040075b4 */ /* 0x0007e40008019000 */
[----:B---3--:R-:W-:-:S04]  /*1f320*/  USEL UR4, URZ, 0x1, UP2 ;  /* 0x00000001ff047887 */ /* 0x008fc80009000000 */
[----:B------:R-:W-:Y:S01]  /*1f330*/  ULOP3.LUT UR6, UR23, UR4, URZ, 0x3c, !UPT ;  /* 0x0000000417067292 */ /* 0x000fe2000f8e3cff */
[----:B------:R-:W-:Y:S11]  /*1f340*/  @!P3 BRA `(.L_x_337) ;  /* 0x000000000004b947 */ /* 0x000ff60003800000 */
[----:B------:R-:W-:Y:S05]  /*1f350*/  BPT.TRAP 0x1 ;  /* 0x000000040000795c */ /* 0x000fea0000300000 */
.L_x_337:
[----:B------:R-:W-:Y:S05]  /*1f360*/  BSYNC.RECONVERGENT B0 ;  /* 0x0000000000007941 */ /* 0x000fea0003800200 */
.L_x_336:
[----:B------:R-:W3:Y:S01]  /*1f370*/  SYNCS.PHASECHK.TRANS64.TRYWAIT P1, [UR8+0x70018], R5 ;  /* 0x07001805ff0075a7 */ /* 0x000ee20008021108 */
[----:B--2---:R-:W-:Y:S01]  /*1f380*/  @!P0 MOV R2, 0x10000 ;  /* 0x0001000000028802 */ /* 0x004fe20000000f00 */
[----:B---3--:R-:W-:Y:S06]  /*1f390*/  @!P1 BRA `(.L_x_338) ;  /* 0x0000005c00509947 */ /* 0x008fec0003800000 */
.L_x_459:
[----:B------:R2:W-:Y:S01]  /*1f3a0*/  @!P0 SYNCS.ARRIVE.TRANS64 RZ, [UR8+0x70008], R2 ;  /* 0x07000802ffff89a7 */ /* 0x0005e20008000008 */
[----:B------:R-:W-:Y:S04]  /*1f3b0*/  BSSY.RECONVERGENT B0, `(.L_x_339) ;  /* 0x0000003000007945 */ /* 0x000fe80003800200 */
[----:B------:R-:W-:Y:S05]  /*1f3c0*/  @!P5 BRA `(.L_x_340) ;  /* 0x000000000004d947 */ /* 0x000fea0003800000 */
[----:B------:R-:W-:Y:S05]  /*1f3d0*/  BPT.TRAP 0x1 ;  /* 0x000000040000795c */ /* 0x000fea0000300000 */
.L_x_340:
[----:B------:R-:W-:Y:S05]  /*1f3e0*/  BSYNC.RECONVERGENT B0 ;  /* 0x0000000000007941 */ /* 0x000fea0003800200 */
.L_x_339:
[----:B------:R-:W-:Y:S04]  /*1f3f0*/  BSSY.RECONVERGENT B0, `(.L_x_341) ;  /* 0x0000003000007945 */ /* 0x000fe80003800200 */
[----:B------:R-:W-:Y:S05]  /*1f400*/  @P2 BRA `(.L_x_342) ;  /* 0x0000000000042947 */ /* 0x000fea0003800000 */
[----:B------:R-:W-:Y:S05]  /*1f410*/  BPT.TRAP 0x1 ;  /* 0x000000040000795c */ /* 0x000fea0000300000 */
.L_x_342:
[----:B------:R-:W-:Y:S05]  /*1f420*/  BSYNC.RECONVERGENT B0 ;  /* 0x0000000000007941 */ /* 0x000fea0003800200 */
.L_x_341:
[----:B------:R-:W-:Y:S02]  /*1f430*/  UIADD3 UR4, UP2, UPT, UR48, 0x80, URZ ;  /* 0x0000008030047890 */ /* 0x000fe4000ff5e0ff */
[----:B------:R-:W-:Y:S02]  /*1f440*/  UIADD3 UR43, UPT, UPT, UR11, 0x80, URZ ;  /* 0x000000800b2b7890 */ /* 0x000fe4000fffe0ff */
[----:B------:R-:W-:Y:S02]  /*1f450*/  UIADD3 UR40, UPT, UPT, UR8, 0x10000, URZ ;  /* 0x0001000008287890 */ /* 0x000fe4000fffe0ff */
[----:B------:R-:W-:Y:S02]  /*1f460*/  UIADD3 UR41, UPT, UPT, UR8, 0x70008, URZ ;  /* 0x0007000808297890 */ /* 0x000fe4000fffe0ff */
[----:B------:R-:W-:Y:S02]  /*1f470*/  UIADD3.X UR5, UPT, UPT, URZ, UR49, URZ, UP2, !UPT ;  /* 0x00000031ff057290 */ /* 0x000fe400097fe4ff */
[----:B------:R-:W-:-:S02]  /*1f480*/  UIADD3 UR32, UPT, UPT, UR8, 0x14000, URZ ;  /* 0x0001400008207890 */ /* 0x000fc4000fffe0ff */
[----:B------:R-:W-:Y:S02]  /*1f490*/  UIADD3 UR24, UPT, UPT, UR8, 0x18000, URZ ;  /* 0x0001800008187890 */ /* 0x000fe4000fffe0ff */
[----:B------:R-:W-:Y:S01]  /*1f4a0*/  UIADD3 UR16, UPT, UPT, UR8, 0x1c000, URZ ;  /* 0x0001c00008107890 */ /* 0x000fe2000fffe0ff */
[----:B------:R-:W-:Y:S01]  /*1f4b0*/  UMOV UR50, 0x0 ;  /* 0x0000000000327882 */ /* 0x000fe20000000000 */
[----:B------:R-:W-:Y:S01]  /*1f4c0*/  UMOV UR51, 0x10000000 ;  /* 0x1000000000337882 */ /* 0x000fe20000000000 */
[----:B------:R-:W-:Y:S01]  /*1f4d0*/  UMOV UR42, URZ ;  /* 0x000000ff002a7c82 */ /* 0x000fe20008000000 */
        /* <DEDUP_REMOVED lines=13> */
[----:B------:R3:W-:Y:S01]  /*1f5b0*/  UTMALDG.5D [UR40], [UR4], desc[UR50] ;  /* 0x00003228040075b4 */ /* 0x0007e20008021000 */
        /* <DEDUP_REMOVED lines=9> */
[----:B------:R3:W-:Y:S01]  /*1f650*/  UTMALDG.5D [UR24], [UR4], desc[UR50] ;  /* 0x00003218040075b4 */ /* 0x0007e20008021000 */
[----:B------:R3:W-:Y:S02]  /*1f660*/  UTMALDG.5D [UR16], [UR4], desc[UR50] ;  /* 0x00003210040075b4 */ /* 0x0007e40008021000 */
[----:B---3--:R-:W-:Y:S05]  /*1f670*/  BRA.U !UP0, `(.L_x_343) ;  /* 0x0000000108047547 */ /* 0x008fea000b800000 */
[----:B------:R-:W-:Y:S05]  /*1f680*/  BPT.TRAP 0x1 ;  /* 0x000000040000795c */ /* 0x000fea0000300000 */
.L_x_343:
[----:B------:R-:W-:Y:S01]  /*1f690*/  ULEA UR41, UR15, UR8, 0x3 ;  /* 0x000000080f297291 */ /* 0x000fe2000f8e18ff */
[----:B-1----:R-:W-:Y:S01]  /*1f6a0*/  IMAD.U32 R3, RZ, RZ, UR6 ;  /* 0x00000006ff037e24 */ /* 0x002fe2000f8e00ff */
[----:B--2---:R-:W-:-:S04]  /*1f6b0*/  @!P0 MOV R2, 0x10000 ;  /* 0x0001000000028802 */ /* 0x004fc80000000f00 */
[----:B------:R-:W-:-:S04]  /*1f6c0*/  SHF.L.U32 R3, R3, 0x1f, RZ ;  /* 0x0000001f03037819 */ /* 0x000fc800000006ff */
[----:B------:R-:W1:Y:S02]  /*1f6d0*/  SYNCS.PHASECHK.TRANS64.TRYWAIT P1, [UR41+0x70038], R3 ;  /* 0x07003803ff0075a7 */ /* 0x000e640008021129 */
[----:B-1----:R-:W-:Y:S05]  /*1f6e0*/  @!P1 BRA `(.L_x_344) ;  /* 0x0000005800949947 */ /* 0x002fea0003800000 */
.L_x_461:
[----:B------:R2:W-:Y:S01]  /*1f6f0*/  @!P0 SYNCS.ARRIVE.TRANS64 RZ, [UR41+0x70020], R2 ;  /* 0x07002002ffff89a7 */ /* 0x0005e20008000029 */
[----:B------:R-:W-:Y:S05]  /*1f700*/  BRA.U !UP1, `(.L_x_345) ;  /* 0x0000000109047547 */ /* 0x000fea000b800000 */
[----:B------:R-:W-:Y:S05]  /*1f710*/  BPT.TRAP 0x1 ;  /* 0x000000040000795c */ /* 0x000fea0000300000 */
.L_x_345:
[----:B------:R-:W-:Y:S04]  /*1f720*/  BSSY.RECONVERGENT B0, `(.L_x_346) ;  /* 0x0000003000007945 */ /* 0x000fe80003800200 */
[----:B------:R-:W-:Y:S05]  /*1f730*/  @P2 BRA `(.L_x_347) ;  /* 0x0000000000042947 */ /* 0x000fea0003800000 */
[----:B------:R-:W-:Y:S05]  /*1f740*/  BPT.TRAP 0x1 ;  /* 0x000000040000795c */ /* 0x000fea0000300000 */
.L_x_347:
[----:B------:R-:W-:Y:S05]  /*1f750*/  BSYNC.RECONVERGENT B0 ;  /* 0x0000000000007941 */ /* 0x000fea0003800200 */
.L_x_346:
[----:B------:R-:W-:Y:S01]  /*1f760*/  ULEA UR16, UR15, UR8, 0x10 ;  /* 0x000000080f107291 */ /* 0x000fe2000f8e80ff */
[----:B------:R-:W-:Y:S01]  /*1f770*/  LOP3.LUT R4, R4, 0x1, RZ, 0x3c, !PT ;  /* 0x0000000104047812 */ /* 0x000fe200078e3cff */
[----:B------:R-:W-:Y:S02]  /*1f780*/  UIADD3 UR4, UP2, UPT, UR48, 0x280, URZ ;  /* 0x0000028030047890 */ /* 0x000fe4000ff5e0ff */
[----:B------:R-:W-:Y:S02]  /*1f790*/  UIADD3 UR41, UPT, UPT, UR41, 0x70020, URZ ;  /* 0x0007002029297890 */ /* 0x000fe4000fffe0ff */
[----:B------:R-:W-:Y:S02]  /*1f7a0*/  UIADD3 UR40, UPT, UPT, UR16, 0x20000, URZ ;  /* 0x0002000010287890 */ /* 0x000fe4000fffe0ff */
[----:B------:R-:W-:Y:S02]  /*1f7b0*/  UIADD3.X UR5, UPT, UPT, URZ, UR49, URZ, UP2, !UPT ;  /* 0x00000031ff057290 */ /* 0x000fe400097fe4ff */
[----:B------:R-:W-:-:S02]  /*1f7c0*/  UIADD3 UR32, UPT, UPT, UR16, 0x24000, URZ ;  /* 0x0002400010207890 */ /* 0x000fc4000fffe0ff */
        /* <DEDUP_REMOVED lines=16> */
[----:B------:R3:W-:Y:S01]  /*1f8d0*/  UTMALDG.4D [UR40], [UR4], desc[UR10] ;  /* 0x00000a28040075b4 */ /* 0x0007e20008019000 */
[----:B------:R-:W-:Y:S01]  /*1f8e0*/  UMOV UR25, UR41 ;  /* 0x0000002900197c82 */ /* 0x000fe20008000000 */
[----:B------:R-:W-:Y:S01]  /*1f8f0*/  UMOV UR27, UR43 ;  /* 0x0000002b001b7c82 */ /* 0x000fe20008000000 */
[----:B------:R-:W-:Y:S01]  /*1f900*/  UMOV UR18, 0xc0 ;  /* 0x000000c000127882 */ /* 0x000fe20000000000 */
[----:B------:R-:W-:Y:S01]  /*1f910*/  UMOV UR20, UR13 ;  /* 0x0000000d00147c82 */ /* 0x000fe20008000000 */
[----:B------:R-:W-:Y:S01]  /*1f920*/  UMOV UR21, UR14 ;  /* 0x0000000e00157c82 */ /* 0x000fe20008000000 */
[----:B------:R-:W-:Y:S01]  /*1f930*/  UMOV UR17, UR41 ;  /* 0x0000002900117c82 */ /* 0x000fe20008000000 */
[----:B------:R-:W-:Y:S01]  /*1f940*/  UMOV UR19, UR43 ;  /* 0x0000002b00137c82 */ /* 0x000fe20008000000 */
[----:B------:R3:W-:Y:S01]  /*1f950*/  UTMALDG.4D [UR32], [UR4], desc[UR10] ;  /* 0x00000a20040075b4 */ /* 0x0007e20008019000 */
[----:B------:R-:W-:-:S04]  /*1f960*/  UIADD3 UR15, UPT, UPT, UR15, 0x1, URZ ;  /* 0x000000010f0f7890 */ /* 0x000fc8000fffe0ff */
[----:B------:R-:W-:Y:S01]  /*1f970*/  UISETP.NE.AND UP2, UPT, UR15, 0x3, UPT ;  /* 0x000000030f00788c */ /* 0x000fe2000bf45270 */
[----:B------:R3:W-:Y:S03]  /*1f980*/  UTMALDG.4D [UR24], [UR4], desc[UR10] ;  /* 0x00000a18040075b4 */ /* 0x0007e60008019000 */
[----:B------:R-:W-:Y:S02]  /*1f990*/  USEL UR23, URZ, 0x1, UP2 ;  /* 0x00000001ff177887 */ /* 0x000fe40009000000 */
[----:B------:R-:W-:Y:S02]  /*1f9a0*/  USEL UR15, UR15, URZ, UP2 ;  /* 0x000000ff0f0f7287 */ /* 0x000fe40009000000 */
[----:B------:R-:W-:Y:S02]  /*1f9b0*/  UISETP.GE.AND UP2, UPT, UR31, 0x81, UPT ;  /* 0x000000811f00788c */ /* 0x000fe4000bf46270 */
[----:B------:R-:W-:Y:S01]  /*1f9c0*/  ULOP3.LUT UR23, UR6, UR23, URZ, 0x3c, !UPT ;  /* 0x0000001706177292 */ /* 0x000fe2000f8e3cff */
[----:B------:R3:W-:Y:S06]  /*1f9d0*/  UTMALDG.4D [UR16], [UR4], desc[UR10] ;  /* 0x00000a10040075b4 */ /* 0x0007ec0008019000 */
[----:B---3--:R-:W-:Y:S05]  /*1f9e0*/  BRA.U !UP2, `(.L_x_323) ;  /* 0x000000150a5c7547 */ /* 0x008fea000b800000 */
[----:B------:R-:W-:Y:S01]  /*1f9f0*/  UIADD3 UR5, UPT, UPT, UR31, 0x7f, URZ ;  /* 0x0000007f1f057890 */ /* 0x000fe2000fffe0ff */
[----:B------:R-:W-:-:S03]  /*1fa00*/  UMOV UR43, 0x80 ;  /* 0x00000080002b7882 */ /* 0x000fc60000000000 */
[----:B------:R-:W-:-:S04]  /*1fa10*/  USHF.R.S32.HI UR4, URZ, 0x1f, UR5 ;  /* 0x0000001fff047899 */ /* 0x000fc80008011405 */
[----:B------:R-:W-:-:S04]  /*1fa20*/  ULEA.HI UR4, UR4, UR5, URZ, 0x7 ;  /* 0x0000000504047291 */ /* 0x000fc8000f8f38ff */
[----:B------:R-:W-:-:S04]  /*1fa30*/  USHF.R.S32.HI UR4, URZ, 0x7, UR4 ;  /* 0x00000007ff047899 */ /* 0x000fc80008011404 */
[----:B------:R-:W-:-:S04]  /*1fa40*/  UISETP.LT.AND UP2, UPT, UR4, 0x2, UPT ;  /* 0x000000020400788c */ /* 0x000fc8000bf41270 */
[----:B------:R-:W-:Y:S02]  /*1fa50*/  USEL UR5, UR4, 0x2, UP2 ;  /* 0x0000000204057887 */ /* 0x000fe40009000000 */
[----:B------:R-:W-:Y:S02]  /*1fa60*/  UISETP.GE.U32.AND UP2, UPT, UR31, 0x101, UPT ;  /* 0x000001011f00788c */ /* 0x000fe4000bf46070 */
[----:B------:R-:W-:-:S07]  /*1fa70*/  UIADD3 UR12, UPT, UPT, UR4, 0x1, -UR5 ;  /* 0x00000001040c7890 */ /* 0x000fce000fffe805 */
[----:B------:R-:W-:Y:S05]  /*1fa80*/  BRA.U !UP2, `(.L_x_348) ;  /* 0x0000000d0a847547 */ /* 0x000fea000b800000 */
[----:B------:R-:W-:Y:S01]  /*1fa90*/  UMOV UR11, 0x1 ;  /* 0x00000001000b7882 */ /* 0x000fe20000000000 */
.L_x_369:
[----:B------:R-:W-:Y:S05]  /*1faa0*/  BRA.U !UP0, `(.L_x_349) ;  /* 0x0000000108047547 */ /* 0x000fea000b800000 */
[----:B------:R-:W-:Y:S05]  /*1fab0*/  BPT.TRAP 0x1 ;  /* 0x000000040000795c */ /* 0x000fea0000300000 */
.L_x_349:
[----:B------:R-:W3:Y:S01]  /*1fac0*/  S2UR UR8, SR_CgaCtaId ;  /* 0x00000000000879c3 */ /* 0x000ee20000008800 */
[----:B------:R-:W-:Y:S01]  /*1fad0*/  UMOV UR4, 0x400 ;  /* 0x0000040000047882 */ /* 0x000fe20000000000 */
[----:B-1----:R-:W-:Y:S01]  /*1fae0*/  IMAD.U32 R3, RZ, RZ, UR23 ;  /* 0x00000017ff037e24 */ /* 0x002fe2000f8e00ff */
[----:B--2---:R-:W-:-:S04]  /*1faf0*/  @!P0 MOV R2, 0x10000 ;  /* 0x0001000000028802 */ /* 0x004fc80000000f00 */
[----:B------:R-:W-:Y:S01]  /*1fb00*/  SHF.L.U32 R3, R3, 0x1f, RZ ;  /* 0x0000001f03037819 */ /* 0x000fe200000006ff */
[----:B---3--:R-:W-:-:S04]  /*1fb10*/  ULEA UR8, UR8, UR4, 0x18 ;  /* 0x0000000408087291 */ /* 0x008fc8000f8ec0ff */
[----:B------:R-:W-:-:S09]  /*1fb20*/  ULEA UR41, UR15, UR8, 0x3 ;  /* 0x000000080f297291 */ /* 0x000fd2000f8e18ff */
[----:B------:R-:W1:Y:S02]  /*1fb30*/  SYNCS.PHASECHK.TRANS64.TRYWAIT P1, [UR41+0x70038], R3 ;  /* 0x07003803ff0075a7 */ /* 0x000e640008021129 */
[----:B-1----:R-:W-:Y:S05]  /*1fb40*/  @!P1 BRA `(.L_x_350) ;  /* 0x0000005400949947 */ /* 0x002fea0003800000 */
.L_x_463:
[----:B------:R2:W-:Y:S01]  /*1fb50*/  @!P0 SYNCS.ARRIVE.TRANS64 RZ, [UR41+0x70020], R2 ;  /* 0x07002002ffff89a7 */ /* 0x0005e20008000029 */
[----:B------:R-:W-:Y:S05]  /*1fb60*/  BRA.U !UP1, `(.L_x_351) ;  /* 0x0000000109047547 */ /* 0x000fea000b800000 */
[----:B------:R-:W-:Y:S05]  /*1fb70*/  BPT.TRAP 0x1 ;  /* 0x000000040000795c */ /* 0x000fea0000300000 */
.L_x_351:
[----:B-1----:R-:W1:Y:S01]  /*1fb80*/  S2R R0, SR_TID.X ;  /* 0x0000000000007919 */ /* 0x002e620000002100 */
[----:B------:R-:W-:Y:S01]  /*1fb90*/  BSSY.RECONVERGENT B0, `(.L_x_352) ;  /* 0x0000005000007945 */ /* 0x000fe20003800200 */
[----:B-1----:R-:W-:-:S04]  /*1fba0*/  LOP3.LUT P2, RZ, R0, 0x1f, RZ, 0xc0, !PT ;  /* 0x0000001f00ff7812 */ /* 0x002fc8000784c0ff */
[----:B------:R-:W-:-:S13]  /*1fbb0*/  PLOP3.LUT P2, PT, P2, P0, PT, 0x8f, 0xf8 ;  /* 0x0000000000f8781c */ /* 0x000fda0001741177 */
[----:B------:R-:W-:Y:S05]  /*1fbc0*/  @P2 BRA `(.L_x_353) ;  /* 0x0000000000042947 */ /* 0x000fea0003800000 */
[----:B------:R-:W-:Y:S05]  /*1fbd0*/  BPT.TRAP 0x1 ;  /* 0x000000040000795c */ /* 0x000fea0000300000 */
.L_x_353:
[----:B------:R-:W-:Y:S05]  /*1fbe0*/  BSYNC.RECONVERGENT B0 ;  /* 0x0000000000007941 */ /* 0x000fea0003800200 */
.L_x_352:
[----:B------:R-:W-:Y:S02]  /*1fbf0*/  ULEA UR16, UR15, UR8, 0x10 ;  /* 0x000000080f107291 */ /* 0x000fe4000f8e80ff */
[----:B------:R-:W-:Y:S02]  /*1fc00*/  UIADD3 UR6, UP2, UPT, UR48, 0x180, URZ ;  /* 0x0000018030067890 */ /* 0x000fe4000ff5e0ff */
[----:B------:R-:W-:Y:S02]  /*1fc10*/  USHF.L.U32 UR43, UR11, 0x7, URZ ;  /* 0x000000070b2b7899 */ /* 0x000fe400080006ff */
[----:B------:R-:W-:Y:S02]  /*1fc20*/  UIADD3 UR41, UPT, UPT, UR41, 0x70020, URZ ;  /* 0x0007002029297890 */ /* 0x000fe4000fffe0ff */
[----:B------:R-:W-:Y:S02]  /*1fc30*/  UIADD3 UR40, UPT, UPT, UR16, 0x20000, URZ ;  /* 0x0002000010287890 */ /* 0x000fe4000fffe0ff */
[----:B------:R-:W-:-:S02]  /*1fc40*/  UIADD3.X UR7, UPT, UPT, URZ, UR49, URZ, UP2, !UPT ;  /* 0x00000031ff077290 */ /* 0x000fc400097fe4ff */
[----:B------:R-:W-:Y:S02]  /*1fc50*/  UIADD3 UR32, UPT, UPT, UR16, 0x24000, URZ ;  /* 0x0002400010207890 */ /* 0x000fe4000fffe0ff */
[----:B------:R-:W-:Y:S02]  /*1fc60*/  UIADD3 UR24, UPT, UPT, UR16, 0x28000, URZ ;  /* 0x0002800010187890 */ /* 0x000fe4000fffe0ff */
[----:B------:R-:W-:Y:S01]  /*1fc70*/  UIADD3 UR16, UPT, UPT, UR16, 0x2c000, URZ ;  /* 0x0002c00010107890 */ /* 0x000fe2000fffe0ff */
        /* <DEDUP_REMOVED lines=27> */
[----:B------:R-:W-:Y:S01]  /*1fe30*/  ULOP3.LUT UR9, UR23, UR4, URZ, 0x3c, !UPT ;  /* 0x0000000417097292 */ /* 0x000fe2000f8e3cff */
[----:B------:R1:W-:Y:S02]  /*1fe40*/  UTMALDG.4D [UR16], [UR6], desc[UR30] ;  /* 0x00001e10060075b4 */ /* 0x0003e40008019000 */
[----:B-1----:R-:W-:Y:S09]  /*1fe50*/  BRA.U !UP0, `(.L_x_354) ;  /* 0x0000000108047547 */ /* 0x002ff2000b800000 */
[----:B------:R-:W-:Y:S05]  /*1fe60*/  BPT.TRAP 0x1 ;  /* 0x000000040000795c */ /* 0x000fea0000300000 */
.L_x_354:
[----:B------:R-:W-:Y:S01]  /*1fe70*/  ULEA UR41, UR5, UR8, 0x3 ;  /* 0x0000000805297291 */ /* 0x000fe2000f8e18ff */
[----:B------:R-:W-:Y:S01]  /*1fe80*/  IMAD.U32 R3, RZ, RZ, UR9 ;  /* 0x00000009ff037e24 */ /* 0x000fe2000f8e00ff */
[----:B--2---:R-:W-:-:S04]  /*1fe90*/  @!P0 MOV R2, 0x10000 ;  /* 0x0001000000028802 */ /* 0x004fc80000000f00 */
[----:B------:R-:W-:-:S04]  /*1fea0*/  SHF.L.U32 R3, R3, 0x1f, RZ ;  /* 0x0000001f03037819 */ /* 0x000fc800000006ff */
[----:B------:R-:W1:Y:S02]  /*1feb0*/  SYNCS.PHASECHK.TRANS64.TRYWAIT P1, [UR41+0x70038], R3 ;  /* 0x07003803ff0075a7 */ /* 0x000e640008021129 */
[----:B-1----:R-:W-:Y:S05]  /*1fec0*/  @!P1 BRA `(.L_x_355) ;  /* 0x0000005000cc9947 */ /* 0x002fea0003800000 */
.L_x_465:
[----:B------:R2:W-:Y:S01]  /*1fed0*/  @!P0 SYNCS.ARRIVE.TRANS64 RZ, [UR41+0x70020], R2 ;  /* 0x07002002ffff89a7 */ /* 0x0005e20008000029 */
[----:B------:R-:W-:Y:S05]  /*1fee0*/  BRA.U !UP1, `(.L_x_356) ;  /* 0x0000000109047547 */ /* 0x000fea000b800000 */
[----:B------:R-:W-:Y:S05]  /*1fef0*/  BPT.TRAP 0x1 ;  /* 0x000000040000795c */ /* 0x000fea0000300000 */
.L_x_356:
[----:B------:R-:W-:Y:S04]  /*1ff00*/  BSSY.RECONVERGENT B0, `(.L_x_357) ;  /* 0x0000003000007945 */ /* 0x000fe80003800200 */
[----:B------:R-:W-:Y:S05]  /*1ff10*/  @P2 BRA `(.L_x_358) ;  /* 0x0000000000042947 */ /* 0x000fea0003800000 */
[----:B------:R-:W-:Y:S05]  /*1ff20*/  BPT.TRAP 0x1 ;  /* 0x000000040000795c */ /* 0x000fea0000300000 */
.L_x_358:
[----:B------:R-:W-:Y:S05]  /*1ff30*/  BSYNC.RECONVERGENT B0 ;  /* 0x0000000000007941 */ /* 0x000fea0003800200 */
.L_x_357:
        /* <DEDUP_REMOVED lines=31> */
[----:B------:R-:W-:-:S02]  /*20130*/  UIADD3 UR5, UPT, UPT, UR5, 0x1, URZ ;  /* 0x0000000105057890 */ /* 0x000fc4000fffe0ff */
[----:B------:R-:W-:Y:S02]  /*20140*/  UIADD3 UR10, UPT, UPT, UR11, 0x1, URZ ;  /* 0x000000010b0a7890 */ /* 0x000fe4000fffe0ff */
[----:B------:R-:W-:Y:S01]  /*20150*/  UISETP.NE.AND UP2, UPT, UR5, 0x3, UPT ;  /* 0x000000030500788c */ /* 0x000fe2000bf45270 */
[----:B------:R3:W-:Y:S03]  /*20160*/  UTMALDG.4D [UR24], [UR6], desc[UR22] ;  /* 0x00001618060075b4 */ /* 0x0007e60008019000 */
[----:B------:R-:W-:Y:S02]  /*20170*/  USEL UR4, URZ, 0x1, UP2 ;  /* 0x00000001ff047887 */ /* 0x000fe40009000000 */
[----:B------:R-:W-:Y:S02]  /*20180*/  USEL UR5, UR5, URZ, UP2 ;  /* 0x000000ff05057287 */ /* 0x000fe40009000000 */
[----:B------:R-:W-:Y:S01]  /*20190*/  ULOP3.LUT UR9, UR9, UR4, URZ, 0x3c, !UPT ;  /* 0x0000000409097292 */ /* 0x000fe2000f8e3cff */
[----:B------:R3:W-:Y:S02]  /*201a0*/  UTMALDG.4D [UR16], [UR6], desc[UR22] ;  /* 0x00001610060075b4 */ /* 0x0007e40008019000 */
[----:B---3--:R-:W-:Y:S09]  /*201b0*/  BRA.U !UP0, `(.L_x_359) ;  /* 0x0000000108047547 */ /* 0x008ff2000b800000 */
[----:B------:R-:W-:Y:S05]  /*201c0*/  BPT.TRAP 0x1 ;  /* 0x000000040000795c */ /* 0x000fea0000300000 */
.L_x_359:
[----:B------:R-:W-:Y:S01]  /*201d0*/  ULEA UR41, UR5, UR8, 0x3 ;  /* 0x0000000805297291 */ /* 0x000fe2000f8e18ff */
[----:B-1----:R-:W-:Y:S01]  /*201e0*/  IMAD.U32 R3, RZ, RZ, UR9 ;  /* 0x00000009ff037e24 */ /* 0x002fe2000f8e00ff */
[----:B--2---:R-:W-:-:S04]  /*201f0*/  @!P0 MOV R2, 0x10000 ;  /* 0x0001000000028802 */ /* 0x004fc80000000f00 */
[----:B------:R-:W-:-:S04]  /*20200*/  SHF.L.U32 R3, R3, 0x1f, RZ ;  /* 0x0000001f03037819 */ /* 0x000fc800000006ff */
[----:B------:R-:W1:Y:S02]  /*20210*/  SYNCS.PHASECHK.TRANS64.TRYWAIT P1, [UR41+0x70038], R3 ;  /* 0x07003803ff0075a7 */ /* 0x000e640008021129 */
[----:B-1----:R-:W-:Y:S05]  /*20220*/  @!P1 BRA `(.L_x_360) ;  /* 0x00000050000c9947 */ /* 0x002fea0003800000 */
.L_x_467:
[----:B------:R2:W-:Y:S01]  /*20230*/  @!P0 SYNCS.ARRIVE.TRANS64 RZ, [UR41+0x70020], R2 ;  /* 0x07002002ffff89a7 */ /* 0x0005e20008000029 */
[----:B------:R-:W-:Y:S05]  /*20240*/  BRA.U !UP1, `(.L_x_361) ;  /* 0x0000000109047547 */ /* 0x000fea000b800000 */
[----:B------:R-:W-:Y:S05]  /*20250*/  BPT.TRAP 0x1 ;  /* 0x000000040000795c */ /* 0x000fea0000300000 */
.L_x_361:
[----:B------:R-:W-:Y:S04]  /*20260*/  BSSY.RECONVERGENT B0, `(.L_x_362) ;  /* 0x0000003000007945 */ /* 0x000fe80003800200 */
[----:B------:R-:W-:Y:S05]  /*20270*/  @P2 BRA `(.L_x_363) ;  /* 0x0000000000042947 */ /* 0x000fea0003800000 */
[----:B------:R-:W-:Y:S05]  /*20280*/  BPT.TRAP 0x1 ;  /* 0x000000040000795c */ /* 0x000fea0000300000 */
.L_x_363:
[----:B------:R-:W-:Y:S05]  /*20290*/  BSYNC.RECONVERGENT B0 ;  /* 0x0000000000007941 */ /* 0x000fea0003800200 */
.L_x_362:
        /* <DEDUP_REMOVED lines=8> */
[----:B------:R-:W-:Y:S02]  /*20320*/  UIADD3 UR24, UPT, UPT, UR16, 0x28000, URZ ;  /* 0x0002800010187890 */ /* 0x000fe4000fffe0ff */
[----:B------:R-:W-:Y:S02]  /*20330*/  UIADD3 UR16, UPT, UPT, UR16, 0x2c000, URZ ;  /* 0x0002c00010107890 */ /* 0x000fe4000fffe0ff */
[----:B------:R-:W-:Y:S01]  /*20340*/  UISETP.NE.AND UP2, UPT, UR5, 0x3, UPT ;  /* 0x000000030500788c */ /* 0x000fe2000bf45270 */
        /* <DEDUP_REMOVED lines=16> */
[----:B------:R-:W-:Y:S01]  /*20450*/  USEL UR4, URZ, 0x1, UP2 ;  /* 0x00000001ff047887 */ /* 0x000fe20009000000 */
[----:B------:R-:W-:Y:S01]  /*20460*/  UMOV UR18, 0xc0 ;  /* 0x000000c000127882 */ /* 0x000fe20000000000 */
[----:B------:R-:W-:Y:S01]  /*20470*/  UMOV UR20, UR13 ;  /* 0x0000000d00147c82 */ /* 0x000fe20008000000 */
[----:B------:R-:W-:Y:S01]  /*20480*/  UMOV UR21, UR14 ;  /* 0x0000000e00157c82 */ /* 0x000fe20008000000 */
[----:B------:R-:W-:Y:S01]  /*20490*/  UTMALDG.4D [UR32], [UR6], desc[UR22] ;  /* 0x00001620060075b4 */ /* 0x000fe20008019000 */
[----:B------:R-:W-:Y:S01]  /*204a0*/  UMOV UR17, UR41 ;  /* 0x0000002900117c82 */ /* 0x000fe20008000000 */
[----:B------:R-:W-:Y:S01]  /*204b0*/  UMOV UR19, UR43 ;  /* 0x0000002b00137c82 */ /* 0x000fe20008000000 */
[----:B------:R-:W-:Y:S01]  /*204c0*/  UTMALDG.4D [UR24], [UR6], desc[UR22] ;  /* 0x00001618060075b4 */ /* 0x000fe20008019000 */
[----:B------:R3:W-:Y:S02]  /*204d0*/  UTMALDG.4D [UR16], [UR6], desc[UR22] ;  /* 0x00001610060075b4 */ /* 0x0007e40008019000 */
[----:B---3--:R-:W-:-:S02]  /*204e0*/  USEL UR6, UR5, URZ, UP2 ;  /* 0x000000ff05067287 */ /* 0x008fc40009000000 */
[----:B------:R-:W-:Y:S01]  /*204f0*/  ULOP3.LUT UR7, UR9, UR4, URZ, 0x3c, !UPT ;  /* 0x0000000409077292 */ /* 0x000fe2000f8e3cff */
[----:B------:R-:W-:Y:S11]  /*20500*/  BRA.U !UP0, `(.L_x_364) ;  /* 0x0000000108047547 */ /* 0x000ff6000b800000 */
[----:B------:R-:W-:Y:S05]  /*20510*/  BPT.TRAP 0x1 ;  /* 0x000000040000795c */ /* 0x000fea0000300000 */
.L_x_364:
[----:B------:R-:W-:Y:S01]  /*20520*/  ULEA UR41, UR6, UR8, 0x3 ;  /* 0x0000000806297291 */ /* 0x000fe2000f8e18ff */
[----:B-1----:R-:W-:Y:S01]  /*20530*/  IMAD.U32 R3, RZ, RZ, UR7 ;  /* 0x00000007ff037e24 */ /* 0x002fe2000f8e00ff */
[----:B--2---:R-:W-:-:S04]  /*20540*/  @!P0 MOV R2, 0x10000 ;  /* 0x0001000000028802 */ /* 0x004fc80000000f00 */
[----:B------:R-:W-:-:S04]  /*20550*/  SHF.L.U32 R3, R3, 0x1f, RZ ;  /* 0x0000001f03037819 */ /* 0x000fc800000006ff */
[----:B------:R-:W1:Y:S02]  /*20560*/  SYNCS.PHASECHK.TRANS64.TRYWAIT P1, [UR41+0x70038], R3 ;  /* 0x07003803ff0075a7 */ /* 0x000e640008021129 */
[----:B-1----:R-:W-:Y:S05]  /*20570*/  @!P1 BRA `(.L_x_365) ;  /* 0x0000004c00509947 */ /* 0x002fea0003800000 */
.L_x_469:
[----:B------:R2:W-:Y:S01]  /*20580*/  @!P0 SYNCS.ARRIVE.TRANS64 RZ, [UR41+0x70020], R2 ;  /* 0x07002002ffff89a7 */ /* 0x0005e20008000029 */
[----:B------:R-:W-:Y:S05]  /*20590*/  BRA.U !UP1, `(.L_x_366) ;  /* 0x0000000109047547 */ /* 0x000fea000b800000 */
[----:B------:R-:W-:Y:S05]  /*205a0*/  BPT.TRAP 0x1 ;  /* 0x000000040000795c */ /* 0x000fea0000300000 */
.L_x_366:
[----:B------:R-:W-:Y:S04]  /*205b0*/  BSSY.RECONVERGENT B0, `(.L_x_367) ;  /* 0x0000003000007945 */ /* 0x000fe80003800200 */
[----:B------:R-:W-:Y:S05]  /*205c0*/  @P2 BRA `(.L_x_368) ;  /* 0x0000000000042947 */ /* 0x000fea0003800000 */
[----:B------:R-:W-:Y:S05]  /*205d0*/  BPT.TRAP 0x1 ;  /* 0x000000040000795c */ /* 0x000fea0000300000 */
.L_x_368:
[----:B------:R-:W-:Y:S05]  /*205e0*/  BSYNC.RECONVERGENT B0 ;  /* 0x0000000000007941 */ /* 0x000fea0003800200 */
.L_x_367:
        /* <DEDUP_REMOVED lines=19> */
[----:B------:R-:W-:Y:S01]  /*20720*/  UIADD3 UR6, UPT, UPT, UR6, 0x1, URZ ;  /* 0x0000000106067890 */ /* 0x000fe2000fffe0ff */
[----:B------:R-:W-:Y:S01]  /*20730*/  UTMALDG.4D [UR40], [UR4], desc[UR22] ;  /* 0x00001628040075b4 */ /* 0x000fe20008019000 */
[----:B------:R-:W-:Y:S01]  /*20740*/  UMOV UR26, 0x80 ;  /* 0x00000080001a7882 */ /* 0x000fe20000000000 */
[----:B------:R-:W-:Y:S01]  /*20750*/  UMOV UR28, UR13 ;  /* 0x0000000d001c7c82 */ /* 0x000fe20008000000 */
[----:B------:R-:W-:Y:S01]  /*20760*/  UMOV UR29, UR14 ;  /* 0x0000000e001d7c82 */ /* 0x000fe20008000000 */
[----:B------:R-:W-:Y:S01]  /*20770*/  UMOV UR25, UR41 ;  /* 0x0000002900197c82 */ /* 0x000fe20008000000 */
[----:B------:R-:W-:Y:S01]  /*20780*/  UMOV UR27, UR43 ;  /* 0x0000002b001b7c82 */ /* 0x000fe20008000000 */
[----:B------:R-:W-:Y:S01]  /*20790*/  UMOV UR18, 0xc0 ;  /* 0x000000c000127882 */ /* 0x000fe20000000000 */
[----:B------:R-:W-:Y:S01]  /*207a0*/  UMOV UR20, UR13 ;  /* 0x0000000d00147c82 */ /* 0x000fe20008000000 */
[----:B------:R-:W-:Y:S01]  /*207b0*/  UTMALDG.4D [UR32], [UR4], desc[UR22] ;  /* 0x00001620040075b4 */ /* 0x000fe20008019000 */
[----:B------:R-:W-:Y:S01]  /*207c0*/  UMOV UR21, UR14 ;  /* 0x0000000e00157c82 */ /* 0x000fe20008000000 */
[----:B------:R-:W-:Y:S01]  /*207d0*/  UMOV UR17, UR41 ;  /* 0x0000002900117c82 */ /* 0x000fe20008000000 */
[----:B------:R-:W-:Y:S01]  /*207e0*/  UMOV UR19, UR43 ;  /* 0x0000002b00137c82 */ /* 0x000fe20008000000 */
[----:B------:R-:W-:-:S02]  /*207f0*/  UISETP.NE.AND UP2, UPT, UR6, 0x3, UPT ;  /* 0x000000030600788c */ /* 0x000fc4000bf45270 */
[----:B------:R-:W-:Y:S01]  /*20800*/  UIADD3 UR11, UPT, UPT, UR11, 0x2, URZ ;  /* 0x000000020b0b7890 */ /* 0x000fe2000fffe0ff */
[----:B------:R-:W-:Y:S01]  /*20810*/  UTMALDG.4D [UR24], [UR4], desc[UR22] ;  /* 0x00001618040075b4 */ /* 0x000fe20008019000 */
[----:B------:R-:W-:Y:S01]  /*20820*/  USEL UR15, UR6, URZ, UP2 ;  /* 0x000000ff060f7287 */ /* 0x000fe20009000000 */
[----:B------:R3:W-:Y:S02]  /*20830*/  UTMALDG.4D [UR16], [UR4], desc[UR22] ;  /* 0x00001610040075b4 */ /* 0x0007e40008019000 */
[----:B---3--:R-:W-:Y:S02]  /*20840*/  ULOP3.LUT UR4, UR12, 0xfffffffe, URZ, 0xc0, !UPT ;  /* 0xfffffffe0c047892 */ /* 0x008fe4000f8ec0ff */
[----:B------:R-:W-:Y:S02]  /*20850*/  USEL UR5, URZ, 0x1, UP2 ;  /* 0x00000001ff057887 */ /* 0x000fe40009000000 */
[----:B------:R-:W-:Y:S02]  /*20860*/  UISETP.NE.AND UP2, UPT, UR10, UR4, UPT ;  /* 0x000000040a00728c */ /* 0x000fe4000bf45270 */
[----:B------:R-:W-:-:S07]  /*20870*/  ULOP3.LUT UR23, UR7, UR5, URZ, 0x3c, !UPT ;  /* 0x0000000507177292 */ /* 0x000fce000f8e3cff */
[----:B------:R-:W-:Y:S05]  /*20880*/  BRA.U UP2, `(.L_x_369) ;  /* 0xfffffff102847547 */ /* 0x000fea000b83ffff */
[----:B------:R-:W-:Y:S02]  /*20890*/  USHF.L.U32 UR43, UR11, 0x7, URZ ;  /* 0x000000070b2b7899 */ /* 0x000fe400080006ff */
.L_x_348:
[----:B------:R-:W-:-:S04]  /*208a0*/  ULOP3.LUT UR4, UR12, 0x1, URZ, 0xc0, !UPT ;  /* 0x000000010c047892 */ /* 0x000fc8000f8ec0ff */
[----:B------:R-:W-:-:S09]  /*208b0*/  UISETP.NE.U32.AND UP2, UPT, UR4, 0x1, UPT ;  /* 0x000000010400788c */ /* 0x000fd2000bf45070 */
[----:B------:R-:W-:Y:S05]  /*208c0*/  BRA.U UP2, `(.L_x_323) ;  /* 0x0000000502a47547 */ /* 0x000fea000b800000 */
[----:B------:R-:W-:Y:S05]  /*208d0*/  BRA.U !UP0, `(.L_x_370) ;  /* 0x0000000108047547 */ /* 0x000fea000b800000 */
[----:B------:R-:W-:Y:S05]  /*208e0*/  BPT.TRAP 0x1 ;  /* 0x000000040000795c */ /* 0x000fea0000300000 */
.L_x_370:
[----:B------:R-:W-:Y:S01]  /*208f0*/  ULEA UR41, UR15, UR8, 0x3 ;  /* 0x000000080f297291 */ /* 0x000fe2000f8e18ff */
[----:B-1----:R-:W-:Y:S01]  /*20900*/  IMAD.U32 R3, RZ, RZ, UR23 ;  /* 0x00000017ff037e24 */ /* 0x002fe2000f8e00ff */
[----:B--2---:R-:W-:-:S04]  /*20910*/  @!P0 MOV R2, 0x10000 ;  /* 0x0001000000028802 */ /* 0x004fc80000000f00 */
[----:B------:R-:W-:-:S04]  /*20920*/  SHF.L.U32 R3, R3, 0x1f, RZ ;  /* 0x0000001f03037819 */ /* 0x000fc800000006ff */
[----:B------:R-:W1:Y:S02]  /*20930*/  SYNCS.PHASECHK.TRANS64.TRYWAIT P1, [UR41+0x70038], R3 ;  /* 0x07003803ff0075a7 */ /* 0x000e640008021129 */
[----:B-1----:R-:W-:Y:S05]  /*20940*/  @!P1 BRA `(.L_x_371) ;  /* 0x0000004800749947 */ /* 0x002fea0003800000 */
.L_x_471:
[----:B------:R2:W-:Y:S01]  /*20950*/  @!P0 SYNCS.ARRIVE.TRANS64 RZ, [UR41+0x70020], R2 ;  /* 0x07002002ffff89a7 */ /* 0x0005e20008000029 */
[----:B------:R-:W-:Y:S05]  /*20960*/  BRA.U !UP1, `(.L_x_372) ;  /* 0x0000000109047547 */ /* 0x000fea000b800000 */
[----:B------:R-:W-:Y:S05]  /*20970*/  BPT.TRAP 0x1 ;  /* 0x000000040000795c */ /* 0x000fea0000300000 */
.L_x_372:
[----:B------:R-:W-:Y:S04]  /*20980*/  BSSY.RECONVERGENT B0, `(.L_x_373) ;  /* 0x0000003000007945 */ /* 0x000fe80003800200 */
[----:B------:R-:W-:Y:S05]  /*20990*/  @P2 BRA `(.L_x_374) ;  /* 0x0000000000042947 */ /* 0x000fea0003800000 */
[----:B------:R-:W-:Y:S05]  /*209a0*/  BPT.TRAP 0x1 ;  /* 0x000000040000795c */ /* 0x000fea0000300000 */
.L_x_374:
[----:B------:R-:W-:Y:S05]  /*209b0*/  BSYNC.RECONVERGENT B0 ;  /* 0x0000000000007941 */ /* 0x000fea0003800200 */
.L_x_373:
[----:B------:R-:W-:Y:S02]  /*209c0*/  ULEA UR16, UR15, UR8, 0x10 ;  /* 0x000000080f107291 */ /* 0x000fe4000f8e80ff */
        /* <DEDUP_REMOVED lines=22> */
[----:B------:R-:W-:Y:S01]  /*20b30*/  UTMALDG.4D [UR40], [UR4], desc[UR6] ;  /* 0x00000628040075b4 */ /* 0x000fe20008019000 */
[----:B------:R-:W-:Y:S01]  /*20b40*/  UMOV UR25, UR41 ;  /* 0x0000002900197c82 */ /* 0x000fe20008000000 */
[----:B------:R-:W-:Y:S01]  /*20b50*/  UISETP.NE.AND UP2, UPT, UR15, 0x3, UPT ;  /* 0x000000030f00788c */ /* 0x000fe2000bf45270 */
[----:B------:R-:W-:Y:S01]  /*20b60*/  UMOV UR18, 0xc0 ;  /* 0x000000c000127882 */ /* 0x000fe20000000000 */
[----:B------:R-:W-:Y:S01]  /*20b70*/  UMOV UR19, UR43 ;  /* 0x0000002b00137c82 */ /* 0x000fe20008000000 */
[----:B------:R-:W-:Y:S01]  /*20b80*/  UMOV UR20, UR13 ;  /* 0x0000000d00147c82 */ /* 0x000fe20008000000 */
[----:B------:R-:W-:Y:S01]  /*20b90*/  UMOV UR21, UR14 ;  /* 0x0000000e00157c82 */ /* 0x000fe20008000000 */
[----:B------:R-:W-:Y:S01]  /*20ba0*/  UTMALDG.4D [UR32], [UR4], desc[UR6] ;  /* 0x00000620040075b4 */ /* 0x000fe20008019000 */
[----:B------:R-:W-:Y:S01]  /*20bb0*/  UMOV UR17, UR41 ;  /* 0x0000002900117c82 */ /* 0x000fe20008000000 */
[----:B------:R-:W-:Y:S01]  /*20bc0*/  USEL UR15, UR15, URZ, UP2 ;  /* 0x000000ff0f0f7287 */ /* 0x000fe20009000000 */
[----:B------:R-:W-:Y:S01]  /*20bd0*/  UTMALDG.4D [UR24], [UR4], desc[UR6] ;  /* 0x00000618040075b4 */ /* 0x000fe20008019000 */
[----:B------:R3:W-:Y:S02]  /*20be0*/  UTMALDG.4D [UR16], [UR4], desc[UR6] ;  /* 0x00000610040075b4 */ /* 0x0007e40008019000 */
[----:B---3--:R-:W-:-:S04]  /*20bf0*/  USEL UR4, URZ, 0x1, UP2 ;  /* 0x00000001ff047887 */ /* 0x008fc80009000000 */
[----:B------:R-:W-:Y:S01]  /*20c00*/  ULOP3.LUT UR23, UR23, UR4, URZ, 0x3c, !UPT ;  /* 0x0000000417177292 */ /* 0x000fe2000f8e3cff */
[----:B------:R-:W-:Y:S11]  /*20c10*/  BRA.U !UP0, `(.L_x_375) ;  /* 0x0000000108047547 */ /* 0x000ff6000b800000 */
[----:B------:R-:W-:Y:S05]  /*20c20*/  BPT.TRAP 0x1 ;  /* 0x000000040000795c */ /* 0x000fea0000300000 */
.L_x_375:
[----:B------:R-:W-:Y:S01]  /*20c30*/  ULEA UR33, UR15, UR8, 0x3 ;  /* 0x000000080f217291 */ /* 0x000fe2000f8e18ff */
[----:B-1----:R-:W-:Y:S01]  /*20c40*/  IMAD.U32 R3, RZ, RZ, UR23 ;  /* 0x00000017ff037e24 */ /* 0x002fe2000f8e00ff */
[----:B--2---:R-:W-:-:S04]  /*20c50*/  @!P0 MOV R2, 0x10000 ;  /* 0x0001000000028802 */ /* 0x004fc80000000f00 */
[----:B------:R-:W-:-:S04]  /*20c60*/  SHF.L.U32 R3, R3, 0x1f, RZ ;  /* 0x0000001f03037819 */ /* 0x000fc800000006ff */
[----:B------:R-:W1:Y:S02]  /*20c70*/  SYNCS.PHASECHK.TRANS64.TRYWAIT P1, [UR33+0x70038], R3 ;  /* 0x07003803ff0075a7 */ /* 0x000e640008021121 */
[----:B-1----:R-:W-:Y:S05]  /*20c80*/  @!P1 BRA `(.L_x_376) ;  /* 0x0000004400bc9947 */ /* 0x002fea0003800000 */
.L_x_473:
[----:B------:R2:W-:Y:S01]  /*20c90*/  @!P0 SYNCS.ARRIVE.TRANS64 RZ, [UR33+0x70020], R2 ;  /* 0x07002002ffff89a7 */ /* 0x0005e20008000021 */
[----:B------:R-:W-:Y:S05]  /*20ca0*/  BRA.U !UP1, `(.L_x_377) ;  /* 0x0000000109047547 */ /* 0x000fea000b800000 */
[----:B------:R-:W-:Y:S05]  /*20cb0*/  BPT.TRAP 0x1 ;  /* 0x000000040000795c */ /* 0x000fea0000300000 */
.L_x_377:
[----:B------:R-:W-:Y:S04]  /*20cc0*/  BSSY.RECONVERGENT B0, `(.L_x_378) ;  /* 0x0000003000007945 */ /* 0x000fe80003800200 */
[----:B------:R-:W-:Y:S05]  /*20cd0*/  @P2 BRA `(.L_x_379) ;  /* 0x0000000000042947 */ /* 0x000fea0003800000 */
[----:B------:R-:W-:Y:S05]  /*20ce0*/  BPT.TRAP 0x1 ;  /* 0x000000040000795c */ /* 0x000fea0000300000 */
.L_x_379:
[----:B------:R-:W-:Y:S05]  /*20cf0*/  BSYNC.RECONVERGENT B0 ;  /* 0x0000000000007941 */ /* 0x000fea0003800200 */
.L_x_378:
        /* <DEDUP_REMOVED lines=37> */
[----:B------:R-:W-:-:S12]  /*20f50*/  ULOP3.LUT UR23, UR23, UR4, URZ, 0x3c, !UPT ;  /* 0x0000000417177292 */ /* 0x000fd8000f8e3cff */
.L_x_323:
[----:B------:R-:W3:Y:S01]  /*20f60*/  LDCU UR4, c[0x0][0x370] ;  /* 0x00006e00ff0477ac */ /* 0x000ee20008000800 */
[----:B------:R-:W4:Y:S01]  /*20f70*/  LDCU UR5, c[0x0][0x900] ;  /* 0x00012000ff0577ac */ /* 0x000f220008000800 */
[----:B---3--:R-:W-:-:S04]  /*20f80*/  UIADD3 UR54, UPT, UPT, UR4, UR54, URZ ;  /* 0x0000003604367290 */ /* 0x008fc8000fffe0ff */
[----:B----4-:R-:W-:-:S09]  /*20f90*/  UISETP.GE.AND UP2, UPT, UR54, UR5, UPT ;  /* 0x000000053600728c */ /* 0x010fd2000bf46270 */
[----:B------:R-:W-:Y:S05]  /*20fa0*/  BRA.U !UP2, `(.L_x_380) ;  /* 0xffffffd90a407547 */ /* 0x000fea000b83ffff */
[----:B------:R-:W-:Y:S05]  /*20fb0*/  EXIT ;  /* 0x000000000000794d */ /* 0x000fea0003800000 */
.L_x_492:
[----:B------:R-:W-:-:S08]  /*20fc0*/  NOP ;  /* 0x0000000000007918 */ /* 0x000fd00000000000 */
[----:B------:R-:W1:-:S00]  /*20fd0*/  USETMAXREG.DEALLOC.CTAPOOL 0x20 ;  /* 0x00000020000079c8 */ /* 0x000e4000080e0500 */
[----:B-1----:R-:W1:Y:S02]  /*20fe0*/  LDC R0, c[0x0][0x900] ;  /* 0x00024000ff007b82 */ /* 0x002e640000000800 */
[----:B-1----:R-:W-:-:S13]  /*20ff0*/  ISETP.LE.AND P0, PT, R0, UR54, PT ;  /* 0x0000003600007c0c */ /* 0x002fda000bf03270 */
[----:B------:R-:W-:Y:S05]  /*21000*/  @P0 EXIT ;  /* 0x000000000000094d */ /* 0x000fea0003800000 */
[----:B------:R-:W-:Y:S01]  /*21010*/  HFMA2 R2, -RZ, RZ, 0, 0 ;  /* 0x00000000ff027431 */ /* 0x000fe200000001ff */
[----:B------:R-:W-:Y:S01]  /*21020*/  PRMT R0, RZ, 0x7610, R0 ;  /* 0x00007610ff007816 */ /* 0x000fe20000000000 */
[----:B------:R-:W1:Y:S01]  /*21030*/  LDCU.64 UR46, c[0x0][0x348] ;  /* 0x00006900ff2e77ac */ /* 0x000e620008000a00 */
[----:B------:R-:W2:Y:S01]  /*21040*/  LDCU UR63, c[0x0][0x900] ;  /* 0x00012000ff3f77ac */ /* 0x000ea20008000800 */
[----:B------:R-:W3:Y:S01]  /*21050*/  LDCU UR23, c[0x0][0x904] ;  /* 0x00012080ff1777ac */ /* 0x000ee20008000800 */
[----:B------:R-:W4:Y:S01]  /*21060*/  LDCU UR71, c[0x0][0x380] ;  /* 0x00007000ff4777ac */ /* 0x000f220008000800 */
[----:B------:R-:W1:Y:S01]  /*21070*/  LDCU UR22, c[0x0][0x38c] ;  /* 0x00007180ff1677ac */ /* 0x000e620008000800 */
[----:B------:R-:W1:Y:S01]  /*21080*/  LDCU UR55, c[0x0][0x91c] ;  /* 0x00012380ff3777ac */ /* 0x000e620008000800 */
[----:B------:R-:W1:Y:S01]  /*21090*/  LDCU UR70, c[0x0][0x918] ;  /* 0x00012300ff4677ac */ /* 0x000e620008000800 */
[----:B------:R-:W1:Y:S01]  /*210a0*/  LDCU.64 UR30, c[0x0][0x908] ;  /* 0x00012100ff1e77ac */ /* 0x000e620008000a00 */
[----:B------:R-:W1:Y:S01]  /*210b0*/  LDCU.64 UR38, c[0x0][0x920] ;  /* 0x00012400ff2677ac */ /* 0x000e620008000a00 */
[----:B------:R-:W1:Y:S02]  /*210c0*/  LDCU.64 UR14, c[0x0][0x910] ;  /* 0x00012200ff0e77ac */ /* 0x000e640008000a00 */
.L_x_392:
[----:B-1----:R-:W-:Y:S02]  /*210d0*/  UIMAD.WIDE.U32 UR4, UR54, UR30, URZ ;  /* 0x0000001e360472a5 */ /* 0x002fe4000f8e00ff */
[----:B---3--:R-:W-:-:S05]  /*210e0*/  UISETP.NE.AND UP0, UPT, UR23, 0x1, UPT ;  /* 0x000000011700788c */ /* 0x008fca000bf05270 */
[----:B------:R-:W-:Y:S02]  /*210f0*/  UMOV UR4, UR5 ;  /* 0x0000000500047c82 */ /* 0x000fe40008000000 */
[----:B------:R-:W-:-:S04]  /*21100*/  USHF.R.U32.HI UR4, URZ, UR31, UR4 ;  /* 0x0000001fff047299 */ /* 0x000fc80008011604 */
[----:B------:R-:W-:Y:S02]  /*21110*/  USEL UR6, UR54, UR4, !UP0 ;  /* 0x0000000436067287 */ /* 0x000fe4000c000000 */
[----:B------:R-:W-:Y:S02]  /*21120*/  UISETP.NE.AND UP0, UPT, UR55, 0x1, UPT ;  /* 0x000000013700788c */ /* 0x000fe4000bf05270 */
[----:B------:R-:W-:-:S07]  /*21130*/  UIMAD.WIDE.U32 UR4, UR6, UR38, URZ ;  /* 0x00000026060472a5 */ /* 0x000fce000f8e00ff */
[----:B------:R-:W-:Y:S02]  /*21140*/  UMOV UR4, UR5 ;  /* 0x0000000500047c82 */ /* 0x000fe40008000000 */
[----:B------:R-:W-:Y:S02]  /*21150*/  USHF.R.U32.HI UR5, URZ, UR39, UR4 ;  /* 0x00000027ff057299 */ /* 0x000fe40008011604 */
[----:B------:R-:W-:Y:S02]  /*21160*/  UIADD3 UR4, UPT, UPT, -UR6, URZ, URZ ;  /* 0x000000ff06047290 */ /* 0x000fe4000fffe1ff */
[----:B------:R-:W-:Y:S02]  /*21170*/  USEL UR7, UR6, UR5, !UP0 ;  /* 0x0000000506077287 */ /* 0x000fe4000c000000 */
[----:B------:R-:W-:Y:S02]  /*21180*/  UIMAD UR4, UR23, UR4, UR54 ;  /* 0x00000004170472a4 */ /* 0x000fe4000f8e0236 */
[----:B------:R-:W-:-:S02]  /*21190*/  UIADD3 UR5, UPT, UPT, -UR7, URZ, URZ ;  /* 0x000000ff07057290 */ /* 0x000fc4000fffe1ff */
[----:B------:R-:W-:Y:S02]  /*211a0*/  USHF.L.U32 UR8, UR4, 0x8, URZ ;  /* 0x0000000804087899 */ /* 0x000fe400080006ff */
[----:B------:R-:W-:Y:S02]  /*211b0*/  UIMAD UR4, UR55, UR5, UR6 ;  /* 0x00000005370472a4 */ /* 0x000fe4000f8e0206 */
[----:B----4-:R-:W-:Y:S02]  /*211c0*/  UISETP.GE.AND UP0, UPT, UR8, UR71, UPT ;  /* 0x000000470800728c */ /* 0x010fe4000bf06270 */
[----:B------:R-:W-:Y:S02]  /*211d0*/  MOV R17, UR8 ;  /* 0x0000000800117c02 */ /* 0x000fe40008000f00 */
[----:B------:R-:W-:-:S05]  /*211e0*/  MOV R18, UR4 ;  /* 0x0000000400127c02 */ /* 0x000fca0008000f00 */
[----:B------:R-:W-:Y:S05]  /*211f0*/  BRA.U UP0, `(.L_x_381) ;  /* 0x0000002d00907547 */ /* 0x000fea000b800000 */
[----:B------:R-:W-:Y:S01]  /*21200*/  IMAD.U32 R4, RZ, RZ, UR22 ;  /* 0x00000016ff047e24 */ /* 0x000fe2000f8e00ff */
[----:B------:R-:W-:Y:S02]  /*21210*/  UIMAD.WIDE.U32 UR4, UR7, UR15, URZ ;  /* 0x0000000f070472a5 */ /* 0x000fe4000f8e00ff */
[----:B------:R-:W-:Y:S02]  /*21220*/  UISETP.NE.AND UP0, UPT, UR14, 0x1, UPT ;  /* 0x000000010e00788c */ /* 0x000fe4000bf05270 */
[----:B------:R-:W-:-:S03]  /*21230*/  IABS R4, R4 ;  /* 0x0000000400047213 */ /* 0x000fc60000000000 */
[----:B------:R-:W-:Y:S01]  /*21240*/  UMOV UR4, UR5 ;  /* 0x0000000500047c82 */ /* 0x000fe20008000000 */
[----:B------:R-:W1:Y:S01]  /*21250*/  I2F.RP R6, R4 ;  /* 0x0000000400067306 */ /* 0x000e620000209400 */
[----:B------:R-:W-:-:S04]  /*21260*/  USHF.R.U32.HI UR4, URZ, UR70, UR4 ;  /* 0x00000046ff047299 */ /* 0x000fc80008011604 */
[----:B------:R-:W-:Y:S02]  /*21270*/  USEL UR4, UR7, UR4, !UP0 ;  /* 0x0000000407047287 */ /* 0x000fe4000c000000 */
[----:B------:R-:W-:Y:S02]  /*21280*/  UISETP.NE.AND UP0, UPT, UR22, URZ, UPT ;  /* 0x000000ff1600728c */ /* 0x000fe4000bf05270 */
[----:B------:R-:W-:-:S04]  /*21290*/  UIADD3 UR4, UPT, UPT, -UR4, URZ, URZ ;  /* 0x000000ff04047290 */ /* 0x000fc8000fffe1ff */
[----:B------:R-:W-:Y:S01]  /*212a0*/  UIMAD UR4, UR14, UR4, UR7 ;  /* 0x000000040e0472a4 */ /* 0x000fe2000f8e0207 */
[----:B-1----:R-:W1:Y:S03]  /*212b0*/  MUFU.RCP R6, R6 ;  /* 0x0000000600067308 */ /* 0x002e660000001000 */
[----:B------:R-:W-:Y:S02]  /*212c0*/  ULOP3.LUT UR5, UR4, UR22, URZ, 0x3c, !UPT ;  /* 0x0000001604057292 */ /* 0x000fe4000f8e3cff */
[----:B------:R-:W-:Y:S02]  /*212d0*/  MOV R0, UR4 ;  /* 0x0000000400007c02 */ /* 0x000fe40008000f00 */
[----:B------:R-:W-:Y:S02]  /*212e0*/  UISETP.GE.AND UP1, UPT, UR5, URZ, UPT ;  /* 0x000000ff0500728c */ /* 0x000fe4000bf26270 */
[----:B------:R-:W-:-:S02]  /*212f0*/  IABS R0, R0 ;  /* 0x0000000000007213 */ /* 0x000fc40000000000 */
        /* <DEDUP_REMOVED lines=13> */
[----:B------:R-:W-:Y:S01]  /*213d0*/  @P1 VIADD R5, R5, 0x1 ;  /* 0x0000000105051836 */ /* 0x000fe20000000000 */
[----:B------:R-:W-:-:S04]  /*213e0*/  ELECT P1, URZ, PT ;  /* 0x0000000000ff782f */ /* 0x000fc80003820000 */
[----:B------:R-:W-:-:S13]  /*213f0*/  R2UR UR6, R5 ;  /* 0x00000000050672ca */ /* 0x000fda00000e0000 */
[----:B------:R-:W-:Y:S02]  /*21400*/  @!UP1 UIADD3 UR6, UPT, UPT, -UR6, URZ, URZ ;  /* 0x000000ff06069290 */ /* 0x000fe4000fffe1ff */
[----:B------:R-:W-:-:S04]  /*21410*/  @!UP0 ULOP3.LUT UR6, URZ, UR22, URZ, 0x33, !UPT ;  /* 0x00000016ff068292 */ /* 0x000fc8000f8e33ff */
[----:B------:R-:W-:Y:S02]  /*21420*/  UIADD3 UR5, UPT, UPT, -UR6, URZ, URZ ;  /* 0x000000ff06057290 */ /* 0x000fe4000fffe1ff */
[----:B------:R-:W-:Y:S02]  /*21430*/  MOV R16, UR6 ;  /* 0x0000000600107c02 */ /* 0x000fe40008000f00 */
[----:B------:R-:W-:-:S06]  /*21440*/  UIMAD UR4, UR22, UR5, UR4 ;  /* 0x00000005160472a4 */ /* 0x000fcc000f8e0204 */
[----:B------:R-:W-:Y:S01]  /*21450*/  IMAD.U32 R15, RZ, RZ, UR4 ;  /* 0x00000004ff0f7e24 */ /* 0x000fe2000f8e00ff */
[----:B------:R-:W-:Y:S06]  /*21460*/  BRA.U UP6, `(.L_x_382) ;  /* 0x0000000106047547 */ /* 0x000fec000b800000 */
[----:B--2---:R-:W-:Y:S05]  /*21470*/  BPT.TRAP 0x1 ;  /* 0x000000040000795c */ /* 0x004fea0000300000 */
.L_x_382:
[----:B------:R-:W1:Y:S01]  /*21480*/  S2UR UR62, SR_CgaCtaId ;  /* 0x00000000003e79c3 */ /* 0x000e620000008800 */
[----:B------:R-:W-:Y:S01]  /*21490*/  UMOV UR5, 0x400 ;  /* 0x0000040000057882 */ /* 0x000fe20000000000 */
[----:B------:R-:W-:Y:S01]  /*214a0*/  SHF.L.U32 R0, R2, 0x1f, RZ ;  /* 0x0000001f02007819 */ /* 0x000fe200000006ff */
[----:B-1----:R-:W-:-:S09]  /*214b0*/  ULEA UR5, UR62, UR5, 0x18 ;  /* 0x000000053e057291 */ /* 0x002fd2000f8ec0ff */
[----:B------:R-:W1:Y:S02]  /*214c0*/  SYNCS.PHASECHK.TRANS64.TRYWAIT P0, [UR5+0x700b0], R0 ;  /* 0x0700b000ff0075a7 */ /* 0x000e640008001105 */
[----:B-1----:R-:W-:Y:S05]  /*214d0*/  @!P0 BRA `(.L_x_383) ;  /* 0x0000003c00c08947 */ /* 0x002fea0003800000 */
.L_x_475:
[----:B------:R-:W-:Y:S04]  /*214e0*/  BSSY.RECONVERGENT B0, `(.L_x_384) ;  /* 0x000017f000007945 */ /* 0x000fe80003800200 */
[----:B------:R-:W-:Y:S05]  /*214f0*/  @!P1 BRA `(.L_x_385) ;  /* 0x0000001400f49947 */ /* 0x000fea0003800000 */
[----:B------:R-:W-:Y:S01]  /*21500*/  R2UR UR10, R17 ;  /* 0x00000000110a72ca */ /* 0x000fe200000e0000 */
[----:B------:R3:W-:Y:S01]  /*21510*/  STL [R1+0x70], R0 ;  /* 0x0000700001007387 */ /* 0x0007e20000100800 */
[----:B------:R-:W-:Y:S01]  /*21520*/  R2UR UR11, R15 ;  /* 0x000000000f0b72ca */ /* 0x000fe200000e0000 */
[----:B------:R-:W-:Y:S01]  /*21530*/  UIADD3 UR6, UP0, UPT, UR46, 0x400, URZ ;  /* 0x000004002e067890 */ /* 0x000fe2000ff1e0ff */
[----:B------:R-:W-:Y:S01]  /*21540*/  R2UR UR12, R16 ;  /* 0x00000000100c72ca */ /* 0x000fe200000e0000 */
[----:B------:R-:W-:Y:S01]  /*21550*/  UIADD3 UR32, UPT, UPT, UR5, 0x55000, URZ ;  /* 0x0005500005207890 */ /* 0x000fe2000fffe0ff */
[----:B------:R-:W-:Y:S01]  /*21560*/  R2UR UR13, R18 ;  /* 0x00000000120d72ca */ /* 0x000fe200000e0000 */
[----:B------:R4:W-:Y:S01]  /*21570*/  STL [R1+0x88], R17 ;  /* 0x0000881101007387 */ /* 0x0009e20000100800 */
[----:B------:R-:W-:Y:S01]  /*21580*/  MOV.SPILL R25, UR30 ;  /* 0x0000001e00197c02 */ /* 0x000fe20009000f00 */
[----:B------:R-:W-:Y:S01]  /*21590*/  UIADD3 UR8, UPT, UPT, UR5, 0x50000, URZ ;  /* 0x0005000005087890 */ /* 0x000fe2000fffe0ff */
[----:B------:R-:W-:Y:S01]  /*215a0*/  MOV.SPILL R24, UR15 ;  /* 0x0000000f00187c02 */ /* 0x000fe20009000f00 */
[----:B------:R-:W-:Y:S01]  /*215b0*/  UIADD3.X UR7, UPT, UPT, URZ, UR47, URZ, UP0, !UPT ;  /* 0x0000002fff077290 */ /* 0x000fe200087fe4ff */
[----:B------:R-:W-:Y:S01]  /*215c0*/  MOV.SPILL R23, UR14 ;  /* 0x0000000e00177c02 */ /* 0x000fe20009000f00 */
[----:B------:R-:W-:Y:S01]  /*215d0*/  UIADD3 UR4, UPT, UPT, UR10, 0x10, URZ ;  /* 0x000000100a047890 */ /* 0x000fe2000fffe0ff */
[----:B------:R-:W-:Y:S01]  /*215e0*/  MOV.SPILL R26, UR31 ;  /* 0x0000001f001a7c02 */ /* 0x000fe20009000f00 */
[----:B------:R-:W-:Y:S01]  /*215f0*/  UIADD3 UR34, UPT, UPT, UR10, 0x28, URZ ;  /* 0x000000280a227890 */ /* 0x000fe2000fffe0ff */
[----:B------:R-:W-:Y:S01]  /*21600*/  IMAD.U32 R5, RZ, RZ, UR11 ;  /* 0x0000000bff057e24 */ /* 0x000fe2000f8e00ff */
[----:B------:R-:W-:Y:S01]  /*21610*/  UMOV UR35, UR11 ;  /* 0x0000000b00237c82 */ /* 0x000fe20008000000 */
[----:B------:R-:W-:Y:S01]  /*21620*/  IMAD.U32 R4, RZ, RZ, UR12 ;  /* 0x0000000cff047e24 */ /* 0x000fe2000f8e00ff */
[----:B------:R-:W-:Y:S01]  /*21630*/  UMOV UR36, UR12 ;  /* 0x0000000c00247c82 */ /* 0x000fe20008000000 */
[----:B------:R-:W-:Y:S01]  /*21640*/  IMAD.U32 R6, RZ, RZ, UR4 ;  /* 0x00000004ff067e24 */ /* 0x000fe2000f8e00ff */
[----:B------:R-:W-:Y:S01]  /*21650*/  UIADD3 UR4, UPT, UPT, UR10, 0x18, URZ ;  /* 0x000000180a047890 */ /* 0x000fe2000fffe0ff */
[----:B-1----:R-:W-:Y:S01]  /*21660*/  IMAD.U32 R3, RZ, RZ, UR13 ;  /* 0x0000000dff037e24 */ /* 0x002fe2000f8e00ff */
[----:B------:R-:W-:Y:S01]  /*21670*/  UMOV UR37, UR13 ;  /* 0x0000000d00257c82 */ /* 0x000fe20008000000 */
[----:B------:R1:W-:Y:S01]  /*21680*/  STL [R1+0x7c], R25 ;  /* 0x00007c1901007387 */ /* 0x0003e20000100800 */
[----:B------:R-:W-:Y:S01]  /*21690*/  UIADD3 UR58, UPT, UPT, UR10, 0x8, URZ ;  /* 0x000000080a3a7890 */ /* 0x000fe2000fffe0ff */
[----:B---3--:R-:W-:Y:S01]  /*216a0*/  MOV.SPILL R0, UR38 ;  /* 0x0000002600007c02 */ /* 0x008fe20009000f00 */
[----:B------:R-:W-:Y:S01]  /*216b0*/  IMAD.U32 R22, RZ, RZ, UR4 ;  /* 0x00000004ff167e24 */ /* 0x000fe2000f8e00ff */
[----:B------:R-:W-:Y:S01]  /*216c0*/  UIADD3 UR4, UPT, UPT, UR10, 0x20, URZ ;  /* 0x000000200a047890 */ /* 0x000fe2000fffe0ff */
[----:B------:R3:W-:Y:S01]  /*216d0*/  STL [R1+0x80], R24 ;  /* 0x0000801801007387 */ /* 0x0007e20000100800 */
[----:B------:R-:W-:Y:S01]  /*216e0*/  UIADD3 UR56, UPT, UPT, UR5, 0x51000, URZ ;  /* 0x0005100005387890 */ /* 0x000fe2000fffe0ff */
[----:B------:R-:W-:Y:S01]  /*216f0*/  IMAD.U32 R29, RZ, RZ, UR11 ;  /* 0x0000000bff1d7e24 */ /* 0x000fe2000f8e00ff */
[----:B----4-:R-:W-:Y:S01]  /*21700*/  MOV.SPILL R17, UR37 ;  /* 0x0000002500117c02 */ /* 0x010fe20009000f00 */
[----:B------:R4:W-:Y:S01]  /*21710*/  STL [R1+0x18], R0 ;  /* 0x0000180001007387 */ /* 0x0009e20000100800 */
[----:B------:R-:W-:Y:S01]  /*21720*/  R2UR UR37, R3 ;  /* 0x00000000032572ca */ /* 0x000fe200000e0000 */
[----:B------:R-:W-:Y:S01]  /*21730*/  UMOV UR9, URZ ;  /* 0x000000ff00097c82 */ /* 0x000fe20008000000 */
[----:B------:R-:W-:Y:S01]  /*21740*/  UMOV UR59, UR11 ;  /* 0x0000000b003b7c82 */ /* 0x000fe20008000000 */
[----:B------:R2:W-:Y:S01]  /*21750*/  STL [R1+0x84], R23 ;  /* 0x0000841701007387 */ /* 0x0005e20000100800 */
[----:B------:R-:W-:Y:S01]  /*21760*/  UMOV UR60, UR12 ;  /* 0x0000000c003c7c82 */ /* 0x000fe20008000000 */
[----:B------:R-:W-:Y:S01]  /*21770*/  UMOV UR61, UR13 ;  /* 0x0000000d003d7c82 */ /* 0x000fe20008000000 */
[----:B------:R-:W-:Y:S01]  /*21780*/  UMOV UR57, UR9 ;  /* 0x0000000900397c82 */ /* 0x000fe20008000000 */
[----:B------:R2:W-:Y:S01]  /*21790*/  STL [R1+0x78], R26 ;  /* 0x0000781a01007387 */ /* 0x0005e20000100800 */
[----:B------:R-:W-:Y:S01]  /*217a0*/  UMOV UR31, UR10 ;  /* 0x0000000a001f7c82 */ /* 0x000fe20008000000 */
[----:B------:R-:W-:Y:S01]  /*217b0*/  UIADD3 UR74, UPT, UPT, UR10, 0x48, URZ ;  /* 0x000000480a4a7890 */ /* 0x000fe2000fffe0ff */
[----:B------:R-:W-:Y:S01]  /*217c0*/  IMAD.U32 R28, RZ, RZ, UR12 ;  /* 0x0000000cff1c7e24 */ /* 0x000fe2000f8e00ff */
[----:B------:R2:W-:Y:S01]  /*217d0*/  UTMASTG.5D [UR8], [UR6] ;  /* 0x00000008060073b5 */ /* 0x0005e20008020000 */
[----:B------:R-:W-:Y:S01]  /*217e0*/  UIADD3 UR66, UPT, UPT, UR10, 0x50, URZ ;  /* 0x000000500a427890 */ /* 0x000fe2000fffe0ff */
[----:B------:R-:W-:Y:S01]  /*217f0*/  IMAD.U32 R14, RZ, RZ, UR11 ;  /* 0x0000000bff0e7e24 */ /* 0x000fe2000f8e00ff */
[----:B------:R-:W-:Y:S01]  /*21800*/  UMOV UR30, UR58 ;  /* 0x0000003a001e7c82 */ /* 0x000fe20008000000 */
[----:B-1----:R-:W-:Y:S01]  /*21810*/  MOV.SPILL R25, UR34 ;  /* 0x0000002200197c02 */ /* 0x002fe20009000f00 */
[----:B------:R-:W-:Y:S01]  /*21820*/  IMAD.U32 R13, RZ, RZ, UR12 ;  /* 0x0000000cff0d7e24 */ /* 0x000fe2000f8e00ff */
[----:B------:R-:W-:Y:S01]  /*21830*/  R2UR UR34, R6 ;  /* 0x00000000062272ca */ /* 0x000fe200000e0000 */
[----:B------:R-:W-:Y:S01]  /*21840*/  IMAD.U32 R12, RZ, RZ, UR13 ;  /* 0x0000000dff0c7e24 */ /* 0x000fe2000f8e00ff */
[----:B------:R1:W-:Y:S01]  /*21850*/  STL [R1+0x74], R2 ;  /* 0x0000740201007387 */ /* 0x0003e20000100800 */
[----:B---3--:R-:W-:Y:S01]  /*21860*/  MOV.SPILL R24, UR35 ;  /* 0x0000002300187c02 */ /* 0x008fe20009000f00 */
[----:B------:R-:W-:Y:S01]  /*21870*/  UMOV UR23, UR11 ;  /* 0x0000000b00177c82 */ /* 0x000fe20008000000 */
[----:B------:R-:W-:Y:S01]  /*21880*/  R2UR UR35, R5 ;  /* 0x00000000052372ca */ /* 0x000fe200000e0000 */
[----:B------:R3:W-:Y:S01]  /*21890*/  UTMASTG.5D [UR56], [UR6] ;  /* 0x00000038060073b5 */ /* 0x0007e20008020000 */
[----:B----4-:R-:W-:Y:S01]  /*218a0*/  IMAD.U32 R0, RZ, RZ, UR4 ;  /* 0x00000004ff007e24 */ /* 0x010fe2000f8e00ff */
[----:B------:R-:W-:Y:S01]  /*218b0*/  UIADD3 UR4, UPT, UPT, UR10, 0x30, URZ ;  /* 0x000000300a047890 */ /* 0x000fe2000fffe0ff */
[----:B------:R-:W-:Y:S01]  /*218c0*/  IMAD.U32 R27, RZ, RZ, UR13 ;  /* 0x0000000dff1b7e24 */ /* 0x000fe2000f8e00ff */
[----:B------:R-:W-:Y:S01]  /*218d0*/  UMOV UR22, UR12 ;  /* 0x0000000c00167c82 */ /* 0x000fe20008000000 */
[----:B--2---:R-:W-:Y:S01]  /*218e0*/  MOV.SPILL R23, UR36 ;  /* 0x0000002400177c02 */ /* 0x004fe20009000f00 */
[----:B------:R-:W-:Y:S01]  /*218f0*/  IMAD.U32 R11, RZ, RZ, UR11 ;  /* 0x0000000bff0b7e24 */ /* 0x000fe2000f8e00ff */
[----:B------:R-:W-:Y:S01]  /*21900*/  R2UR UR36, R4 ;  /* 0x00000000042472ca */ /* 0x000fe200000e0000 */
[----:B------:R-:W-:Y:S01]  /*21910*/  IMAD.U32 R21, RZ, RZ, UR4 ;  /* 0x00000004ff157e24 */ /* 0x000fe2000f8e00ff */
[----:B------:R-:W-:Y:S01]  /*21920*/  UIADD3 UR4, UPT, UPT, UR10, 0x38, URZ ;  /* 0x000000380a047890 */ /* 0x000fe2000fffe0ff */
[----:B------:R-:W-:Y:S01]  /*21930*/  MOV.SPILL R26, UR32 ;  /* 0x00000020001a7c02 */ /* 0x000fe20009000f00 */
[----:B------:R-:W-:Y:S01]  /*21940*/  UIADD3 UR32, UPT, UPT, UR5, 0x52000, URZ ;  /* 0x0005200005207890 */ /* 0x000fe2000fffe0ff */
[----:B------:R-:W-:Y:S01]  /*21950*/  IMAD.U32 R10, RZ, RZ, UR12 ;  /* 0x0000000cff0a7e24 */ /* 0x000fe2000f8e00ff */
[----:B------:R-:W-:Y:S01]  /*21960*/  UMOV UR15, UR34 ;  /* 0x00000022000f7c82 */ /* 0x000fe20008000000 */
[----:B------:R-:W-:Y:S01]  /*21970*/  UIADD3 UR50, UPT, UPT, UR31, 0x60, URZ ;  /* 0x000000601f327890 */ /* 0x000fe2000fffe0ff */
[----:B------:R-:W-:Y:S01]  /*21980*/  IMAD.U32 R20, RZ, RZ, UR4 ;  /* 0x00000004ff147e24 */ /* 0x000fe2000f8e00ff */
[----:B------:R-:W-:Y:S01]  /*21990*/  UIADD3 UR4, UPT, UPT, UR10, 0x40, URZ ;  /* 0x000000400a047890 */ /* 0x000fe2000fffe0ff */
[----:B------:R-:W-:Y:S01]  /*219a0*/  IMAD.U32 R9, RZ, RZ, UR13 ;  /* 0x0000000dff097e24 */ /* 0x000fe2000f8e00ff */
[----:B------:R-:W-:Y:S01]  /*219b0*/  UIADD3 UR48, UPT, UPT, UR5, 0x5c000, URZ ;  /* 0x0005c00005307890 */ /* 0x000fe2000fffe0ff */
[----:B------:R-:W-:Y:S01]  /*219c0*/  IMAD.U32 R8, RZ, RZ, UR11 ;  /* 0x0000000bff087e24 */ /* 0x000fe2000f8e00ff */
[----:B------:R-:W-:Y:S01]  /*219d0*/  UIADD3 UR72, UPT, UPT, UR5, 0x59000, URZ ;  /* 0x0005900005487890 */ /* 0x000fe2000fffe0ff */
[----:B-1----:R-:W-:Y:S01]  /*219e0*/  MOV.SPILL R2, UR39 ;  /* 0x0000002700027c02 */ /* 0x002fe20009000f00 */
[----:B------:R-:W-:Y:S01]  /*219f0*/  IMAD.U32 R19, RZ, RZ, UR4 ;  /* 0x00000004ff137e24 */ /* 0x000fe2000f8e00ff */
[----:B------:R-:W-:Y:S01]  /*21a00*/  UMOV UR4, UR13 ;  /* 0x0000000d00047c82 */ /* 0x000fe20008000000 */
[----:B------:R-:W-:Y:S01]  /*21a10*/  IMAD.U32 R7, RZ, RZ, UR12 ;  /* 0x0000000cff077e24 */ /* 0x000fe2000f8e00ff */
[----:B------:R-:W-:Y:S01]  /*21a20*/  UMOV UR10, URZ ;  /* 0x000000ff000a7c82 */ /* 0x000fe20008000000 */
[----:B------:R1:W-:Y:S01]  /*21a30*/  STL [R1+0x1c], R2 ;  /* 0x00001c0201007387 */ /* 0x0003e20000100800 */
[----:B------:R-:W-:Y:S01]  /*21a40*/  UMOV UR33, UR10 ;  /* 0x0000000a00217c82 */ /* 0x000fe20008000000 */
[----:B------:R-:W-:Y:S01]  /*21a50*/  IMAD.U32 R6, RZ, RZ, UR13 ;  /* 0x0000000dff067e24 */ /* 0x000fe2000f8e00ff */
[----:B------:R-:W-:Y:S01]  /*21a60*/  UIADD3 UR64, UPT, UPT, UR5, 0x5a000, URZ ;  /* 0x0005a00005407890 */ /* 0x000fe2000fffe0ff */
[----:B------:R2:W-:Y:S01]  /*21a70*/  UTMASTG.5D [UR32], [UR6] ;  /* 0x00000020060073b5 */ /* 0x0005e20008020000 */
[----:B------:R-:W-:-:S02]  /*21a80*/  UIADD3 UR40, UPT, UPT, UR5, 0x5d000, URZ ;  /* 0x0005d00005287890 */ /* 0x000fc4000fffe0ff */
[----:B------:R-:W-:Y:S01]  /*21a90*/  UIADD3 UR24, UPT, UPT, UR5, 0x5f000, URZ ;  /* 0x0005f00005187890 */ /* 0x000fe2000fffe0ff */
[----:B------:R-:W-:Y:S01]  /*21aa0*/  UMOV UR75, UR11 ;  /* 0x0000000b004b7c82 */ /* 0x000fe20008000000 */
[----:B------:R-:W-:Y:S01]  /*21ab0*/  UMOV UR76, UR12 ;  /* 0x0000000c004c7c82 */ /* 0x000fe20008000000 */
[----:B---3--:R-:W-:Y:S02]  /*21ac0*/  UIADD3 UR58, UPT, UPT, UR31, 0x58, URZ ;  /* 0x000000581f3a7890 */ /* 0x008fe4000fffe0ff */
[----:B------:R-:W-:Y:S01]  /*21ad0*/  UIADD3 UR56, UPT, UPT, UR5, 0x5b000, URZ ;  /* 0x0005b00005387890 */ /* 0x000fe2000fffe0ff */
[----:B------:R-:W-:Y:S01]  /*21ae0*/  UMOV UR59, UR23 ;  /* 0x00000017003b7c82 */ /* 0x000fe20008000000 */
[----:B------:R-:W-:Y:S01]  /*21af0*/  UMOV UR60, UR22 ;  /* 0x00000016003c7c82 */ /* 0x000fe20008000000 */
[----:B------:R-:W-:Y:S01]  /*21b00*/  UMOV UR61, UR4 ;  /* 0x00000004003d7c82 */ /* 0x000fe20008000000 */
[----:B------:R-:W-:Y:S01]  /*21b10*/  UMOV UR51, UR23 ;  /* 0x0000001700337c82 */ /* 0x000fe20008000000 */
[----:B------:R-:W-:Y:S01]  /*21b20*/  UMOV UR52, UR22 ;  /* 0x0000001600347c82 */ /* 0x000fe20008000000 */
[----:B------:R-:W-:Y:S01]  /*21b30*/  UMOV UR53, UR4 ;  /* 0x0000000400357c82 */ /* 0x000fe20008000000 */
[----:B------:R-:W-:-:S02]  /*21b40*/  UIADD3 UR42, UPT, UPT, UR31, 0x68, URZ ;  /* 0x000000681f2a7890 */ /* 0x000fc4000fffe0ff */
[----:B------:R-:W-:Y:S01]  /*21b50*/  UIADD3 UR26, UPT, UPT, UR31, 0x78, URZ ;  /* 0x000000781f1a7890 */ /* 0x000fe2000fffe0ff */
[----:B-1----:R-:W-:Y:S01]  /*21b60*/  MOV.SPILL R2, UR61 ;  /* 0x0000003d00027c02 */ /* 0x002fe20009000f00 */
[----:B------:R-:W-:Y:S01]  /*21b70*/  UMOV UR77, UR13 ;  /* 0x0000000d004d7c82 */ /* 0x000fe20008000000 */
[----:B------:R-:W-:Y:S01]  /*21b80*/  R2UR UR61, R12 ;  /* 0x000000000c3d72ca */ /* 0x000fe200000e0000 */
[----:B------:R-:W-:Y:S01]  /*21b90*/  UMOV UR57, UR10 ;  /* 0x0000000a00397c82 */ /* 0x000fe20008000000 */
[----:B------:R-:W-:Y:S01]  /*21ba0*/  UIADD3 UR16, UPT, UPT, UR5, 0x50400, URZ ;  /* 0x0005040005107890 */ /* 0x000fe2000fffe0ff */
[----:B------:R-:W-:Y:S01]  /*21bb0*/  UMOV UR67, UR11 ;  /* 0x0000000b00437c82 */ /* 0x000fe20008000000 */
[----:B------:R-:W-:Y:S01]  /*21bc0*/  UMOV UR68, UR22 ;  /* 0x0000001600447c82 */ /* 0x000fe20008000000 */
[----:B------:R-:W-:Y:S01]  /*21bd0*/  UMOV UR69, UR4 ;  /* 0x0000000400457c82 */ /* 0x000fe20008000000 */
[----:B--2---:R-:W-:Y:S02]  /*21be0*/  R2UR UR34, R0 ;  /* 0x00000000002272ca */ /* 0x004fe400000e0000 */
[----:B------:R-:W-:-:S02]  /*21bf0*/  R2UR UR35, R29 ;  /* 0x000000001d2372ca */ /* 0x000fc400000e0000 */
[----:B------:R-:W-:Y:S02]  /*21c00*/  R2UR UR36, R28 ;  /* 0x000000001c2472ca */ /* 0x000fe400000e0000 */
[----:B------:R-:W-:Y:S02]  /*21c10*/  MOV.SPILL R0, UR60 ;  /* 0x0000003c00007c02 */ /* 0x000fe40009000f00 */
[----:B------:R-:W-:Y:S02]  /*21c20*/  MOV.SPILL R29, UR59 ;  /* 0x0000003b001d7c02 */ /* 0x000fe40009000f00 */
[----:B------:R-:W-:Y:S02]  /*21c30*/  MOV.SPILL R28, UR58 ;  /* 0x0000003a001c7c02 */ /* 0x000fe40009000f00 */
[----:B------:R-:W-:Y:S02]  /*21c40*/  R2UR UR58, R22 ;  /* 0x00000000163a72ca */ /* 0x000fe400000e0000 */
[----:B------:R-:W-:-:S02]  /*21c50*/  R2UR UR59, R14 ;  /* 0x000000000e3b72ca */ /* 0x000fc400000e0000 */
[----:B------:R-:W-:Y:S01]  /*21c60*/  R2UR UR37, R27 ;  /* 0x000000001b2572ca */ /* 0x000fe200000e0000 */
[----:B------:R-:W-:Y:S01]  /*21c70*/  UIADD3 UR32, UPT, UPT, UR5, 0x54000, URZ ;  /* 0x0005400005207890 */ /* 0x000fe2000fffe0ff */
[----:B------:R-:W-:Y:S01]  /*21c80*/  R2UR UR60, R13 ;  /* 0x000000000d3c72ca */ /* 0x000fe200000e0000 */
[----:B------:R-:W-:Y:S01]  /*21c90*/  UMOV UR71, UR34 ;  /* 0x0000002200477c82 */ /* 0x000fe20008000000 */
[----:B------:R-:W-:Y:S01]  /*21ca0*/  MOV.SPILL R27, UR56 ;  /* 0x00000038001b7c02 */ /* 0x000fe20009000f00 */
[----:B------:R-:W-:Y:S01]  /*21cb0*/  UIADD3 UR56, UPT, UPT, UR5, 0x53000, URZ ;  /* 0x0005300005387890 */ /* 0x000fe2000fffe0ff */
[----:B------:R-:W-:Y:S01]  /*21cc0*/  MOV.SPILL R13, UR53 ;  /* 0x00000035000d7c02 */ /* 0x000fe20009000f00 */
[----:B------:R-:W2:Y:S01]  /*21cd0*/  LDL.LU R22, [R1+0x18] ;  /* 0x0000180001167983 */ /* 0x000ea20000300800 */
[----:B------:R-:W-:Y:S01]  /*21ce0*/  MOV.SPILL R12, UR52 ;  /* 0x00000034000c7c02 */ /* 0x000fe20009000f00 */
[----:B------:R-:W-:Y:S01]  /*21cf0*/  UMOV UR14, UR58 ;  /* 0x0000003a000e7c82 */ /* 0x000fe20008000000 */
[----:B------:R-:W-:-:S05]  /*21d00*/  R2UR UR52, R4 ;  /* 0x00000000043472ca */ /* 0x000fca00000e0000 */
[----:B------:R1:W-:Y:S01]  /*21d10*/  UTMASTG.5D [UR56], [UR6] ;  /* 0x00000038060073b5 */ /* 0x0003e20008020000 */
[----:B------:R-:W-:Y:S01]  /*21d20*/  R2UR UR53, R3 ;  /* 0x00000000033572ca */ /* 0x000fe200000e0000 */
[----:B------:R3:W-:Y:S01]  /*21d30*/  UTMASTG.5D [UR32], [UR6] ;  /* 0x00000020060073b5 */ /* 0x0007e20008020000 */
[----:B------:R-:W-:Y:S01]  /*21d40*/  UMOV UR49, UR10 ;  /* 0x0000000a00317c82 */ /* 0x000fe20008000000 */
[----:B-1----:R-:W-:Y:S02]  /*21d50*/  R2UR UR59, R11 ;  /* 0x000000000b3b72ca */ /* 0x002fe400000e0000 */
[----:B------:R-:W-:Y:S02]  /*21d60*/  R2UR UR60, R10 ;  /* 0x000000000a3c72ca */ /* 0x000fe400000e0000 */
[----:B------:R-:W-:Y:S02]  /*21d70*/  R2UR UR58, R21 ;  /* 0x00000000153a72ca */ /* 0x000fe400000e0000 */
[----:B------:R-:W-:Y:S01]  /*21d80*/  R2UR UR61, R9 ;  /* 0x00000000093d72ca */ /* 0x000fe200000e0000 */
[----:B------:R-:W4:Y:S01]  /*21d90*/  LDL.LU R21, [R1+0x1c] ;  /* 0x00001c0001157983 */ /* 0x000f220000300800 */
[----:B---3--:R-:W-:-:S02]  /*21da0*/  R2UR.FILL UR37, R17 ;  /* 0x00000000112572ca */ /* 0x008fc400004e0000 */
[----:B------:R-:W-:Y:S01]  /*21db0*/  R2UR.FILL UR36, R23 ;  /* 0x00000000172472ca */ /* 0x000fe200004e0000 */
[----:B------:R-:W-:Y:S01]  /*21dc0*/  UIADD3 UR56, UPT, UPT, UR5, 0x56000, URZ ;  /* 0x0005600005387890 */ /* 0x000fe2000fffe0ff */
[----:B------:R-:W-:Y:S01]  /*21dd0*/  R2UR.FILL UR35, R24 ;  /* 0x00000000182372ca */ /* 0x000fe200004e0000 */
[----:B------:R-:W3:Y:S01]  /*21de0*/  LDL.LU R23, [R1+0x84] ;  /* 0x0000840001177983 */ /* 0x000ee20000300800 */
[----:B------:R-:W-:Y:S02]  /*21df0*/  R2UR.FILL UR34, R25 ;  /* 0x00000000192272ca */ /* 0x000fe400004e0000 */
[----:B------:R-:W-:Y:S01]  /*21e00*/  R2UR.FILL UR32, R26 ;  /* 0x000000001a2072ca */ /* 0x000fe200004e0000 */
[----:B------:R-:W3:Y:S01]  /*21e10*/  LDL.LU R24, [R1+0x80] ;  /* 0x0000800001187983 */ /* 0x000ee20000300800 */
[----:B------:R-:W-:Y:S02]  /*21e20*/  MOV.SPILL R11, UR51 ;  /* 0x00000033000b7c02 */ /* 0x000fe40009000f00 */
[----:B------:R-:W-:Y:S01]  /*21e30*/  MOV.SPILL R10, UR50 ;  /* 0x00000032000a7c02 */ /* 0x000fe20009000f00 */
[----:B------:R-:W3:Y:S01]  /*21e40*/  LDL.LU R25, [R1+0x7c] ;  /* 0x00007c0001197983 */ /* 0x000ee20000300800 */
[----:B------:R-:W-:-:S02]  /*21e50*/  R2UR UR50, R19 ;  /* 0x00000000133272ca */ /* 0x000fc400000e0000 */
[----:B------:R-:W-:Y:S01]  /*21e60*/  R2UR UR51, R5 ;  /* 0x00000000053372ca */ /* 0x000fe200000e0000 */
[----:B------:R-:W3:Y:S01]  /*21e70*/  LDL.LU R26, [R1+0x78] ;  /* 0x00007800011a7983 */ /* 0x000ee20000300800 */
[----:B------:R-:W-:Y:S02]  /*21e80*/  MOV.SPILL R19, UR53 ;  /* 0x0000003500137c02 */ /* 0x000fe40009000f00 */
[----:B------:R-:W-:Y:S01]  /*21e90*/  MOV.SPILL R5, UR52 ;  /* 0x0000003400057c02 */ /* 0x000fe20009000f00 */
[----:B------:R-:W-:Y:S01]  /*21ea0*/  UTMASTG.5D [UR32], [UR6] ;  /* 0x00000020060073b5 */ /* 0x000fe20008020000 */
[----:B------:R-:W-:Y:S02]  /*21eb0*/  R2UR UR52, R7 ;  /* 0x00000000073472ca */ /* 0x000fe400000e0000 */
[----:B------:R-:W-:Y:S02]  /*21ec0*/  R2UR UR53, R6 ;  /* 0x00000000063572ca */ /* 0x000fe400000e0000 */
[----:B------:R-:W-:-:S02]  /*21ed0*/  MOV.SPILL R9, UR48 ;  /* 0x0000003000097c02 */ /* 0x000fc40009000f00 */
[----:B------:R-:W-:Y:S01]  /*21ee0*/  MOV.SPILL R3, UR50 ;  /* 0x0000003200037c02 */ /* 0x000fe20009000f00 */
[----:B------:R1:W-:Y:S01]  /*21ef0*/  UTMASTG.5D [UR56], [UR6] ;  /* 0x00000038060073b5 */ /* 0x0003e20008020000 */
[----:B------:R-:W-:Y:S02]  /*21f00*/  MOV.SPILL R4, UR51 ;  /* 0x0000003300047c02 */ /* 0x000fe40009000f00 */
[----:B------:R-:W-:Y:S02]  /*21f10*/  R2UR UR50, R20 ;  /* 0x00000000143272ca */ /* 0x000fe400000e0000 */
[----:B------:R-:W-:Y:S01]  /*21f20*/  R2UR UR51, R8 ;  /* 0x00000000083372ca */ /* 0x000fe200000e0000 */
[----:B------:R-:W-:Y:S01]  /*21f30*/  UMOV UR73, UR10 ;  /* 0x0000000a00497c82 */ /* 0x000fe20008000000 */
[----:B------:R-:W-:Y:S01]  /*21f40*/  UIADD3 UR8, UPT, UPT, UR5, 0x51400, URZ ;  /* 0x0005140005087890 */ /* 0x000fe2000fffe0ff */
[----:B------:R2:W5:Y:S01]  /*21f50*/  LDL.LU R17, [R1+0x88] ;  /* 0x0000880001117983 */ /* 0x0005620000300800 */
[----:B------:R-:W-:Y:S01]  /*21f60*/  UIADD3 UR48, UPT, UPT, UR5, 0x57000, URZ ;  /* 0x0005700005307890 */ /* 0x000fe2000fffe0ff */
[----:B------:R-:W-:-:S06]  /*21f70*/  MOV.SPILL R14, UR54 ;  /* 0x00000036000e7c02 */ /* 0x000fcc0009000f00 */
[----:B------:R-:W-:Y:S02]  /*21f80*/  UMOV UR62, UR50 ;  /* 0x00000032003e7c82 */ /* 0x000fe40008000000 */
[----:B------:R1:W-:Y:S02]  /*21f90*/  UTMASTG.5D [UR48], [UR6] ;  /* 0x00000030060073b5 */ /* 0x0003e40008020000 */
[----:B-1----:R-:W-:Y:S02]  /*21fa0*/  R2UR.FILL UR61, R2 ;  /* 0x00000000023d72ca */ /* 0x002fe400004e0000 */
[----:B------:R-:W-:Y:S01]  /*21fb0*/  R2UR.FILL UR60, R0 ;  /* 0x00000000003c72ca */ /* 0x000fe200004e0000 */
[----:B------:R1:W5:Y:S04]  /*21fc0*/  LDL.LU R2, [R1+0x74] ;  /* 0x0000740001027983 */ /* 0x0003680000300800 */
[----:B------:R1:W5:Y:S01]  /*21fd0*/  LDL.LU R0, [R1+0x70] ;  /* 0x0000700001007983 */ /* 0x0003620000300800 */
[----:B------:R-:W-:-:S02]  /*21fe0*/  R2UR.FILL UR53, R19 ;  /* 0x00000000133572ca */ /* 0x000fc400004e0000 */
[----:B------:R-:W-:Y:S02]  /*21ff0*/  R2UR.FILL UR52, R5 ;  /* 0x00000000053472ca */ /* 0x000fe400004e0000 */
[----:B------:R-:W-:Y:S02]  /*22000*/  R2UR.FILL UR51, R4 ;  /* 0x00000000043372ca */ /* 0x000fe400004e0000 */
[----:B------:R-:W-:Y:S01]  /*22010*/  R2UR.FILL UR50, R3 ;  /* 0x00000000033272ca */ /* 0x000fe200004e0000 */
[----:B------:R-:W-:Y:S01]  /*22020*/  UIADD3 UR48, UPT, UPT, UR5, 0x58000, URZ ;  /* 0x0005800005307890 */ /* 0x000fe2000fffe0ff */
[----:B------:R-:W-:Y:S01]  /*22030*/  R2UR.FILL UR59, R29 ;  /* 0x000000001d3b72ca */ /* 0x000fe200004e0000 */
[----:B------:R-:W-:Y:S01]  /*22040*/  UMOV UR63, UR58 ;  /* 0x0000003a003f7c82 */ /* 0x000fe20008000000 */
[----:B------:R-:W-:Y:S02]  /*22050*/  R2UR.FILL UR58, R28 ;  /* 0x000000001c3a72ca */ /* 0x000fe400004e0000 */
[----:B------:R-:W-:Y:S01]  /*22060*/  R2UR.FILL UR56, R27 ;  /* 0x000000001b3872ca */ /* 0x000fe200004e0000 */
[----:B------:R-:W-:-:S06]  /*22070*/  UMOV UR70, UR34 ;  /* 0x0000002200467c82 */ /* 0x000fcc0008000000 */
[----:B------:R1:W-:Y:S01]  /*22080*/  UTMASTG.5D [UR48], [UR6] ;  /* 0x00000030060073b5 */ /* 0x0003e20008020000 */
[----:B------:R-:W-:Y:S01]  /*22090*/  UMOV UR55, UR50 ;  /* 0x0000003200377c82 */ /* 0x000fe20008000000 */
[----:B------:R-:W-:Y:S02]  /*220a0*/  UIADD3 UR34, UPT, UPT, UR31, 0x70, URZ ;  /* 0x000000701f227890 */ /* 0x000fe4000fffe0ff */
[----:B------:R-:W-:Y:S01]  /*220b0*/  UIADD3 UR32, UPT, UPT, UR5, 0x5e000, URZ ;  /* 0x0005e00005207890 */ /* 0x000fe2000fffe0ff */
[----:B------:R-:W-:Y:S01]  /*220c0*/  UMOV UR65, UR10 ;  /* 0x0000000a00417c82 */ /* 0x000fe20008000000 */
[----:B------:R-:W-:Y:S01]  /*220d0*/  UTMASTG.5D [UR72], [UR6] ;  /* 0x00000048060073b5 */ /* 0x000fe20008020000 */
[----:B------:R-:W-:Y:S01]  /*220e0*/  UMOV UR43, UR23 ;  /* 0x00000017002b7c82 */ /* 0x000fe20008000000 */
[----:B------:R-:W-:Y:S01]  /*220f0*/  UMOV UR44, UR22 ;  /* 0x00000016002c7c82 */ /* 0x000fe20008000000 */
[----:B------:R-:W-:Y:S01]  /*22100*/  UMOV UR45, UR4 ;  /* 0x00000004002d7c82 */ /* 0x000fe20008000000 */
[----:B------:R-:W-:Y:S01]  /*22110*/  UMOV UR41, UR10 ;  /* 0x0000000a00297c82 */ /* 0x000fe20008000000 */
[----:B------:R-:W-:Y:S01]  /*22120*/  UMOV UR35, UR23 ;  /* 0x0000001700237c82 */ /* 0x000fe20008000000 */
[----:B------:R-:W-:Y:S01]  /*22130*/  UMOV UR36, UR22 ;  /* 0x0000001600247c82 */ /* 0x000fe20008000000 */
[----:B------:R-:W-:Y:S01]  /*22140*/  UTMASTG.5D [UR64], [UR6] ;  /* 0x00000040060073b5 */ /* 0x000fe20008020000 */
[----:B------:R-:W-:Y:S01]  /*22150*/  UMOV UR37, UR4 ;  /* 0x0000000400257c82 */ /* 0x000fe20008000000 */
[----:B------:R-:W-:Y:S01]  /*22160*/  UMOV UR27, UR23 ;  /* 0x00000017001b7c82 */ /* 0x000fe20008000000 */
[----:B------:R-:W-:Y:S01]  /*22170*/  UMOV UR28, UR22 ;  /* 0x00000016001c7c82 */ /* 0x000fe20008000000 */
[----:B------:R-:W-:Y:S01]  /*22180*/  UMOV UR29, UR4 ;  /* 0x00000004001d7c82 */ /* 0x000fe20008000000 */
[----:B------:R-:W-:Y:S01]  /*22190*/  UMOV UR25, UR10 ;  /* 0x0000000a00197c82 */ /* 0x000fe20008000000 */
[----:B------:R-:W-:Y:S01]  /*221a0*/  UTMASTG.5D [UR56], [UR6] ;  /* 0x00000038060073b5 */ /* 0x000fe20008020000 */
[----:B-1----:R-:W-:-:S02]  /*221b0*/  R2UR.FILL UR53, R13 ;  /* 0x000000000d3572ca */ /* 0x002fc400004e0000 */
[----:B------:R-:W-:Y:S02]  /*221c0*/  R2UR.FILL UR52, R12 ;  /* 0x000000000c3472ca */ /* 0x000fe400004e0000 */
[----:B------:R-:W-:Y:S02]  /*221d0*/  R2UR.FILL UR51, R11 ;  /* 0x000000000b3372ca */ /* 0x000fe400004e0000 */
[----:B------:R-:W-:Y:S02]  /*221e0*/  R2UR.FILL UR50, R10 ;  /* 0x000000000a3272ca */ /* 0x000fe400004e0000 */
[----:B------:R-:W-:Y:S01]  /*221f0*/  R2UR.FILL UR48, R9 ;  /* 0x00000000093072ca */ /* 0x000fe200004e0000 */
        /* <DEDUP_REMOVED lines=10> */
[----:B------:R-:W-:Y:S01]  /*222a0*/  R2UR.FILL UR54, R14 ;  /* 0x000000000e3672ca */ /* 0x000fe200004e0000 */
[----:B------:R-:W1:Y:S01]  /*222b0*/  LDCU UR23, c[0x0][0x904] ;  /* 0x00012080ff1777ac */ /* 0x000e620008000800 */
[----:B------:R-:W-:Y:S01]  /*222c0*/  UTMASTG.5D [UR48], [UR6] ;  /* 0x00000030060073b5 */ /* 0x000fe20008020000 */
[----:B------:R-:W1:Y:S01]  /*222d0*/  LDCU UR22, c[0x0][0x38c] ;  /* 0x00007180ff1677ac */ /* 0x000e620008000800 */
[----:B------:R-:W-:Y:S01]  /*222e0*/  UTMASTG.5D [UR40], [UR6] ;  /* 0x00000028060073b5 */ /* 0x000fe20008020000 */
[----:B------:R-:W-:Y:S01]  /*222f0*/  UTMASTG.5D [UR32], [UR6] ;  /* 0x00000020060073b5 */ /* 0x000fe20008020000 */
[----:B------:R-:W-:Y:S01]  /*22300*/  UTMASTG.5D [UR24], [UR6] ;  /* 0x00000018060073b5 */ /* 0x000fe20008020000 */
[----:B------:R1:W-:Y:S01]  /*22310*/  UTMASTG.5D [UR16], [UR6] ;  /* 0x00000010060073b5 */ /* 0x0003e20008020000 */
[----:B------:R1:W-:Y:S02]  /*22320*/  UTMASTG.5D [UR8], [UR6] ;  /* 0x00000008060073b5 */ /* 0x0003e40008020000 */
[----:B-1----:R-:W-:Y:S01]  /*22330*/  UIADD3 UR16, UPT, UPT, UR5, 0x52400, URZ ;  /* 0x0005240005107890 */ /* 0x002fe2000fffe0ff */
[----:B------:R-:W-:Y:S01]  /*22340*/  UMOV UR18, UR15 ;  /* 0x0000000f00127c82 */ /* 0x000fe20008000000 */
[----:B------:R-:W-:-:S07]  /*22350*/  UIADD3 UR8, UPT, UPT, UR5, 0x53400, URZ ;  /* 0x0005340005087890 */ /* 0x000fce000fffe0ff */
[----:B------:R1:W-:Y:S01]  /*22360*/  UTMASTG.5D [UR16], [UR6] ;  /* 0x00000010060073b5 */ /* 0x0003e20008020000 */
[----:B------:R-:W-:Y:S02]  /*22370*/  UMOV UR10, UR14 ;  /* 0x0000000e000a7c82 */ /* 0x000fe40008000000 */
        /* <DEDUP_REMOVED lines=38> */
[----:B------:R-:W-:Y:S01]  /*225e0*/  UMOV UR17, 0x80 ;  /* 0x0000008000117882 */ /* 0x000fe20000000000 */
[----:B------:R-:W-:Y:S01]  /*225f0*/  UIADD3 UR8, UPT, UPT, UR5, 0x51800, URZ ;  /* 0x0005180005087890 */ /* 0x000fe2000fffe0ff */
[----:B------:R-:W-:Y:S01]  /*22600*/  UMOV UR18, UR31 ;  /* 0x0000001f00127c82 */ /* 0x000fe20008000000 */
[----:B------:R-:W-:Y:S01]  /*22610*/  UMOV UR9, 0x80 ;  /* 0x0000008000097882 */ /* 0x000fe20000000000 */
[----:B------:R-:W-:-:S04]  /*22620*/  UMOV UR10, UR30 ;  /* 0x0000001e000a7c82 */ /* 0x000fc80008000000 */
[----:B------:R1:W-:Y:S02]  /*22630*/  UTMASTG.5D [UR16], [UR6] ;  /* 0x00000010060073b5 */ /* 0x0003e40008020000 */
        /* <DEDUP_REMOVED lines=30> */
[----:B------:R2:W-:Y:S01]  /*22820*/  UTMASTG.5D [UR8], [UR6] ;  /* 0x00000008060073b5 */ /* 0x0005e20008020000 */
[----:B-1----:R-:W-:Y:S01]  /*22830*/  UIADD3 UR16, UPT, UPT, UR5, 0x5c800, URZ ;  /* 0x0005c80005107890 */ /* 0x002fe2000fffe0ff */
[----:B------:R-:W-:Y:S01]  /*22840*/  UMOV UR18, UR50 ;  /* 0x0000003200127c82 */ /* 0x000fe20008000000 */
[----:B--2---:R-:W-:-:S07]  /*22850*/  UIADD3 UR8, UPT, UPT, UR5, 0x5d800, URZ ;  /* 0x0005d80005087890 */ /* 0x004fce000fffe0ff */
        /* <DEDUP_REMOVED lines=10> */
[----:B------:R-:W-:Y:S01]  /*22900*/  UMOV UR17, 0xc0 ;  /* 0x000000c000117882 */ /* 0x000fe20000000000 */
[----:B--2---:R-:W-:Y:S01]  /*22910*/  UIADD3 UR8, UPT, UPT, UR5, 0x51c00, URZ ;  /* 0x00051c0005087890 */ /* 0x004fe2000fffe0ff */
[----:B------:R-:W-:Y:S01]  /*22920*/  UMOV UR18, UR31 ;  /* 0x0000001f00127c82 */ /* 0x000fe20008000000 */
[----:B------:R-:W-:Y:S01]  /*22930*/  UMOV UR9, 0xc0 ;  /* 0x000000c000097882 */ /* 0x000fe20000000000 */
[----:B------:R-:W-:-:S04]  /*22940*/  UMOV UR10, UR30 ;  /* 0x0000001e000a7c82 */ /* 0x000fc80008000000 */
[----:B------:R1:W-:Y:S02]  /*22950*/  UTMASTG.5D [UR16], [UR6] ;  /* 0x00000010060073b5 */ /* 0x0003e40008020000 */
        /* <DEDUP_REMOVED lines=9> */
[----:B----4-:R-:W-:Y:S01]  /*229f0*/  R2UR.FILL UR39, R21 ;  /* 0x00000000152772ca */ /* 0x010fe200004e0000 */
[----:B------:R-:W4:Y:S01]  /*22a00*/  LDCU UR71, c[0x0][0x380] ;  /* 0x00007000ff4777ac */ /* 0x000f220008000800 */
[----:B--2---:R-:W-:-:S05]  /*22a10*/  UIADD3 UR8, UPT, UPT, UR5, 0x55c00, URZ ;  /* 0x00055c0005087890 */ /* 0x004fca000fffe0ff */
[----:B------:R1:W-:Y:S01]  /*22a20*/  UTMASTG.5D [UR16], [UR6] ;  /* 0x00000010060073b5 */ /* 0x0003e20008020000 */
[----:B------:R-:W-:Y:S01]  /*22a30*/  UMOV UR10, UR70 ;  /* 0x00000046000a7c82 */ /* 0x000fe20008000000 */
[----:B------:R-:W-:Y:S01]  /*22a40*/  R2UR.FILL UR38, R22 ;  /* 0x00000000162672ca */ /* 0x000fe200004e0000 */
[----:B------:R-:W2:Y:S01]  /*22a50*/  LDCU UR70, c[0x0][0x918] ;  /* 0x00012300ff4677ac */ /* 0x000ea20008000800 */
[----:B------:R3:W-:Y:S01]  /*22a60*/  UTMASTG.5D [UR8], [UR6] ;  /* 0x00000008060073b5 */ /* 0x0007e20008020000 */
[----:B-1----:R-:W-:Y:S01]  /*22a70*/  UIADD3 UR16, UPT, UPT, UR5, 0x56c00, URZ ;  /* 0x00056c0005107890 */ /* 0x002fe2000fffe0ff */
[----:B------:R-:W-:Y:S01]  /*22a80*/  UMOV UR18, UR63 ;  /* 0x0000003f00127c82 */ /* 0x000fe20008000000 */
[----:B---3--:R-:W-:Y:S01]  /*22a90*/  R2UR.FILL UR31, R26 ;  /* 0x000000001a1f72ca */ /* 0x008fe200004e0000 */
[----:B------:R-:W3:Y:S01]  /*22aa0*/  LDCU UR63, c[0x0][0x900] ;  /* 0x00012000ff3f77ac */ /* 0x000ee20008000800 */
[----:B------:R-:W-:-:S05]  /*22ab0*/  UIADD3 UR8, UPT, UPT, UR5, 0x57c00, URZ ;  /* 0x00057c0005087890 */ /* 0x000fca000fffe0ff */
[----:B------:R1:W-:Y:S01]  /*22ac0*/  UTMASTG.5D [UR16], [UR6] ;  /* 0x00000010060073b5 */ /* 0x0003e20008020000 */
[----:B------:R-:W-:-:S03]  /*22ad0*/  UMOV UR10, UR62 ;  /* 0x0000003e000a7c82 */ /* 0x000fc60008000000 */
[----:B------:R4:W-:Y:S01]  /*22ae0*/  UTMASTG.5D [UR8], [UR6] ;  /* 0x00000008060073b5 */ /* 0x0009e20008020000 */
[----:B-1----:R-:W-:Y:S01]  /*22af0*/  UIADD3 UR16, UPT, UPT, UR5, 0x58c00, URZ ;  /* 0x00058c0005107890 */ /* 0x002fe2000fffe0ff */
[----:B------:R-:W-:Y:S01]  /*22b00*/  UMOV UR18, UR55 ;  /* 0x0000003700127c82 */ /* 0x000fe20008000000 */
[----:B------:R-:W1:Y:S01]  /*22b10*/  S2UR UR62, SR_CgaCtaId ;  /* 0x00000000003e79c3 */ /* 0x000e620000008800 */
[----:B------:R-:W-:Y:S01]  /*22b20*/  R2UR.FILL UR30, R25 ;  /* 0x00000000191e72ca */ /* 0x000fe200004e0000 */
[----:B------:R-:W1:Y:S01]  /*22b30*/  LDCU UR55, c[0x0][0x91c] ;  /* 0x00012380ff3777ac */ /* 0x000e620008000800 */
[----:B----4-:R-:W-:-:S04]  /*22b40*/  UIADD3 UR8, UPT, UPT, UR5, 0x59c00, URZ ;  /* 0x00059c0005087890 */ /* 0x010fc8000fffe0ff */
[----:B------:R4:W-:Y:S01]  /*22b50*/  UTMASTG.5D [UR16], [UR6] ;  /* 0x00000010060073b5 */ /* 0x0009e20008020000 */
[----:B------:R-:W-:-:S04]  /*22b60*/  UMOV UR10, UR74 ;  /* 0x0000004a000a7c82 */ /* 0x000fc80008000000 */
[----:B------:R2:W-:Y:S01]  /*22b70*/  UTMASTG.5D [UR8], [UR6] ;  /* 0x00000008060073b5 */ /* 0x0005e20008020000 */
[----:B----4-:R-:W-:Y:S01]  /*22b80*/  UIADD3 UR16, UPT, UPT, UR5, 0x5ac00, URZ ;  /* 0x0005ac0005107890 */ /* 0x010fe2000fffe0ff */
[----:B------:R-:W-:Y:S01]  /*22b90*/  UMOV UR18, UR66 ;  /* 0x0000004200127c82 */ /* 0x000fe20008000000 */
[----:B--2---:R-:W-:-:S07]  /*22ba0*/  UIADD3 UR8, UPT, UPT, UR5, 0x5bc00, URZ ;  /* 0x0005bc0005087890 */ /* 0x004fce000fffe0ff */
[----:B------:R2:W-:Y:S01]  /*22bb0*/  UTMASTG.5D [UR16], [UR6] ;  /* 0x00000010060073b5 */ /* 0x0005e20008020000 */
[----:B------:R-:W-:Y:S02]  /*22bc0*/  UMOV UR10, UR58 ;  /* 0x0000003a000a7c82 */ /* 0x000fe40008000000 */
[----:B------:R4:W-:Y:S01]  /*22bd0*/  UTMASTG.5D [UR8], [UR6] ;  /* 0x00000008060073b5 */ /* 0x0009e20008020000 */
[----:B--2---:R-:W-:Y:S01]  /*22be0*/  UIADD3 UR16, UPT, UPT, UR5, 0x5cc00, URZ ;  /* 0x0005cc0005107890 */ /* 0x004fe2000fffe0ff */
[----:B------:R-:W-:Y:S01]  /*22bf0*/  UMOV UR18, UR50 ;  /* 0x0000003200127c82 */ /* 0x000fe20008000000 */
[----:B----4-:R-:W-:-:S07]  /*22c00*/  UIADD3 UR8, UPT, UPT, UR5, 0x5dc00, URZ ;  /* 0x0005dc0005087890 */ /* 0x010fce000fffe0ff */
[----:B------:R2:W-:Y:S01]  /*22c10*/  UTMASTG.5D [UR16], [UR6] ;  /* 0x00000010060073b5 */ /* 0x0005e20008020000 */
[----:B------:R-:W-:Y:S02]  /*22c20*/  UMOV UR10, UR42 ;  /* 0x0000002a000a7c82 */ /* 0x000fe40008000000 */
[----:B------:R4:W-:Y:S01]  /*22c30*/  UTMASTG.5D [UR8], [UR6] ;  /* 0x00000008060073b5 */ /* 0x0009e20008020000 */
[----:B------:R-:W-:Y:S02]  /*22c40*/  R2UR.FILL UR15, R24 ;  /* 0x00000000180f72ca */ /* 0x000fe400004e0000 */
[----:B------:R-:W-:Y:S01]  /*22c50*/  R2UR.FILL UR14, R23 ;  /* 0x00000000170e72ca */ /* 0x000fe200004e0000 */
[----:B--2---:R-:W-:Y:S01]  /*22c60*/  UIADD3 UR16, UPT, UPT, UR5, 0x5ec00, URZ ;  /* 0x0005ec0005107890 */ /* 0x004fe2000fffe0ff */
[----:B------:R-:W-:Y:S01]  /*22c70*/  UMOV UR18, UR34 ;  /* 0x0000002200127c82 */ /* 0x000fe20008000000 */
[----:B----4-:R-:W-:-:S07]  /*22c80*/  UIADD3 UR8, UPT, UPT, UR5, 0x5fc00, URZ ;  /* 0x0005fc0005087890 */ /* 0x010fce000fffe0ff */
[----:B------:R4:W-:Y:S01]  /*22c90*/  UTMASTG.5D [UR16], [UR6] ;  /* 0x00000010060073b5 */ /* 0x0009e20008020000 */
[----:B------:R-:W-:Y:S02]  /*22ca0*/  UMOV UR10, UR26 ;  /* 0x0000001a000a7c82 */ /* 0x000fe40008000000 */
[----:B------:R4:W-:Y:S02]  /*22cb0*/  UTMASTG.5D [UR8], [UR6] ;  /* 0x00000008060073b5 */ /* 0x0009e40008020000 */
[----:B-1-34-:R-:W-:Y:S01]  /*22cc0*/  NOP ;  /* 0x0000000000007918 */ /* 0x01afe20000000000 */
.L_x_385:
[----:B--2---:R-:W-:Y:S05]  /*22cd0*/  BSYNC.RECONVERGENT B0 ;  /* 0x0000000000007941 */ /* 0x004fea0003800200 */
.L_x_384:
[----:B------:R0:W-:Y:S01]  /*22ce0*/  UTMACMDFLUSH ;  /* 0x00000000000079b7 */ /* 0x0001e20000000000 */
[----:B------:R-:W-:Y:S05]  /*22cf0*/  BRA.U UP6, `(.L_x_386) ;  /* 0x0000000106047547 */ /* 0x000fea000b800000 */
[----:B------:R-:W-:Y:S05]  /*22d00*/  BPT.TRAP 0x1 ;  /* 0x000000040000795c */ /* 0x000fea0000300000 */
.L_x_386:
[----:B-----5:R-:W2:Y:S02]  /*22d10*/  SYNCS.PHASECHK.TRANS64.TRYWAIT P0, [UR5+0x700b8], R0 ;  /* 0x0700b800ff0075a7 */ /* 0x020ea40008001105 */
[----:B--2---:R-:W-:Y:S05]  /*22d20*/  @!P0 BRA `(.L_x_387) ;  /* 0x0000002400c48947 */ /* 0x004fea0003800000 */
.L_x_477:
[----:B------:R-:W-:Y:S04]  /*22d30*/  BSSY.RECONVERGENT B0, `(.L_x_388) ;  /* 0x0000121000007945 */ /* 0x000fe80003800200 */
[----:B------:R-:W-:Y:S05]  /*22d40*/  @!P1 BRA `(.L_x_389) ;  /* 0x00000010007c9947 */ /* 0x000fea0003800000 */
[----:B------:R-:W-:Y:S01]  /*22d50*/  R2UR UR8, R17 ;  /* 0x00000000110872ca */ /* 0x000fe200000e0000 */
[----:B------:R-:W-:Y:S01]  /*22d60*/  UIADD3 UR6, UP0, UPT, UR46, 0x400, URZ ;  /* 0x000004002e067890 */ /* 0x000fe2000ff1e0ff */
[----:B------:R-:W-:Y:S01]  /*22d70*/  R2UR UR23, R15 ;  /* 0x000000000f1772ca */ /* 0x000fe200000e0000 */
[----:B------:R-:W-:Y:S01]  /*22d80*/  UIADD3 UR64, UPT, UPT, UR5, 0x60000, URZ ;  /* 0x0006000005407890 */ /* 0x000fe2000fffe0ff */
[----:B------:R-:W-:Y:S01]  /*22d90*/  R2UR UR22, R16 ;  /* 0x00000000101672ca */ /* 0x000fe200000e0000 */
[----:B------:R-:W-:Y:S01]  /*22da0*/  UIADD3 UR56, UPT, UPT, UR5, 0x61000, URZ ;  /* 0x0006100005387890 */ /* 0x000fe2000fffe0ff */
[----:B------:R-:W-:Y:S01]  /*22db0*/  R2UR UR4, R18 ;  /* 0x00000000120472ca */ /* 0x000fe200000e0000 */
[----:B------:R-:W-:Y:S01]  /*22dc0*/  UIADD3 UR24, UPT, UPT, UR5, 0x62000, URZ ;  /* 0x0006200005187890 */ /* 0x000fe2000fffe0ff */
[----:B------:R-:W-:Y:S01]  /*22dd0*/  MOV.SPILL R5, UR15 ;  /* 0x0000000f00057c02 */ /* 0x000fe20009000f00 */
[----:B------:R-:W-:Y:S01]  /*22de0*/  UMOV UR10, URZ ;  /* 0x000000ff000a7c82 */ /* 0x000fe20008000000 */
[----:B------:R-:W-:Y:S01]  /*22df0*/  UMOV UR65, URZ ;  /* 0x000000ff00417c82 */ /* 0x000fe20008000000 */
[----:B------:R-:W-:Y:S01]  /*22e00*/  UMOV UR57, UR10 ;  /* 0x0000000a00397c82 */ /* 0x000fe20008000000 */
[----:B------:R-:W-:Y:S01]  /*22e10*/  UMOV UR25, UR10 ;  /* 0x0000000a00197c82 */ /* 0x000fe20008000000 */
[----:B------:R-:W-:Y:S01]  /*22e20*/  UIADD3 UR7, UPT, UPT, UR8, 0xb8, URZ ;  /* 0x000000b808077890 */ /* 0x000fe2000fffe0ff */
[----:B------:R-:W-:Y:S01]  /*22e30*/  MOV.SPILL R4, UR14 ;  /* 0x0000000e00047c02 */ /* 0x000fe20009000f00 */
[----:B------:R-:W-:Y:S01]  /*22e40*/  UIADD3 UR66, UPT, UPT, UR8, 0x80, URZ ;  /* 0x0000008008427890 */ /* 0x000fe2000fffe0ff */
[----:B------:R-:W-:Y:S01]  /*22e50*/  MOV.SPILL R7, UR31 ;  /* 0x0000001f00077c02 */ /* 0x000fe20009000f00 */
[----:B------:R-:W-:Y:S01]  /*22e60*/  UIADD3 UR58, UPT, UPT, UR8, 0x88, URZ ;  /* 0x00000088083a7890 */ /* 0x000fe2000fffe0ff */
[----:B------:R-:W-:Y:S01]  /*22e70*/  MOV.SPILL R6, UR30 ;  /* 0x0000001e00067c02 */ /* 0x000fe20009000f00 */
[----:B-1----:R-:W-:Y:S01]  /*22e80*/  IMAD.U32 R3, RZ, RZ, UR7 ;  /* 0x00000007ff037e24 */ /* 0x002fe2000f8e00ff */
[----:B------:R-:W-:Y:S01]  /*22e90*/  UIADD3.X UR7, UPT, UPT, URZ, UR47, URZ, UP0, !UPT ;  /* 0x0000002fff077290 */ /* 0x000fe200087fe4ff */
[----:B------:R-:W-:Y:S01]  /*22ea0*/  MOV.SPILL R13, UR54 ;  /* 0x00000036000d7c02 */ /* 0x000fe20009000f00 */
[----:B------:R-:W-:Y:S01]  /*22eb0*/  UIADD3 UR26, UPT, UPT, UR8, 0x90, URZ ;  /* 0x00000090081a7890 */ /* 0x000fe2000fffe0ff */
[----:B------:R-:W-:Y:S01]  /*22ec0*/  UMOV UR67, UR23 ;  /* 0x0000001700437c82 */ /* 0x000fe20008000000 */
[----:B------:R-:W-:Y:S01]  /*22ed0*/  UMOV UR68, UR22 ;  /* 0x0000001600447c82 */ /* 0x000fe20008000000 */
[----:B------:R-:W-:Y:S01]  /*22ee0*/  UMOV UR69, UR4 ;  /* 0x0000000400457c82 */ /* 0x000fe20008000000 */
[----:B------:R-:W-:Y:S01]  /*22ef0*/  UMOV UR59, UR23 ;  /* 0x00000017003b7c82 */ /* 0x000fe20008000000 */
[----:B------:R-:W-:Y:S01]  /*22f00*/  UMOV UR60, UR22 ;  /* 0x00000016003c7c82 */ /* 0x000fe20008000000 */
[----:B------:R-:W-:Y:S01]  /*22f10*/  UMOV UR61, UR4 ;  /* 0x00000004003d7c82 */ /* 0x000fe20008000000 */
[----:B------:R1:W-:Y:S01]  /*22f20*/  UTMASTG.5D [UR64], [UR6] ;  /* 0x00000040060073b5 */ /* 0x0003e20008020000 */
[----:B------:R-:W-:Y:S01]  /*22f30*/  UMOV UR27, UR23 ;  /* 0x00000017001b7c82 */ /* 0x000fe20008000000 */
[----:B------:R-:W-:Y:S01]  /*22f40*/  UMOV UR28, UR22 ;  /* 0x00000016001c7c82 */ /* 0x000fe20008000000 */
[----:B------:R-:W-:Y:S01]  /*22f50*/  UMOV UR29, UR4 ;  /* 0x00000004001d7c82 */ /* 0x000fe20008000000 */
[----:B------:R-:W-:Y:S01]  /*22f60*/  UMOV UR15, UR26 ;  /* 0x0000001a000f7c82 */ /* 0x000fe20008000000 */
[----:B------:R-:W-:Y:S01]  /*22f70*/  UIADD3 UR9, UPT, UPT, UR8, 0xc0, URZ ;  /* 0x000000c008097890 */ /* 0x000fe2000fffe0ff */
[----:B------:R-:W-:Y:S01]  /*22f80*/  R2UR.FILL UR54, R13 ;  /* 0x000000000d3672ca */ /* 0x000fe200004e0000 */
[----:B------:R-:W-:Y:S01]  /*22f90*/  UIADD3 UR50, UPT, UPT, UR8, 0xe0, URZ ;  /* 0x000000e008327890 */ /* 0x000fe2000fffe0ff */
[----:B------:R2:W-:Y:S01]  /*22fa0*/  UTMASTG.5D [UR56], [UR6] ;  /* 0x00000038060073b5 */ /* 0x0005e20008020000 */
[----:B------:R-:W-:-:S02]  /*22fb0*/  UIADD3 UR48, UPT, UPT, UR5, 0x6c000, URZ ;  /* 0x0006c00005307890 */ /* 0x000fc4000fffe0ff */
[----:B------:R-:W-:Y:S01]  /*22fc0*/  IMAD.U32 R0, RZ, RZ, UR9 ;  /* 0x00000009ff007e24 */ /* 0x000fe2000f8e00ff */
[----:B------:R-:W-:Y:S01]  /*22fd0*/  UMOV UR51, UR23 ;  /* 0x0000001700337c82 */ /* 0x000fe20008000000 */
[----:B------:R-:W-:Y:S01]  /*22fe0*/  MOV.SPILL R9, UR50 ;  /* 0x0000003200097c02 */ /* 0x000fe20009000f00 */
[----:B------:R-:W-:Y:S01]  /*22ff0*/  UMOV UR52, UR22 ;  /* 0x0000001600347c82 */ /* 0x000fe20008000000 */
[----:B------:R-:W-:Y:S01]  /*23000*/  MOV.SPILL R8, UR48 ;  /* 0x0000003000087c02 */ /* 0x000fe20009000f00 */
[----:B------:R3:W-:Y:S01]  /*23010*/  UTMASTG.5D [UR24], [UR6] ;  /* 0x00000018060073b5 */ /* 0x0007e20008020000 */
[----:B------:R-:W-:Y:S01]  /*23020*/  R2UR UR50, R0 ;  /* 0x00000000003272ca */ /* 0x000fe200000e0000 */
[----:B------:R-:W-:Y:S01]  /*23030*/  UIADD3 UR48, UPT, UPT, UR5, 0x67000, URZ ;  /* 0x0006700005307890 */ /* 0x000fe2000fffe0ff */
[----:B------:R-:W-:Y:S01]  /*23040*/  MOV.SPILL R11, UR52 ;  /* 0x00000034000b7c02 */ /* 0x000fe20009000f00 */
[----:B------:R-:W-:Y:S01]  /*23050*/  UMOV UR53, UR4 ;  /* 0x0000000400357c82 */ /* 0x000fe20008000000 */
[----:B------:R-:W-:Y:S01]  /*23060*/  UMOV UR49, UR10 ;  /* 0x0000000a00317c82 */ /* 0x000fe20008000000 */
[----:B------:R-:W-:Y:S01]  /*23070*/  UMOV UR31, UR66 ;  /* 0x00000042001f7c82 */ /* 0x000fe20008000000 */
[----:B------:R-:W-:Y:S01]  /*23080*/  MOV.SPILL R12, UR53 ;  /* 0x00000035000c7c02 */ /* 0x000fe20009000f00 */
[----:B------:R-:W-:Y:S01]  /*23090*/  UMOV UR30, UR58 ;  /* 0x0000003a001e7c82 */ /* 0x000fe20008000000 */
[----:B------:R-:W-:Y:S01]  /*230a0*/  MOV.SPILL R10, UR51 ;  /* 0x00000033000a7c02 */ /* 0x000fe20009000f00 */
[----:B------:R-:W-:Y:S01]  /*230b0*/  UIADD3 UR74, UPT, UPT, UR8, 0xc8, URZ ;  /* 0x000000c8084a7890 */ /* 0x000fe2000fffe0ff */
[----:B------:R-:W-:Y:S01]  /*230c0*/  MOV.SPILL R19, UR31 ;  /* 0x0000001f00137c02 */ /* 0x000fe20009000f00 */
[----:B------:R-:W-:Y:S01]  /*230d0*/  UIADD3 UR72, UPT, UPT, UR5, 0x69000, URZ ;  /* 0x0006900005487890 */ /* 0x000fe2000fffe0ff */
[----:B------:R-:W-:Y:S01]  /*230e0*/  MOV.SPILL R14, UR30 ;  /* 0x0000001e000e7c02 */ /* 0x000fe20009000f00 */
[----:B------:R-:W-:Y:S01]  /*230f0*/  UIADD3 UR42, UPT, UPT, UR8, 0xe8, URZ ;  /* 0x000000e8082a7890 */ /* 0x000fe2000fffe0ff */
[----:B------:R-:W-:Y:S01]  /*23100*/  MOV.SPILL R0, UR50 ;  /* 0x0000003200007c02 */ /* 0x000fe20009000f00 */
[----:B------:R-:W-:Y:S01]  /*23110*/  UIADD3 UR40, UPT, UPT, UR5, 0x6d000, URZ ;  /* 0x0006d00005287890 */ /* 0x000fe2000fffe0ff */
[----:B------:R-:W-:Y:S01]  /*23120*/  R2UR UR50, R3 ;  /* 0x00000000033272ca */ /* 0x000fe200000e0000 */
[----:B------:R-:W-:Y:S01]  /*23130*/  UIADD3 UR34, UPT, UPT, UR8, 0xf0, URZ ;  /* 0x000000f008227890 */ /* 0x000fe2000fffe0ff */
[----:B------:R-:W-:Y:S01]  /*23140*/  R2UR.FILL UR31, R19 ;  /* 0x00000000131f72ca */ /* 0x000fe200004e0000 */
[----:B------:R-:W-:Y:S01]  /*23150*/  UIADD3 UR32, UPT, UPT, UR5, 0x6e000, URZ ;  /* 0x0006e00005207890 */ /* 0x000fe2000fffe0ff */
[----:B------:R-:W-:Y:S01]  /*23160*/  R2UR.FILL UR30, R14 ;  /* 0x000000000e1e72ca */ /* 0x000fe200004e0000 */
[----:B-1----:R-:W-:-:S02]  /*23170*/  UIADD3 UR66, UPT, UPT, UR8, 0xd0, URZ ;  /* 0x000000d008427890 */ /* 0x002fc4000fffe0ff */
[----:B------:R-:W-:Y:S01]  /*23180*/  UIADD3 UR64, UPT, UPT, UR5, 0x6a000, URZ ;  /* 0x0006a00005407890 */ /* 0x000fe2000fffe0ff */
[----:B------:R-:W-:Y:S01]  /*23190*/  UMOV UR75, UR23 ;  /* 0x00000017004b7c82 */ /* 0x000fe20008000000 */
[----:B------:R-:W-:Y:S01]  /*231a0*/  UMOV UR76, UR22 ;  /* 0x00000016004c7c82 */ /* 0x000fe20008000000 */
[----:B------:R-:W-:Y:S01]  /*231b0*/  UMOV UR77, UR4 ;  /* 0x00000004004d7c82 */ /* 0x000fe20008000000 */
[----:B--2---:R-:W-:Y:S02]  /*231c0*/  UIADD3 UR58, UPT, UPT, UR8, 0xd8, URZ ;  /* 0x000000d8083a7890 */ /* 0x004fe4000fffe0ff */
[----:B------:R-:W-:Y:S01]  /*231d0*/  UMOV UR62, UR50 ;  /* 0x00000032003e7c82 */ /* 0x000fe20008000000 */
[----:B------:R-:W-:Y:S02]  /*231e0*/  UIADD3 UR56, UPT, UPT, UR5, 0x6b000, URZ ;  /* 0x0006b00005387890 */ /* 0x000fe4000fffe0ff */
[----:B------:R-:W-:Y:S01]  /*231f0*/  UIADD3 UR16, UPT, UPT, UR5, 0x60400, URZ ;  /* 0x0006040005107890 */ /* 0x000fe2000fffe0ff */
[----:B------:R-:W-:Y:S01]  /*23200*/  UMOV UR73, UR10 ;  /* 0x0000000a00497c82 */ /* 0x000fe20008000000 */
[----:B---3--:R-:W-:-:S02]  /*23210*/  UIADD3 UR24, UPT, UPT, UR5, 0x63000, URZ ;  /* 0x0006300005187890 */ /* 0x008fc4000fffe0ff */
[----:B------:R-:W-:Y:S01]  /*23220*/  UIADD3 UR26, UPT, UPT, UR8, 0x98, URZ ;  /* 0x00000098081a7890 */ /* 0x000fe2000fffe0ff */
[----:B------:R-:W-:Y:S01]  /*23230*/  UMOV UR65, UR10 ;  /* 0x0000000a00417c82 */ /* 0x000fe20008000000 */
[----:B------:R-:W-:Y:S01]  /*23240*/  UMOV UR43, UR23 ;  /* 0x00000017002b7c82 */ /* 0x000fe20008000000 */
[----:B------:R-:W-:Y:S01]  /*23250*/  UMOV UR44, UR22 ;  /* 0x00000016002c7c82 */ /* 0x000fe20008000000 */
[----:B------:R-:W-:Y:S01]  /*23260*/  UMOV UR45, UR4 ;  /* 0x00000004002d7c82 */ /* 0x000fe20008000000 */
[----:B------:R-:W-:Y:S02]  /*23270*/  UMOV UR41, UR10 ;  /* 0x0000000a00297c82 */ /* 0x000fe40008000000 */
[----:B------:R-:W-:Y:S01]  /*23280*/  UMOV UR14, UR26 ;  /* 0x0000001a000e7c82 */ /* 0x000fe20008000000 */
[----:B------:R-:W-:Y:S01]  /*23290*/  UMOV UR35, UR23 ;  /* 0x0000001700237c82 */ /* 0x000fe20008000000 */
[----:B------:R1:W-:Y:S01]  /*232a0*/  UTMASTG.5D [UR24], [UR6] ;  /* 0x00000018060073b5 */ /* 0x0003e20008020000 */
        /* <DEDUP_REMOVED lines=13> */
[----:B------:R-:W2:Y:S01]  /*23380*/  LDCU UR23, c[0x0][0x904] ;  /* 0x00012080ff1777ac */ /* 0x000ea20008000800 */
[----:B------:R-:W3:Y:S01]  /*23390*/  LDCU UR22, c[0x0][0x38c] ;  /* 0x00007180ff1677ac */ /* 0x000ee20008000800 */
[----:B-1----:R-:W-:-:S02]  /*233a0*/  UIADD3 UR24, UPT, UPT, UR5, 0x64000, URZ ;  /* 0x0006400005187890 */ /* 0x002fc4000fffe0ff */
[----:B------:R-:W-:-:S07]  /*233b0*/  UIADD3 UR26, UPT, UPT, UR8, 0xa0, URZ ;  /* 0x000000a0081a7890 */ /* 0x000fce000fffe0ff */
[----:B------:R-:W-:Y:S02]  /*233c0*/  UMOV UR71, UR26 ;  /* 0x0000001a00477c82 */ /* 0x000fe40008000000 */
[----:B------:R1:W-:Y:S02]  /*233d0*/  UTMASTG.5D [UR24], [UR6] ;  /* 0x00000018060073b5 */ /* 0x0003e40008020000 */
[----:B-1----:R-:W-:Y:S02]  /*233e0*/  UIADD3 UR24, UPT, UPT, UR5, 0x65000, URZ ;  /* 0x0006500005187890 */ /* 0x002fe4000fffe0ff */
[----:B------:R-:W-:-:S07]  /*233f0*/  UIADD3 UR26, UPT, UPT, UR8, 0xa8, URZ ;  /* 0x000000a8081a7890 */ /* 0x000fce000fffe0ff */
[----:B------:R-:W-:Y:S02]  /*23400*/  UMOV UR70, UR26 ;  /* 0x0000001a00467c82 */ /* 0x000fe40008000000 */
[----:B------:R1:W-:Y:S02]  /*23410*/  UTMASTG.5D [UR24], [UR6] ;  /* 0x00000018060073b5 */ /* 0x0003e40008020000 */
[----:B-1----:R-:W-:Y:S02]  /*23420*/  UIADD3 UR24, UPT, UPT, UR5, 0x66000, URZ ;  /* 0x0006600005187890 */ /* 0x002fe4000fffe0ff */
[----:B------:R-:W-:-:S07]  /*23430*/  UIADD3 UR26, UPT, UPT, UR8, 0xb0, URZ ;  /* 0x000000b0081a7890 */ /* 0x000fce000fffe0ff */
[----:B------:R-:W-:Y:S02]  /*23440*/  UMOV UR63, UR26 ;  /* 0x0000001a003f7c82 */ /* 0x000fe40008000000 */
[----:B------:R1:W-:Y:S01]  /*23450*/  UTMASTG.5D [UR24], [UR6] ;  /* 0x00000018060073b5 */ /* 0x0003e20008020000 */
[----:B------:R4:W-:Y:S01]  /*23460*/  UTMASTG.5D [UR48], [UR6] ;  /* 0x00000030060073b5 */ /* 0x0009e20008020000 */
[----:B-1----:R-:W-:Y:S02]  /*23470*/  UIADD3 UR26, UPT, UPT, UR8, 0xf8, URZ ;  /* 0x000000f8081a7890 */ /* 0x002fe4000fffe0ff */
[----:B------:R-:W-:Y:S02]  /*23480*/  UIADD3 UR24, UPT, UPT, UR5, 0x6f000, URZ ;  /* 0x0006f00005187890 */ /* 0x000fe4000fffe0ff */
[----:B------:R-:W-:Y:S01]  /*23490*/  UIADD3 UR8, UPT, UPT, UR5, 0x61400, URZ ;  /* 0x0006140005087890 */ /* 0x000fe2000fffe0ff */
[----:B----4-:R-:W-:Y:S01]  /*234a0*/  R2UR.FILL UR50, R0 ;  /* 0x00000000003272ca */ /* 0x010fe200004e0000 */
[----:B------:R-:W-:-:S12]  /*234b0*/  UIADD3 UR48, UPT, UPT, UR5, 0x68000, URZ ;  /* 0x0006800005307890 */ /* 0x000fd8000fffe0ff */
[----:B------:R1:W-:Y:S01]  /*234c0*/  UTMASTG.5D [UR48], [UR6] ;  /* 0x00000030060073b5 */ /* 0x0003e20008020000 */
[----:B------:R-:W-:Y:S01]  /*234d0*/  UMOV UR55, UR50 ;  /* 0x0000003200377c82 */ /* 0x000fe20008000000 */
[----:B------:R-:W-:Y:S01]  /*234e0*/  UTMASTG.5D [UR72], [UR6] ;  /* 0x00000048060073b5 */ /* 0x000fe20008020000 */
[----:B------:R-:W-:Y:S01]  /*234f0*/  UTMASTG.5D [UR64], [UR6] ;  /* 0x00000040060073b5 */ /* 0x000fe20008020000 */
[----:B------:R-:W-:Y:S01]  /*23500*/  UTMASTG.5D [UR56], [UR6] ;  /* 0x00000038060073b5 */ /* 0x000fe20008020000 */
[----:B-1----:R-:W-:Y:S02]  /*23510*/  R2UR.FILL UR53, R12 ;  /* 0x000000000c3572ca */ /* 0x002fe400004e0000 */
[----:B------:R-:W-:Y:S02]  /*23520*/  R2UR.FILL UR52, R11 ;  /* 0x000000000b3472ca */ /* 0x000fe400004e0000 */
[----:B------:R-:W-:Y:S02]  /*23530*/  R2UR.FILL UR51, R10 ;  /* 0x000000000a3372ca */ /* 0x000fe400004e0000 */
[----:B------:R-:W-:-:S02]  /*23540*/  R2UR.FILL UR50, R9 ;  /* 0x00000000093272ca */ /* 0x000fc400004e0000 */
[----:B------:R-:W-:-:S13]  /*23550*/  R2UR.FILL UR48, R8 ;  /* 0x00000000083072ca */ /* 0x000fda00004e0000 */
[----:B------:R-:W-:Y:S01]  /*23560*/  UTMASTG.5D [UR48], [UR6] ;  /* 0x00000030060073b5 */ /* 0x000fe20008020000 */
[----:B------:R-:W-:Y:S01]  /*23570*/  UTMASTG.5D [UR40], [UR6] ;  /* 0x00000028060073b5 */ /* 0x000fe20008020000 */
[----:B------:R-:W-:Y:S01]  /*23580*/  UTMASTG.5D [UR32], [UR6] ;  /* 0x00000020060073b5 */ /* 0x000fe20008020000 */
[----:B------:R-:W-:Y:S01]  /*23590*/  UTMASTG.5D [UR24], [UR6] ;  /* 0x00000018060073b5 */ /* 0x000fe20008020000 */
[----:B------:R1:W-:Y:S01]  /*235a0*/  UTMASTG.5D [UR16], [UR6] ;  /* 0x00000010060073b5 */ /* 0x0003e20008020000 */
[----:B------:R4:W-:Y:S01]  /*235b0*/  UTMASTG.5D [UR8], [UR6] ;  /* 0x00000008060073b5 */ /* 0x0009e20008020000 */
[----:B-1----:R-:W-:Y:S01]  /*235c0*/  UIADD3 UR16, UPT, UPT, UR5, 0x62400, URZ ;  /* 0x0006240005107890 */ /* 0x002fe2000fffe0ff */
[----:B------:R-:W-:Y:S01]  /*235d0*/  UMOV UR18, UR15 ;  /* 0x0000000f00127c82 */ /* 0x000fe20008000000 */
[----:B----4-:R-:W-:-:S07]  /*235e0*/  UIADD3 UR8, UPT, UPT, UR5, 0x63400, URZ ;  /* 0x0006340005087890 */ /* 0x010fce000fffe0ff */
[----:B------:R1:W-:Y:S01]  /*235f0*/  UTMASTG.5D [UR16], [UR6] ;  /* 0x00000010060073b5 */ /* 0x0003e20008020000 */
[----:B------:R-:W-:Y:S02]  /*23600*/  UMOV UR10, UR14 ;  /* 0x0000000e000a7c82 */ /* 0x000fe40008000000 */
        /* <DEDUP_REMOVED lines=38> */
[----:B------:R-:W-:Y:S01]  /*23870*/  UMOV UR17, 0x80 ;  /* 0x0000008000117882 */ /* 0x000fe20000000000 */
[----:B------:R-:W-:Y:S01]  /*23880*/  UMOV UR18, UR31 ;  /* 0x0000001f00127c82 */ /* 0x000fe20008000000 */
[----:B----4-:R-:W-:-:S06]  /*23890*/  UIADD3 UR8, UPT, UPT, UR5, 0x61800, URZ ;  /* 0x0006180005087890 */ /* 0x010fcc000fffe0ff */
[----:B------:R1:W-:Y:S01]  /*238a0*/  UTMASTG.5D [UR16], [UR6] ;  /* 0x00000010060073b5 */ /* 0x0003e20008020000 */
[----:B------:R-:W-:Y:S01]  /*238b0*/  UMOV UR9, 0x80 ;  /* 0x0000008000097882 */ /* 0x000fe20000000000 */
        /* <DEDUP_REMOVED lines=47> */
[----:B------:R-:W-:Y:S01]  /*23bb0*/  R2UR.FILL UR31, R7 ;  /* 0x00000000071f72ca */ /* 0x000fe200004e0000 */
[----:B----4-:R-:W-:-:S05]  /*23bc0*/  UIADD3 UR8, UPT, UPT, UR5, 0x61c00, URZ ;  /* 0x00061c0005087890 */ /* 0x010fca000fffe0ff */
[----:B------:R1:W-:Y:S01]  /*23bd0*/  UTMASTG.5D [UR16], [UR6] ;  /* 0x00000010060073b5 */ /* 0x0003e20008020000 */
[----:B------:R-:W-:Y:S01]  /*23be0*/  UMOV UR9, 0xc0 ;  /* 0x000000c000097882 */ /* 0x000fe20000000000 */
[----:B------:R-:W-:Y:S01]  /*23bf0*/  UMOV UR10, UR30 ;  /* 0x0000001e000a7c82 */ /* 0x000fe20008000000 */
[----:B------:R-:W-:Y:S01]  /*23c00*/  R2UR.FILL UR30, R6 ;  /* 0x00000000061e72ca */ /* 0x000fe200004e0000 */
[----:B------:R4:W-:Y:S01]  /*23c10*/  UTMASTG.5D [UR8], [UR6] ;  /* 0x00000008060073b5 */ /* 0x0009e20008020000 */
[----:B-1----:R-:W-:Y:S01]  /*23c20*/  UIADD3 UR16, UPT, UPT, UR5, 0x62c00, URZ ;  /* 0x00062c0005107890 */ /* 0x002fe2000fffe0ff */
[----:B------:R-:W-:Y:S01]  /*23c30*/  UMOV UR18, UR15 ;  /* 0x0000000f00127c82 */ /* 0x000fe20008000000 */
[----:B------:R-:W-:Y:S01]  /*23c40*/  R2UR.FILL UR15, R5 ;  /* 0x00000000050f72ca */ /* 0x000fe200004e0000 */
[----:B----4-:R-:W-:-:S06]  /*23c50*/  UIADD3 UR8, UPT, UPT, UR5, 0x63c00, URZ ;  /* 0x00063c0005087890 */ /* 0x010fcc000fffe0ff */
[----:B------:R1:W-:Y:S01]  /*23c60*/  UTMASTG.5D [UR16], [UR6] ;  /* 0x00000010060073b5 */ /* 0x0003e20008020000 */
[----:B------:R-:W-:Y:S01]  /*23c70*/  UMOV UR10, UR14 ;  /* 0x0000000e000a7c82 */ /* 0x000fe20008000000 */
[----:B------:R-:W-:Y:S01]  /*23c80*/  R2UR.FILL UR14, R4 ;  /* 0x00000000040e72ca */ /* 0x000fe200004e0000 */
[----:B------:R4:W-:Y:S01]  /*23c90*/  UTMASTG.5D [UR8], [UR6] ;  /* 0x00000008060073b5 */ /* 0x0009e20008020000 */
[----:B-1----:R-:W-:Y:S01]  /*23ca0*/  UIADD3 UR16, UPT, UPT, UR5, 0x64c00, URZ ;  /* 0x00064c0005107890 */ /* 0x002fe2000fffe0ff */
[----:B------:R-:W-:Y:S01]  /*23cb0*/  UMOV UR18, UR71 ;  /* 0x0000004700127c82 */ /* 0x000fe20008000000 */
[----:B------:R-:W1:Y:S01]  /*23cc0*/  LDCU UR71, c[0x0][0x380] ;  /* 0x00007000ff4777ac */ /* 0x000e620008000800 */
[----:B----4-:R-:W-:-:S06]  /*23cd0*/  UIADD3 UR8, UPT, UPT, UR5, 0x65c00, URZ ;  /* 0x00065c0005087890 */ /* 0x010fcc000fffe0ff */
[----:B------:R4:W-:Y:S01]  /*23ce0*/  UTMASTG.5D [UR16], [UR6] ;  /* 0x00000010060073b5 */ /* 0x0009e20008020000 */
[----:B------:R-:W-:Y:S01]  /*23cf0*/  UMOV UR10, UR70 ;  /* 0x00000046000a7c82 */ /* 0x000fe20008000000 */
[----:B------:R-:W1:Y:S01]  /*23d00*/  LDCU UR70, c[0x0][0x918] ;  /* 0x00012300ff4677ac */ /* 0x000e620008000800 */
[----:B------:R5:W-:Y:S01]  /*23d10*/  UTMASTG.5D [UR8], [UR6] ;  /* 0x00000008060073b5 */ /* 0x000be20008020000 */
[----:B----4-:R-:W-:Y:S01]  /*23d20*/  UIADD3 UR16, UPT, UPT, UR5, 0x66c00, URZ ;  /* 0x00066c0005107890 */ /* 0x010fe2000fffe0ff */
[----:B------:R-:W-:Y:S01]  /*23d30*/  UMOV UR18, UR63 ;  /* 0x0000003f00127c82 */ /* 0x000fe20008000000 */
[----:B------:R-:W4:Y:S01]  /*23d40*/  LDCU UR63, c[0x0][0x900] ;  /* 0x00012000ff3f77ac */ /* 0x000f220008000800 */
[----:B-----5:R-:W-:-:S06]  /*23d50*/  UIADD3 UR8, UPT, UPT, UR5, 0x67c00, URZ ;  /* 0x00067c0005087890 */ /* 0x020fcc000fffe0ff */
[----:B------:R5:W-:Y:S01]  /*23d60*/  UTMASTG.5D [UR16], [UR6] ;  /* 0x00000010060073b5 */ /* 0x000be20008020000 */
[----:B------:R-:W-:Y:S01]  /*23d70*/  UMOV UR10, UR62 ;  /* 0x0000003e000a7c82 */ /* 0x000fe20008000000 */
[----:B------:R-:W1:Y:S01]  /*23d80*/  S2UR UR62, SR_CgaCtaId ;  /* 0x00000000003e79c3 */ /* 0x000e620000008800 */
[----:B------:R2:W-:Y:S01]  /*23d90*/  UTMASTG.5D [UR8], [UR6] ;  /* 0x00000008060073b5 */ /* 0x0005e20008020000 */
[----:B-----5:R-:W-:Y:S01]  /*23da0*/  UIADD3 UR16, UPT, UPT, UR5, 0x68c00, URZ ;  /* 0x00068c0005107890 */ /* 0x020fe2000fffe0ff */
[----:B------:R-:W-:Y:S01]  /*23db0*/  UMOV UR18, UR55 ;  /* 0x0000003700127c82 */ /* 0x000fe20008000000 */
[----:B------:R-:W1:Y:S01]  /*23dc0*/  LDCU UR55, c[0x0][0x91c] ;  /* 0x00012380ff3777ac */ /* 0x000e620008000800 */
[----:B--2---:R-:W-:-:S06]  /*23dd0*/  UIADD3 UR8, UPT, UPT, UR5, 0x69c00, URZ ;  /* 0x00069c0005087890 */ /* 0x004fcc000fffe0ff */
[----:B------:R2:W-:Y:S01]  /*23de0*/  UTMASTG.5D [UR16], [UR6] ;  /* 0x00000010060073b5 */ /* 0x0005e20008020000 */
[----:B------:R-:W-:Y:S02]  /*23df0*/  UMOV UR10, UR74 ;  /* 0x0000004a000a7c82 */ /* 0x000fe40008000000 */
[----:B------:R5:W-:Y:S01]  /*23e00*/  UTMASTG.5D [UR8], [UR6] ;  /* 0x00000008060073b5 */ /* 0x000be20008020000 */
[----:B--2---:R-:W-:Y:S01]  /*23e10*/  UIADD3 UR16, UPT, UPT, UR5, 0x6ac00, URZ ;  /* 0x0006ac0005107890 */ /* 0x004fe2000fffe0ff */
[----:B------:R-:W-:Y:S01]  /*23e20*/  UMOV UR18, UR66 ;  /* 0x0000004200127c82 */ /* 0x000fe20008000000 */
[----:B-----5:R-:W-:-:S07]  /*23e30*/  UIADD3 UR8, UPT, UPT, UR5, 0x6bc00, URZ ;  /* 0x0006bc0005087890 */ /* 0x020fce000fffe0ff */
        /* <DEDUP_REMOVED lines=14> */
[----:B------:R2:W-:Y:S02]  /*23f20*/  UTMASTG.5D [UR8], [UR6] ;  /* 0x00000008060073b5 */ /* 0x0005e40008020000 */
[----:B-1234-:R-:W-:Y:S01]  /*23f30*/  NOP ;  /* 0x0000000000007918 */ /* 0x01efe20000000000 */
.L_x_389:
[----:B------:R-:W-:Y:S05]  /*23f40*/  BSYNC.RECONVERGENT B0 ;  /* 0x0000000000007941 */ /* 0x000fea0003800200 */
.L_x_388:
[----:B------:R0:W-:Y:S01]  /*23f50*/  UTMACMDFLUSH ;  /* 0x00000000000079b7 */ /* 0x0001e20000000000 */
[----:B------:R-:W-:-:S04]  /*23f60*/  DEPBAR.LE SB0, 0x1 ;  /* 0x000080400000791a */ /* 0x000fc80000000000 */
[----:B------:R-:W-:Y:S05]  /*23f70*/  BRA.U UP6, `(.L_x_390) ;  /* 0x0000000106047547 */ /* 0x000fea000b800000 */
[----:B------:R-:W-:Y:S05]  /*23f80*/  BPT.TRAP 0x1 ;  /* 0x000000040000795c */ /* 0x000fea0000300000 */
.L_x_390:
[----:B------:R-:W-:-:S04]  /*23f90*/  UIADD3 UR4, UPT, UPT, UR5, 0x700c0, URZ ;  /* 0x000700c005047890 */ /* 0x000fc8000fffe0ff */
[----:B------:R-:W-:-:S09]  /*23fa0*/  UPRMT UR4, UR62, 0x654, UR4 ;  /* 0x000006543e047896 */ /* 0x000fd20008000004 */
[----:B------:R-:W-:Y:S01]  /*23fb0*/  SYNCS.ARRIVE.TRANS64.RED.A1T0 RZ, [UR4], RZ ;  /* 0x000000ffffff79a7 */ /* 0x000fe20008100404 */
[----:B------:R-:W-:-:S04]  /*23fc0*/  DEPBAR.LE SB0, 0x0 ;  /* 0x000080000000791a */ /* 0x000fc80000000000 */
[----:B------:R-:W-:Y:S05]  /*23fd0*/  BRA.U UP6, `(.L_x_391) ;  /* 0x0000000106047547 */ /* 0x000fea000b800000 */
[----:B------:R-:W-:Y:S05]  /*23fe0*/  BPT.TRAP 0x1 ;  /* 0x000000040000795c */ /* 0x000fea0000300000 */
.L_x_391:
[----:B------:R-:W-:Y:S01]  /*23ff0*/  UIADD3 UR4, UPT, UPT, UR5, 0x700c8, URZ ;  /* 0x000700c805047890 */ /* 0x000fe2000fffe0ff */
[----:B-1----:R-:W-:Y:S01]  /*24000*/  HFMA2 R0, -RZ, RZ, 0, 5.9604644775390625e-08 ;  /* 0x00000001ff007431 */ /* 0x002fe200000001ff */
[----:B------:R-:W-:Y:S02]  /*24010*/  LOP3.LUT R2, R2, 0x1, RZ, 0x3c, !PT ;  /* 0x0000000102027812 */ /* 0x000fe400078e3cff */
[----:B------:R-:W-:-:S09]  /*24020*/  UPRMT UR4, UR62, 0x654, UR4 ;  /* 0x000006543e047896 */ /* 0x000fd20008000004 */
[----:B------:R-:W-:Y:S03]  /*24030*/  SYNCS.ARRIVE.TRANS64.RED.A1T0 RZ, [UR4], RZ ;  /* 0x000000ffffff79a7 */ /* 0x000fe60008100404 */
.L_x_381:
[----:B------:R-:W1:Y:S02]  /*24040*/  LDCU UR4, c[0x0][0x370] ;  /* 0x00006e00ff0477ac */ /* 0x000e640008000800 */
[----:B-1----:R-:W-:-:S04]  /*24050*/  UIADD3 UR54, UPT, UPT, UR4, UR54, URZ ;  /* 0x0000003604367290 */ /* 0x002fc8000fffe0ff */
[----:B--2---:R-:W-:-:S09]  /*24060*/  UISETP.GE.AND UP0, UPT, UR54, UR63, UPT ;  /* 0x0000003f3600728c */ /* 0x004fd2000bf06270 */
[----:B------:R-:W-:Y:S05]  /*24070*/  BRA.U !UP0, `(.L_x_392) ;  /* 0xffffffd108147547 */ /* 0x000fea000b83ffff */
[----:B------:R-:W-:-:S13]  /*24080*/  LOP3.LUT P0, RZ, R0, 0xff, RZ, 0xc0, !PT ;  /* 0x000000ff00ff7812 */ /* 0x000fda000780c0ff */
[----:B------:R-:W-:Y:S05]  /*24090*/  @!P0 EXIT ;  /* 0x000000000000894d */ /* 0x000fea0003800000 */
[----:B------:R-:W1:Y:S01]  /*240a0*/  S2UR UR5, SR_CgaCtaId ;  /* 0x00000000000579c3 */ /* 0x000e620000008800 */
[----:B------:R-:W-:Y:S01]  /*240b0*/  UMOV UR4, 0x400 ;  /* 0x0000040000047882 */ /* 0x000fe20000000000 */
[----:B------:R-:W-:Y:S01]  /*240c0*/  IMAD.MOV.U32 R2, RZ, RZ, 0xffff ;  /* 0x0000ffffff027424 */ /* 0x000fe200078e00ff */
[----:B-1----:R-:W-:-:S09]  /*240d0*/  ULEA UR4, UR5, UR4, 0x18 ;  /* 0x0000000405047291 */ /* 0x002fd2000f8ec0ff */
[----:B------:R-:W1:Y:S01]  /*240e0*/  LDS R3, [UR4+0x700e0] ;  /* 0x0700e004ff037984 */ /* 0x000e620008000800 */
[----:B------:R-:W-:Y:S02]  /*240f0*/  UMOV UR4, 0x40 ;  /* 0x0000004000047882 */ /* 0x000fe40000000000 */
[----:B------:R-:W-:Y:S01]  /*24100*/  ULEA UR5, UR5, UR4, 0x18 ;  /* 0x0000000405057291 */ /* 0x000fe2000f8ec0ff */
[----:B------:R-:W-:-:S08]  /*24110*/  NOP ;  /* 0x0000000000007918 */ /* 0x000fd00000000000 */
[----:B------:R-:W2:Y:S01]  /*24120*/  LDS R0, [UR5+0x14] ;  /* 0x00001405ff007984 */ /* 0x000ea20008000800 */
[----:B-1----:R-:W-:-:S04]  /*24130*/  LOP3.LUT R3, R3, 0xffff, RZ, 0xc0, !PT ;  /* 0x0000ffff03037812 */ /* 0x002fc800078ec0ff */
[----:B------:R-:W-:-:S04]  /*24140*/  SHF.R.U32.HI R3, RZ, 0x5, R3 ;  /* 0x00000005ff037819 */ /* 0x000fc80000011603 */
[----:B------:R-:W-:-:S04]  /*24150*/  SHF.L.U32 R2, R2, R3, RZ ;  /* 0x0000000302027219 */ /* 0x000fc800000006ff */
[----:B--2---:R-:W-:-:S04]  /*24160*/  LOP3.LUT R0, R0, R2, RZ, 0xc0, !PT ;  /* 0x0000000200007212 */ /* 0x004fc800078ec0ff */
[----:B------:R-:W-:Y:S01]  /*24170*/  ISETP.NE.AND P0, PT, R0, R2, PT ;  /* 0x000000020000720c */ /* 0x000fe20003f05270 */
[----:B------:R-:W-:-:S05]  /*24180*/  IMAD.MOV.U32 R0, RZ, RZ, 0x1 ;  /* 0x00000001ff007424 */ /* 0x000fca00078e00ff */
[----:B------:R-:W-:-:S07]  /*24190*/  SHF.L.U32 R0, R0, R3, RZ ;  /* 0x0000000300007219 */ /* 0x000fce00000006ff */
[----:B------:R-:W-:Y:S05]  /*241a0*/  @P0 BRA `(.L_x_393) ;  /* 0x00000000005c0947 */ /* 0x000fea0003800000 */
[----:B------:R-:W1:Y:S02]  /*241b0*/  LDS R3, [UR5+0x18] ;  /* 0x00001805ff037984 */ /* 0x000e640008000800 */
[----:B-1----:R-:W-:-:S04]  /*241c0*/  LOP3.LUT R3, R3, R0, RZ, 0xc0, !PT ;  /* 0x0000000003037212 */ /* 0x002fc800078ec0ff */
[----:B------:R-:W-:-:S13]  /*241d0*/  ISETP.NE.AND P0, PT, R3, R0, PT ;  /* 0x000000000300720c */ /* 0x000fda0003f05270 */
[----:B------:R-:W-:Y:S05]  /*241e0*/  @P0 BRA `(.L_x_394) ;  /* 0x0000000000400947 */ /* 0x000fea0003800000 */
[----:B------:R-:W-:Y:S01]  /*241f0*/  R2UR UR4, R2 ;  /* 0x00000000020472ca */ /* 0x000fe200000e0000 */
[----:B------:R-:W1:Y:S01]  /*24200*/  S2R R3, SR_LANEID ;  /* 0x0000000000037919 */ /* 0x000e620000000000 */
[----:B------:R-:W-:-:S04]  /*24210*/  LOP3.LUT R0, RZ, R0, RZ, 0x33, !PT ;  /* 0x00000000ff007212 */ /* 0x000fc800078e33ff */
[----:B------:R-:W2:Y:S07]  /*24220*/  REDUX UR7, R0 ;  /* 0x00000000000773c4 */ /* 0x000eae0000000000 */
[----:B------:R-:W-:-:S03]  /*24230*/  ULOP3.LUT UR6, URZ, UR4, URZ, 0x33, !UPT ;  /* 0x00000004ff067292 */ /* 0x000fc6000f8e33ff */
[----:B------:R-:W-:Y:S02]  /*24240*/  VOTEU.ANY UR4, UPT, PT ;  /* 0x0000000000047886 */ /* 0x000fe400038e0100 */
[----:B------:R-:W-:Y:S01]  /*24250*/  UFLO.U32 UR4, UR4 ;  /* 0x00000004000472bd */ /* 0x000fe200080e0000 */
[----:B------:R-:W-:-:S04]  /*24260*/  IMAD.U32 R2, RZ, RZ, UR6 ;  /* 0x00000006ff027e24 */ /* 0x000fc8000f8e00ff */
[----:B------:R-:W3:Y:S02]  /*24270*/  REDUX UR8, R2 ;  /* 0x00000000020873c4 */ /* 0x000ee40000000000 */
[----:B------:R4:W-:Y:S01]  /*24280*/  UTCATOMSWS.AND URZ, UR6 ;  /* 0x0000000600ff79e3 */ /* 0x0009e20008000000 */
[----:B--2---:R-:W-:Y:S01]  /*24290*/  IMAD.U32 R0, RZ, RZ, UR7 ;  /* 0x00000007ff007e24 */ /* 0x004fe2000f8e00ff */
[----:B-1----:R-:W-:Y:S01]  /*242a0*/  ISETP.EQ.U32.AND P0, PT, R3, UR4, PT ;  /* 0x0000000403007c0c */ /* 0x002fe2000bf02070 */
[----:B---3--:R-:W-:-:S12]  /*242b0*/  IMAD.U32 R2, RZ, RZ, UR8 ;  /* 0x00000008ff027e24 */ /* 0x008fd8000f8e00ff */
[----:B------:R4:W-:Y:S04]  /*242c0*/  @P0 ATOMS.AND RZ, [UR5+0x14], R2 ;  /* 0x00001402ffff098c */ /* 0x0009e8000a800005 */
[----:B------:R4:W-:Y:S01]  /*242d0*/  @P0 ATOMS.AND RZ, [UR5+0x18], R0 ;  /* 0x00001800ffff098c */ /* 0x0009e2000a800005 */
[----:B------:R-:W-:Y:S05]  /*242e0*/  BRA `(.L_x_395) ;  /* 0x0000000000147947 */ /* 0x000fea0003800000 */
.L_x_394:
[----:B------:R-:W-:Y:S02]  /*242f0*/  MOV R2, 0x24310 ;  /* 0x0002431000027802 */ /* 0x000fe40000000f00 */
[----:B------:R-:W-:Y:S05]  /*24300*/  CALL.REL.NOINC `($__internal_0_$__cuda_sm10x_tcgen05_guardrail_trap_col_being_dealloced_not_returned_by_alloc) ;  /* 0x0000001000647944 */ /* 0x000fea0003c00000 */
[----:B------:R-:W-:Y:S05]  /*24310*/  BRA `(.L_x_395) ;  /* 0x0000000000087947 */ /* 0x000fea0003800000 */
.L_x_393:
[----:B------:R-:W-:Y:S02]  /*24320*/  MOV R2, 0x24340 ;  /* 0x0002434000027802 */ /* 0x000fe40000000f00 */
[----:B------:R-:W-:Y:S05]  /*24330*/  CALL.REL.NOINC `($__internal_2_$__cuda_sm10x_tcgen05_guardrail_trap_unallocated_columns_being_dealloced) ;  /* 0x0000001000707944 */ /* 0x000fea0003c00000 */
.L_x_395:
[----:B------:R-:W-:Y:S01]  /*24340*/  NOP ;  /* 0x0000000000007918 */ /* 0x000fe20000000000 */
[----:B----4-:R-:W-:Y:S05]  /*24350*/  EXIT ;  /* 0x000000000000794d */ /* 0x010fea0003800000 */
.L_x_37:
[----:B------:R-:W-:-:S07]  /*24360*/  MOV R2, UR12 ;  /* 0x0000000c00027c02 */ /* 0x000fce0008000f00 */
.L_x_396:
[----:B-1----:R1:W2:Y:S02]  /*24370*/  SYNCS.PHASECHK.TRANS64.TRYWAIT P0, [R2+URZ+0x70000], R0 ;  /* 0x07000000020075a7 */ /* 0x0022a400080011ff */
[----:B--2---:R-:W-:Y:S05]  /*24380*/  @!P0 NANOSLEEP.SYNCS 0x989680 ;  /* 0x009896800000895d */ /* 0x004fea0003900000 */
[----:B------:R-:W2:Y:S02]  /*24390*/  @!P0 SYNCS.PHASECHK.TRANS64 P0, [R2+URZ+0x70000], R0 ;  /* 0x07000000020085a7 */ /* 0x000ea400080010ff */
[----:B--2---:R-:W-:Y:S05]  /*243a0*/  @!P0 BRA `(.L_x_396) ;  /* 0xfffffffc00f08947 */ /* 0x004fea000383ffff */
[----:B------:R-:W-:Y:S05]  /*243b0*/  BRA `(.L_x_397) ;  /* 0xfffffdd800407947 */ /* 0x000fea000383ffff */
.L_x_39:
[----:B-1----:R-:W-:-:S07]  /*243c0*/  MOV R2, UR13 ;  /* 0x0000000d00027c02 */ /* 0x002fce0008000f00 */
.L_x_398:
[----:B-1----:R1:W2:Y:S02]  /*243d0*/  SYNCS.PHASECHK.TRANS64.TRYWAIT P0, [R2+URZ+0x70020], R3 ;  /* 0x07002003020075a7 */ /* 0x0022a400080011ff */
[----:B--2---:R-:W-:Y:S05]  /*243e0*/  @!P0 NANOSLEEP.SYNCS 0x989680 ;  /* 0x009896800000895d */ /* 0x004fea0003900000 */
[----:B------:R-:W2:Y:S02]  /*243f0*/  @!P0 SYNCS.PHASECHK.TRANS64 P0, [R2+URZ+0x70020], R3 ;  /* 0x07002003020085a7 */ /* 0x000ea400080010ff */
[----:B--2---:R-:W-:Y:S05]  /*24400*/  @!P0 BRA `(.L_x_398) ;  /* 0xfffffffc00f08947 */ /* 0x004fea000383ffff */
[----:B------:R-:W-:Y:S05]  /*24410*/  BRA `(.L_x_399) ;  /* 0xfffffdd800487947 */ /* 0x000fea000383ffff */
.L_x_41:
[----:B------:R-:W-:-:S07]  /*24420*/  MOV R5, UR12 ;  /* 0x0000000c00057c02 */ /* 0x000fce0008000f00 */
.L_x_400:
[----:B-1----:R1:W2:Y:S02]  /*24430*/  SYNCS.PHASECHK.TRANS64.TRYWAIT P0, [R5+URZ+0x70058], R6 ;  /* 0x07005806050075a7 */ /* 0x0022a400080011ff */
[----:B--2---:R-:W-:Y:S05]  /*24440*/  @!P0 NANOSLEEP.SYNCS 0x989680 ;  /* 0x009896800000895d */ /* 0x004fea0003900000 */
[----:B------:R-:W2:Y:S02]  /*24450*/  @!P0 SYNCS.PHASECHK.TRANS64 P0, [R5+URZ+0x70058], R6 ;  /* 0x07005806050085a7 */ /* 0x000ea400080010ff */
[----:B--2---:R-:W-:Y:S05]  /*24460*/  @!P0 BRA `(.L_x_400) ;  /* 0xfffffffc00f08947 */ /* 0x004fea000383ffff */
[----:B------:R-:W-:Y:S05]  /*24470*/  BRA `(.L_x_401) ;  /* 0xfffffdd8006c7947 */ /* 0x000fea000383ffff */
.L_x_45:
[----:B------:R-:W-:-:S07]  /*24480*/  MOV R2, UR12 ;  /* 0x0000000c00027c02 */ /* 0x000fce0008000f00 */
.L_x_402:
[----:B-1----:R1:W2:Y:S02]  /*24490*/  SYNCS.PHASECHK.TRANS64.TRYWAIT P0, [R2+URZ+0x70008], R0 ;  /* 0x07000800020075a7 */ /* 0x0022a400080011ff */
[----:B--2---:R-:W-:Y:S05]  /*244a0*/  @!P0 NANOSLEEP.SYNCS 0x989680 ;  /* 0x009896800000895d */ /* 0x004fea0003900000 */
[----:B------:R-:W2:Y:S02]  /*244b0*/  @!P0 SYNCS.PHASECHK.TRANS64 P0, [R2+URZ+0x70008], R0 ;  /* 0x07000800020085a7 */ /* 0x000ea400080010ff */
[----:B--2---:R-:W-:Y:S05]  /*244c0*/  @!P0 BRA `(.L_x_402) ;  /* 0xfffffffc00f08947 */ /* 0x004fea000383ffff */
[----:B------:R-:W-:Y:S05]  /*244d0*/  BRA `(.L_x_403) ;  /* 0xfffffde000607947 */ /* 0x000fea000383ffff */
.L_x_47:
[----:B------:R-:W-:-:S07]  /*244e0*/  MOV R0, UR12 ;  /* 0x0000000c00007c02 */ /* 0x000fce0008000f00 */
.L_x_404:
[----:B-1----:R1:W2:Y:S02]  /*244f0*/  SYNCS.PHASECHK.TRANS64.TRYWAIT P0, [R0+URZ+0x70068], R2 ;  /* 0x07006802000075a7 */ /* 0x0022a400080011ff */
[----:B--2---:R-:W-:Y:S05]  /*24500*/  @!P0 NANOSLEEP.SYNCS 0x989680 ;  /* 0x009896800000895d */ /* 0x004fea0003900000 */
[----:B------:R-:W2:Y:S02]  /*24510*/  @!P0 SYNCS.PHASECHK.TRANS64 P0, [R0+URZ+0x70068], R2 ;  /* 0x07006802000085a7 */ /* 0x000ea400080010ff */
[----:B--2---:R-:W-:Y:S05]  /*24520*/  @!P0 BRA `(.L_x_404) ;  /* 0xfffffffc00f08947 */ /* 0x004fea000383ffff */
[----:B------:R-:W-:Y:S05]  /*24530*/  BRA `(.L_x_405) ;  /* 0xfffffde000647947 */ /* 0x000fea000383ffff */
.L_x_51:
[----:B------:R-:W-:-:S07]  /*24540*/  MOV R0, UR4 ;  /* 0x0000000400007c02 */ /* 0x000fce0008000f00 */
.L_x_406:
[----:B-1----:R1:W2:Y:S02]  /*24550*/  SYNCS.PHASECHK.TRANS64.TRYWAIT P0, [R0+URZ+0x70020], R2 ;  /* 0x07002002000075a7 */ /* 0x0022a400080011ff */
[----:B--2---:R-:W-:Y:S05]  /*24560*/  @!P0 NANOSLEEP.SYNCS 0x989680 ;  /* 0x009896800000895d */ /* 0x004fea0003900000 */
[----:B------:R-:W2:Y:S02]  /*24570*/  @!P0 SYNCS.PHASECHK.TRANS64 P0, [R0+URZ+0x70020], R2 ;  /* 0x07002002000085a7 */ /* 0x000ea400080010ff */
[----:B--2---:R-:W-:Y:S05]  /*24580*/  @!P0 BRA `(.L_x_406) ;  /* 0xfffffffc00f08947 */ /* 0x004fea000383ffff */
[----:B------:R-:W-:Y:S05]  /*24590*/  BRA `(.L_x_407) ;  /* 0xfffffde800647947 */ /* 0x000fea000383ffff */
.L_x_53:
[----:B------:R-:W-:-:S07]  /*245a0*/  MOV R0, UR12 ;  /* 0x0000000c00007c02 */ /* 0x000fce0008000f00 */
.L_x_408:
[----:B-1----:R1:W2:Y:S02]  /*245b0*/  SYNCS.PHASECHK.TRANS64.TRYWAIT P0, [R0+URZ+0x700a0], R2 ;  /* 0x0700a002000075a7 */ /* 0x0022a400080011ff */
[----:B--2---:R-:W-:Y:S05]  /*245c0*/  @!P0 NANOSLEEP.SYNCS 0x989680 ;  /* 0x009896800000895d */ /* 0x004fea0003900000 */
[----:B------:R-:W2:Y:S02]  /*245d0*/  @!P0 SYNCS.PHASECHK.TRANS64 P0, [R0+URZ+0x700a0], R2 ;  /* 0x0700a002000085a7 */ /* 0x000ea400080010ff */
[----:B--2---:R-:W-:Y:S05]  /*245e0*/  @!P0 BRA `(.L_x_408) ;  /* 0xfffffffc00f08947 */ /* 0x004fea000383ffff */
[----:B------:R-:W-:Y:S05]  /*245f0*/  BRA `(.L_x_409) ;  /* 0xfffffde800747947 */ /* 0x000fea000383ffff */
.L_x_55:
[----:B------:R-:W-:Y:S02]  /*24600*/  SHF.L.U32 R5, R6, 0x1f, RZ ;  /* 0x0000001f06057819 */ /* 0x000fe400000006ff */
[----:B------:R-:W-:-:S07]  /*24610*/  MOV R4, UR12 ;  /* 0x0000000c00047c02 */ /* 0x000fce0008000f00 */
.L_x_410:
[----:B-1----:R1:W2:Y:S02]  /*24620*/  SYNCS.PHASECHK.TRANS64.TRYWAIT P0, [R4+URZ+0x70058], R5 ;  /* 0x07005805040075a7 */ /* 0x0022a400080011ff */
[----:B--2---:R-:W-:Y:S05]  /*24630*/  @!P0 NANOSLEEP.SYNCS 0x989680 ;  /* 0x009896800000895d */ /* 0x004fea0003900000 */
[----:B------:R-:W2:Y:S02]  /*24640*/  @!P0 SYNCS.PHASECHK.TRANS64 P0, [R4+URZ+0x70058], R5 ;  /* 0x07005805040085a7 */ /* 0x000ea400080010ff */
[----:B--2---:R-:W-:Y:S05]  /*24650*/  @!P0 BRA `(.L_x_410) ;  /* 0xfffffffc00f08947 */ /* 0x004fea000383ffff */
[----:B------:R-:W-:Y:S05]  /*24660*/  BRA `(.L_x_411) ;  /* 0xfffffde8007c7947 */ /* 0x000fea000383ffff */
.L_x_59:
[----:B------:R-:W-:Y:S07]  /*24670*/  MOV R0, UR4 ;  /* 0x0000000400007c02 */ /* 0x000fee0008000f00 */
.L_x_412:
[----:B--2---:R2:W3:Y:S02]  /*24680*/  SYNCS.PHASECHK.TRANS64.TRYWAIT P0, [R0+URZ+0x70020], R2 ;  /* 0x07002002000075a7 */ /* 0x0044e400080011ff */
[----:B---3--:R-:W-:Y:S05]  /*24690*/  @!P0 NANOSLEEP.SYNCS 0x989680 ;  /* 0x009896800000895d */ /* 0x008fea0003900000 */
[----:B------:R-:W3:Y:S02]  /*246a0*/  @!P0 SYNCS.PHASECHK.TRANS64 P0, [R0+URZ+0x70020], R2 ;  /* 0x07002002000085a7 */ /* 0x000ee400080010ff */
[----:B---3--:R-:W-:Y:S05]  /*246b0*/  @!P0 BRA `(.L_x_412) ;  /* 0xfffffffc00f08947 */ /* 0x008fea000383ffff */
[----:B------:R-:W-:Y:S05]  /*246c0*/  BRA `(.L_x_413) ;  /* 0xfffffdf000007947 */ /* 0x000fea000383ffff */
.L_x_62:
[----:B------:R-:W-:Y:S07]  /*246d0*/  MOV R0, UR12 ;  /* 0x0000000c00007c02 */ /* 0x000fee0008000f00 */
.L_x_414:
[----:B--2---:R2:W3:Y:S02]  /*246e0*/  SYNCS.PHASECHK.TRANS64.TRYWAIT P0, [R0+URZ+0x700a8], R2 ;  /* 0x0700a802000075a7 */ /* 0x0044e400080011ff */
[----:B---3--:R-:W-:Y:S05]  /*246f0*/  @!P0 NANOSLEEP.SYNCS 0x989680 ;  /* 0x009896800000895d */ /* 0x008fea0003900000 */
[----:B------:R-:W3:Y:S02]  /*24700*/  @!P0 SYNCS.PHASECHK.TRANS64 P0, [R0+URZ+0x700a8], R2 ;  /* 0x0700a802000085a7 */ /* 0x000ee400080010ff */
[----:B---3--:R-:W-:Y:S05]  /*24710*/  @!P0 BRA `(.L_x_414) ;  /* 0xfffffffc00f08947 */ /* 0x008fea000383ffff */
[----:B------:R-:W-:Y:S05]  /*24720*/  BRA `(.L_x_415) ;  /* 0xfffffdf800bc7947 */ /* 0x000fea000383ffff */
.L_x_64:
[----:B------:R-:W-:Y:S07]  /*24730*/  MOV R2, UR12 ;  /* 0x0000000c00027c02 */ /* 0x000fee0008000f00 */
.L_x_416:
[----:B-1----:R1:W2:Y:S02]  /*24740*/  SYNCS.PHASECHK.TRANS64.TRYWAIT P0, [R2+URZ+0x70068], R4 ;  /* 0x07006804020075a7 */ /* 0x0022a400080011ff */
[----:B--2---:R-:W-:Y:S05]  /*24750*/  @!P0 NANOSLEEP.SYNCS 0x989680 ;  /* 0x009896800000895d */ /* 0x004fea0003900000 */
[----:B------:R-:W2:Y:S02]  /*24760*/  @!P0 SYNCS.PHASECHK.TRANS64 P0, [R2+URZ+0x70068], R4 ;  /* 0x07006804020085a7 */ /* 0x000ea400080010ff */
[----:B--2---:R-:W-:Y:S05]  /*24770*/  @!P0 BRA `(.L_x_416) ;  /* 0xfffffffc00f08947 */ /* 0x004fea000383ffff */
[----:B------:R-:W-:Y:S05]  /*24780*/  BRA `(.L_x_417) ;  /* 0xfffffdf800c07947 */ /* 0x000fea000383ffff */
.L_x_70:
[----:B------:R-:W-:Y:S07]  /*24790*/  MOV R0, UR4 ;  /* 0x0000000400007c02 */ /* 0x000fee0008000f00 */
.L_x_418:
[----:B--2---:R2:W3:Y:S02]  /*247a0*/  SYNCS.PHASECHK.TRANS64.TRYWAIT P0, [R0+URZ+0x70020], R2 ;  /* 0x07002002000075a7 */ /* 0x0044e400080011ff */
[----:B---3--:R-:W-:Y:S05]  /*247b0*/  @!P0 NANOSLEEP.SYNCS 0x989680 ;  /* 0x009896800000895d */ /* 0x008fea0003900000 */
[----:B------:R-:W3:Y:S02]  /*247c0*/  @!P0 SYNCS.PHASECHK.TRANS64 P0, [R0+URZ+0x70020], R2 ;  /* 0x07002002000085a7 */ /* 0x000ee400080010ff */
[----:B---3--:R-:W-:Y:S05]  /*247d0*/  @!P0 BRA `(.L_x_418) ;  /* 0xfffffffc00f08947 */ /* 0x008fea000383ffff */
[----:B------:R-:W-:Y:S05]  /*247e0*/  BRA `(.L_x_419) ;  /* 0xfffffe0800587947 */ /* 0x000fea000383ffff */
.L_x_72:
[----:B------:R-:W-:Y:S07]  /*247f0*/  MOV R0, UR12 ;  /* 0x0000000c00007c02 */ /* 0x000fee0008000f00 */
.L_x_420:
[----:B-1----:R1:W2:Y:S02]  /*24800*/  SYNCS.PHASECHK.TRANS64.TRYWAIT P0, [R0+URZ+0x700a0], R2 ;  /* 0x0700a002000075a7 */ /* 0x0022a400080011ff */
[----:B--2---:R-:W-:Y:S05]  /*24810*/  @!P0 NANOSLEEP.SYNCS 0x989680 ;  /* 0x009896800000895d */ /* 0x004fea0003900000 */
[----:B------:R-:W2:Y:S02]  /*24820*/  @!P0 SYNCS.PHASECHK.TRANS64 P0, [R0+URZ+0x700a0], R2 ;  /* 0x0700a002000085a7 */ /* 0x000ea400080010ff */
[----:B--2---:R-:W-:Y:S05]  /*24830*/  @!P0 BRA `(.L_x_420) ;  /* 0xfffffffc00f08947 */ /* 0x004fea000383ffff */
[----:B------:R-:W-:Y:S05]  /*24840*/  BRA `(.L_x_421) ;  /* 0xfffffe0800687947 */ /* 0x000fea000383ffff */
.L_x_74:
[----:B------:R-:W-:Y:S02]  /*24850*/  SHF.L.U32 R5, R6, 0x1f, RZ ;  /* 0x0000001f06057819 */ /* 0x000fe400000006ff */
[----:B------:R-:W-:Y:S07]  /*24860*/  MOV R4, UR12 ;  /* 0x0000000c00047c02 */ /* 0x000fee0008000f00 */
.L_x_422:
[----:B-1----:R1:W2:Y:S02]  /*24870*/  SYNCS.PHASECHK.TRANS64.TRYWAIT P0, [R4+URZ+0x70058], R5 ;  /* 0x07005805040075a7 */ /* 0x0022a400080011ff */
[----:B--2---:R-:W-:Y:S05]  /*24880*/  @!P0 NANOSLEEP.SYNCS 0x989680 ;  /* 0x009896800000895d */ /* 0x004fea0003900000 */
[----:B------:R-:W2:Y:S02]  /*24890*/  @!P0 SYNCS.PHASECHK.TRANS64 P0, [R4+URZ+0x70058], R5 ;  /* 0x07005805040085a7 */ /* 0x000ea400080010ff */
[----:B--2---:R-:W-:Y:S05]  /*248a0*/  @!P0 BRA `(.L_x_422) ;  /* 0xfffffffc00f08947 */ /* 0x004fea000383ffff */
[----:B------:R-:W-:Y:S05]  /*248b0*/  BRA `(.L_x_423) ;  /* 0xfffffe0800707947 */ /* 0x000fea000383ffff */
.L_x_82:
[----:B------:R-:W-:-:S07]  /*248c0*/  MOV R2, UR12 ;  /* 0x0000000c00027c02 */ /* 0x000fce0008000f00 */
.L_x_424:
[----:B---3--:R3:W4:Y:S02]  /*248d0*/  SYNCS.PHASECHK.TRANS64.TRYWAIT P0, [R2+URZ+0x700a8], R3 ;  /* 0x0700a803020075a7 */ /* 0x00872400080011ff */
[----:B----4-:R-:W-:Y:S05]  /*248e0*/  @!P0 NANOSLEEP.SYNCS 0x989680 ;  /* 0x009896800000895d */ /* 0x010fea0003900000 */
[----:B------:R-:W4:Y:S02]  /*248f0*/  @!P0 SYNCS.PHASECHK.TRANS64 P0, [R2+URZ+0x700a8], R3 ;  /* 0x0700a803020085a7 */ /* 0x000f2400080010ff */
[----:B----4-:R-:W-:Y:S05]  /*24900*/  @!P0 BRA `(.L_x_424) ;  /* 0xfffffffc00f08947 */ /* 0x010fea000383ffff */
[----:B------:R-:W-:Y:S05]  /*24910*/  BRA `(.L_x_425) ;  /* 0xfffffe0c00c87947 */ /* 0x000fea000383ffff */
.L_x_84:
[----:B------:R-:W-:-:S07]  /*24920*/  MOV R0, UR12 ;  /* 0x0000000c00007c02 */ /* 0x000fce0008000f00 */
.L_x_426:
[----:B-1----:R1:W3:Y:S02]  /*24930*/  SYNCS.PHASECHK.TRANS64.TRYWAIT P0, [R0+URZ+0x70068], R2 ;  /* 0x07006802000075a7 */ /* 0x0022e400080011ff */
[----:B---3--:R-:W-:Y:S05]  /*24940*/  @!P0 NANOSLEEP.SYNCS 0x989680 ;  /* 0x009896800000895d */ /* 0x008fea0003900000 */
[----:B------:R-:W3:Y:S02]  /*24950*/  @!P0 SYNCS.PHASECHK.TRANS64 P0, [R0+URZ+0x70068], R2 ;  /* 0x07006802000085a7 */ /* 0x000ee400080010ff */
[----:B---3--:R-:W-:Y:S05]  /*24960*/  @!P0 BRA `(.L_x_426) ;  /* 0xfffffffc00f08947 */ /* 0x008fea000383ffff */
[----:B------:R-:W-:Y:S05]  /*24970*/  BRA `(.L_x_427) ;  /* 0xfffffe0c00cc7947 */ /* 0x000fea000383ffff */
.L_x_96:
[----:B-1----:R1:W2:Y:S02]  /*24980*/  SYNCS.PHASECHK.TRANS64.TRYWAIT P0, [R17+URZ+0x700c0], R0 ;  /* 0x0700c000110075a7 */ /* 0x0022a400080011ff */
[----:B--2---:R-:W-:Y:S05]  /*24990*/  @!P0 NANOSLEEP.SYNCS 0x989680 ;  /* 0x009896800000895d */ /* 0x004fea0003900000 */
[----:B------:R-:W2:Y:S02]  /*249a0*/  @!P0 SYNCS.PHASECHK.TRANS64 P0, [R17+URZ+0x700c0], R0 ;  /* 0x0700c000110085a7 */ /* 0x000ea400080010ff */
[----:B--2---:R-:W-:Y:S05]  /*249b0*/  @!P0 BRA `(.L_x_96) ;  /* 0xfffffffc00f08947 */ /* 0x004fea000383ffff */
[----:B------:R-:W-:Y:S05]  /*249c0*/  BRA `(.L_x_428) ;  /* 0xfffffe18003c7947 */ /* 0x000fea000383ffff */
.L_x_163:
[----:B--2---:R2:W3:Y:S02]  /*249d0*/  SYNCS.PHASECHK.TRANS64.TRYWAIT P0, [R0+URZ+0x700c8], R3 ;  /* 0x0700c803000075a7 */ /* 0x0044e400080011ff */
[----:B---3--:R-:W-:Y:S05]  /*249e0*/  @!P0 NANOSLEEP.SYNCS 0x989680 ;  /* 0x009896800000895d */ /* 0x008fea0003900000 */
[----:B------:R-:W3:Y:S02]  /*249f0*/  @!P0 SYNCS.PHASECHK.TRANS64 P0, [R0+URZ+0x700c8], R3 ;  /* 0x0700c803000085a7 */ /* 0x000ee400080010ff */
[----:B---3--:R-:W-:Y:S05]  /*24a00*/  @!P0 BRA `(.L_x_163) ;  /* 0xfffffffc00f08947 */ /* 0x008fea000383ffff */
[----:B------:R-:W-:Y:S05]  /*24a10*/  BRA `(.L_x_429) ;  /* 0xfffffe94003c7947 */ /* 0x000fea000383ffff */
.L_x_169:
[----:B-1----:R1:W2:Y:S02]  /*24a20*/  SYNCS.PHASECHK.TRANS64.TRYWAIT P0, [R59+URZ+0x70070], R0 ;  /* 0x070070003b0075a7 */ /* 0x0022a400080011ff */
[----:B--2---:R-:W-:Y:S05]  /*24a30*/  @!P0 NANOSLEEP.SYNCS 0x989680 ;  /* 0x009896800000895d */ /* 0x004fea0003900000 */
[----:B------:R-:W2:Y:S02]  /*24a40*/  @!P0 SYNCS.PHASECHK.TRANS64 P0, [R59+URZ+0x70070], R0 ;  /* 0x070070003b0085a7 */ /* 0x000ea400080010ff */
[----:B--2---:R-:W-:Y:S05]  /*24a50*/  @!P0 BRA `(.L_x_169) ;  /* 0xfffffffc00f08947 */ /* 0x004fea000383ffff */
[----:B------:R-:W-:Y:S05]  /*24a60*/  BRA `(.L_x_430) ;  /* 0xfffffe9800587947 */ /* 0x000fea000383ffff */
.L_x_172:
[----:B--2---:R2:W3:Y:S02]  /*24a70*/  SYNCS.PHASECHK.TRANS64.TRYWAIT P1, [R59+URZ+0x70080], R3 ;  /* 0x070080033b0075a7 */ /* 0x0044e400080211ff */
[----:B---3--:R-:W-:Y:S05]  /*24a80*/  @!P1 NANOSLEEP.SYNCS 0x989680 ;  /* 0x009896800000995d */ /* 0x008fea0003900000 */
[----:B------:R-:W3:Y:S02]  /*24a90*/  @!P1 SYNCS.PHASECHK.TRANS64 P1, [R59+URZ+0x70080], R3 ;  /* 0x070080033b0095a7 */ /* 0x000ee400080210ff */
[----:B---3--:R-:W-:Y:S05]  /*24aa0*/  @!P1 BRA `(.L_x_172) ;  /* 0xfffffffc00f09947 */ /* 0x008fea000383ffff */
[----:B------:R-:W-:Y:S05]  /*24ab0*/  BRA `(.L_x_431) ;  /* 0xfffffe9800807947 */ /* 0x000fea000383ffff */
.L_x_175:
[----:B-1----:R1:W2:Y:S02]  /*24ac0*/  SYNCS.PHASECHK.TRANS64.TRYWAIT P0, [R59+URZ+0x70070], R0 ;  /* 0x070070003b0075a7 */ /* 0x0022a400080011ff */
[----:B--2---:R-:W-:Y:S05]  /*24ad0*/  @!P0 NANOSLEEP.SYNCS 0x989680 ;  /* 0x009896800000895d */ /* 0x004fea0003900000 */
[----:B------:R-:W2:Y:S02]  /*24ae0*/  @!P0 SYNCS.PHASECHK.TRANS64 P0, [R59+URZ+0x70070], R0 ;  /* 0x070070003b0085a7 */ /* 0x000ea400080010ff */
[----:B--2---:R-:W-:Y:S05]  /*24af0*/  @!P0 BRA `(.L_x_175) ;  /* 0xfffffffc00f08947 */ /* 0x004fea000383ffff */
[----:B------:R-:W-:Y:S05]  /*24b00*/  BRA `(.L_x_432) ;  /* 0xfffffe9800cc7947 */ /* 0x000fea000383ffff */
.L_x_177:
[----:B-1----:R1:W2:Y:S02]  /*24b10*/  SYNCS.PHASECHK.TRANS64.TRYWAIT P0, [R59+URZ+0x70090], R0 ;  /* 0x070090003b0075a7 */ /* 0x0022a400080011ff */
[----:B--2---:R-:W-:Y:S05]  /*24b20*/  @!P0 NANOSLEEP.SYNCS 0x989680 ;  /* 0x009896800000895d */ /* 0x004fea0003900000 */
[----:B------:R-:W2:Y:S02]  /*24b30*/  @!P0 SYNCS.PHASECHK.TRANS64 P0, [R59+URZ+0x70090], R0 ;  /* 0x070090003b0085a7 */ /* 0x000ea400080010ff */
[----:B--2---:R-:W-:Y:S05]  /*24b40*/  @!P0 BRA `(.L_x_177) ;  /* 0xfffffffc00f08947 */ /* 0x004fea000383ffff */
[----:B------:R-:W-:Y:S05]  /*24b50*/  BRA `(.L_x_433) ;  /* 0xfffffe9c00147947 */ /* 0x000fea000383ffff */
.L_x_205:
[----:B-1----:R1:W2:Y:S02]  /*24b60*/  SYNCS.PHASECHK.TRANS64.TRYWAIT P0, [R59+URZ+0x70080], R0 ;  /* 0x070080003b0075a7 */ /* 0x0022a400080011ff */
[----:B--2---:R-:W-:Y:S05]  /*24b70*/  @!P0 NANOSLEEP.SYNCS 0x989680 ;  /* 0x009896800000895d */ /* 0x004fea0003900000 */
[----:B------:R-:W2:Y:S02]  /*24b80*/  @!P0 SYNCS.PHASECHK.TRANS64 P0, [R59+URZ+0x70080], R0 ;  /* 0x070080003b0085a7 */ /* 0x000ea400080010ff */
[----:B--2---:R-:W-:Y:S05]  /*24b90*/  @!P0 BRA `(.L_x_205) ;  /* 0xfffffffc00f08947 */ /* 0x004fea000383ffff */
[----:B------:R-:W-:Y:S05]  /*24ba0*/  BRA `(.L_x_434) ;  /* 0xfffffeb800447947 */ /* 0x000fea000383ffff */
.L_x_207:
[----:B-1----:R1:W2:Y:S02]  /*24bb0*/  SYNCS.PHASECHK.TRANS64.TRYWAIT P0, [R59+URZ+0x70098], R0 ;  /* 0x070098003b0075a7 */ /* 0x0022a400080011ff */
[----:B--2---:R-:W-:Y:S05]  /*24bc0*/  @!P0 NANOSLEEP.SYNCS 0x989680 ;  /* 0x009896800000895d */ /* 0x004fea0003900000 */
[----:B------:R-:W2:Y:S02]  /*24bd0*/  @!P0 SYNCS.PHASECHK.TRANS64 P0, [R59+URZ+0x70098], R0 ;  /* 0x070098003b0085a7 */ /* 0x000ea400080010ff */
[----:B--2---:R-:W-:Y:S05]  /*24be0*/  @!P0 BRA `(.L_x_207) ;  /* 0xfffffffc00f08947 */ /* 0x004fea000383ffff */
[----:B------:R-:W-:Y:S05]  /*24bf0*/  BRA `(.L_x_435) ;  /* 0xfffffeb800887947 */ /* 0x000fea000383ffff */
.L_x_237:
[----:B----4-:R4:W1:Y:S02]  /*24c00*/  SYNCS.PHASECHK.TRANS64.TRYWAIT P0, [R59+URZ+0x70070], R3 ;  /* 0x070070033b0075a7 */ /* 0x01086400080011ff */
[----:B-1----:R-:W-:Y:S05]  /*24c10*/  @!P0 NANOSLEEP.SYNCS 0x989680 ;  /* 0x009896800000895d */ /* 0x002fea0003900000 */
[----:B------:R-:W1:Y:S02]  /*24c20*/  @!P0 SYNCS.PHASECHK.TRANS64 P0, [R59+URZ+0x70070], R3 ;  /* 0x070070033b0085a7 */ /* 0x000e6400080010ff */
[----:B-1----:R-:W-:Y:S05]  /*24c30*/  @!P0 BRA `(.L_x_237) ;  /* 0xfffffffc00f08947 */ /* 0x002fea000383ffff */
[----:B------:R-:W-:Y:S05]  /*24c40*/  BRA `(.L_x_436) ;  /* 0xfffffed400dc7947 */ /* 0x000fea000383ffff */
.L_x_240:
[----:B------:R1:W1:Y:S02]  /*24c50*/  SYNCS.PHASECHK.TRANS64.TRYWAIT P0, [R59+URZ+0x70090], R0 ;  /* 0x070090003b0075a7 */ /* 0x00026400080011ff */
[----:B-1----:R-:W-:Y:S05]  /*24c60*/  @!P0 NANOSLEEP.SYNCS 0x989680 ;  /* 0x009896800000895d */ /* 0x002fea0003900000 */
[----:B------:R-:W1:Y:S02]  /*24c70*/  @!P0 SYNCS.PHASECHK.TRANS64 P0, [R59+URZ+0x70090], R0 ;  /* 0x070090003b0085a7 */ /* 0x000e6400080010ff */
[----:B-1----:R-:W-:Y:S05]  /*24c80*/  @!P0 BRA `(.L_x_240) ;  /* 0xfffffffc00f08947 */ /* 0x002fea000383ffff */
[----:B------:R-:W-:Y:S05]  /*24c90*/  BRA `(.L_x_437) ;  /* 0xfffffed800007947 */ /* 0x000fea000383ffff */
.L_x_243:
[----:B-1----:R1:W4:Y:S02]  /*24ca0*/  SYNCS.PHASECHK.TRANS64.TRYWAIT P0, [R59+URZ+0x700c0], R3 ;  /* 0x0700c0033b0075a7 */ /* 0x00232400080011ff */
[----:B----4-:R-:W-:Y:S05]  /*24cb0*/  @!P0 NANOSLEEP.SYNCS 0x989680 ;  /* 0x009896800000895d */ /* 0x010fea0003900000 */
[----:B------:R-:W4:Y:S02]  /*24cc0*/  @!P0 SYNCS.PHASECHK.TRANS64 P0, [R59+URZ+0x700c0], R3 ;  /* 0x0700c0033b0085a7 */ /* 0x000f2400080010ff */
[----:B----4-:R-:W-:Y:S05]  /*24cd0*/  @!P0 BRA `(.L_x_243) ;  /* 0xfffffffc00f08947 */ /* 0x010fea000383ffff */
[----:B------:R-:W-:Y:S05]  /*24ce0*/  BRA `(.L_x_438) ;  /* 0xfffffed8000c7947 */ /* 0x000fea000383ffff */
.L_x_265:
[----:B--2---:R2:W4:Y:S02]  /*24cf0*/  SYNCS.PHASECHK.TRANS64.TRYWAIT P0, [R59+URZ+0x70080], R3 ;  /* 0x070080033b0075a7 */ /* 0x00452400080011ff */
[----:B----4-:R-:W-:Y:S05]  /*24d00*/  @!P0 NANOSLEEP.SYNCS 0x989680 ;  /* 0x009896800000895d */ /* 0x010fea0003900000 */
[----:B------:R-:W4:Y:S02]  /*24d10*/  @!P0 SYNCS.PHASECHK.TRANS64 P0, [R59+URZ+0x70080], R3 ;  /* 0x070080033b0085a7 */ /* 0x000f2400080010ff */
[----:B----4-:R-:W-:Y:S05]  /*24d20*/  @!P0 BRA `(.L_x_265) ;  /* 0xfffffffc00f08947 */ /* 0x010fea000383ffff */
[----:B------:R-:W-:Y:S05]  /*24d30*/  BRA `(.L_x_439) ;  /* 0xffffff1000bc7947 */ /* 0x000fea000383ffff */
.L_x_268:
[----:B----4-:R4:W1:Y:S02]  /*24d40*/  SYNCS.PHASECHK.TRANS64.TRYWAIT P0, [R59+URZ+0x70098], R0 ;  /* 0x070098003b0075a7 */ /* 0x01086400080011ff */
[----:B-1----:R-:W-:Y:S05]  /*24d50*/  @!P0 NANOSLEEP.SYNCS 0x989680 ;  /* 0x009896800000895d */ /* 0x002fea0003900000 */
[----:B------:R-:W1:Y:S02]  /*24d60*/  @!P0 SYNCS.PHASECHK.TRANS64 P0, [R59+URZ+0x70098], R0 ;  /* 0x070098003b0085a7 */ /* 0x000e6400080010ff */
[----:B-1----:R-:W-:Y:S05]  /*24d70*/  @!P0 BRA `(.L_x_268) ;  /* 0xfffffffc00f08947 */ /* 0x002fea000383ffff */
[----:B------:R-:W-:Y:S05]  /*24d80*/  BRA `(.L_x_440) ;  /* 0xffffff1000e07947 */ /* 0x000fea000383ffff */
.L_x_271:
[----:B--2---:R2:W4:Y:S02]  /*24d90*/  SYNCS.PHASECHK.TRANS64.TRYWAIT P0, [R59+URZ+0x700c8], R0 ;  /* 0x0700c8003b0075a7 */ /* 0x00452400080011ff */
[----:B----4-:R-:W-:Y:S05]  /*24da0*/  @!P0 NANOSLEEP.SYNCS 0x989680 ;  /* 0x009896800000895d */ /* 0x010fea0003900000 */
[----:B------:R-:W4:Y:S02]  /*24db0*/  @!P0 SYNCS.PHASECHK.TRANS64 P0, [R59+URZ+0x700c8], R0 ;  /* 0x0700c8003b0085a7 */ /* 0x000f2400080010ff */
[----:B----4-:R-:W-:Y:S05]  /*24dc0*/  @!P0 BRA `(.L_x_271) ;  /* 0xfffffffc00f08947 */ /* 0x010fea000383ffff */
[----:B------:R-:W-:Y:S05]  /*24dd0*/  BRA `(.L_x_441) ;  /* 0xffffff1000ec7947 */ /* 0x000fea000383ffff */
.L_x_295:
[----:B------:R-:W-:-:S07]  /*24de0*/  MOV R0, UR4 ;  /* 0x0000000400007c02 */ /* 0x000fce0008000f00 */
.L_x_442:
[----:B-1----:R1:W2:Y:S02]  /*24df0*/  SYNCS.PHASECHK.TRANS64.TRYWAIT P0, [R0+URZ], R3 ;  /* 0x00000003000075a7 */ /* 0x0022a400080011ff */
[----:B--2---:R-:W-:Y:S05]  /*24e00*/  @!P0 NANOSLEEP.SYNCS 0x989680 ;  /* 0x009896800000895d */ /* 0x004fea0003900000 */
[----:B------:R-:W2:Y:S02]  /*24e10*/  @!P0 SYNCS.PHASECHK.TRANS64 P0, [R0+URZ], R3 ;  /* 0x00000003000085a7 */ /* 0x000ea400080010ff */
[----:B--2---:R-:W-:Y:S05]  /*24e20*/  @!P0 BRA `(.L_x_442) ;  /* 0xfffffffc00f08947 */ /* 0x004fea000383ffff */
[----:B------:R-:W-:Y:S05]  /*24e30*/  BRA `(.L_x_443) ;  /* 0xffffff5000307947 */ /* 0x000fea000383ffff */
.L_x_298:
[----:B------:R-:W-:-:S07]  /*24e40*/  MOV R0, UR4 ;  /* 0x0000000400007c02 */ /* 0x000fce0008000f00 */
.L_x_444:
[----:B-1----:R1:W3:Y:S02]  /*24e50*/  SYNCS.PHASECHK.TRANS64.TRYWAIT P1, [R0+URZ], R3 ;  /* 0x00000003000075a7 */ /* 0x0022e400080211ff */
[----:B---3--:R-:W-:Y:S05]  /*24e60*/  @!P1 NANOSLEEP.SYNCS 0x989680 ;  /* 0x009896800000995d */ /* 0x008fea0003900000 */
[----:B------:R-:W3:Y:S02]  /*24e70*/  @!P1 SYNCS.PHASECHK.TRANS64 P1, [R0+URZ], R3 ;  /* 0x00000003000095a7 */ /* 0x000ee400080210ff */
[----:B---3--:R-:W-:Y:S05]  /*24e80*/  @!P1 BRA `(.L_x_444) ;  /* 0xfffffffc00f09947 */ /* 0x008fea000383ffff */
[----:B------:R-:W-:Y:S05]  /*24e90*/  BRA `(.L_x_445) ;  /* 0xffffff5000b07947 */ /* 0x000fea000383ffff */
.L_x_305:
[----:B------:R-:W-:-:S07]  /*24ea0*/  MOV R4, UR47 ;  /* 0x0000002f00047c02 */ /* 0x000fce0008000f00 */
.L_x_446:
[----:B-1----:R1:W2:Y:S02]  /*24eb0*/  SYNCS.PHASECHK.TRANS64.TRYWAIT P5, [R4+URZ], R3 ;  /* 0x00000003040075a7 */ /* 0x0022a400080a11ff */
[----:B--2---:R-:W-:Y:S05]  /*24ec0*/  @!P5 NANOSLEEP.SYNCS 0x989680 ;  /* 0x009896800000d95d */ /* 0x004fea0003900000 */
[----:B------:R-:W2:Y:S02]  /*24ed0*/  @!P5 SYNCS.PHASECHK.TRANS64 P5, [R4+URZ], R3 ;  /* 0x000000030400d5a7 */ /* 0x000ea400080a10ff */
[----:B--2---:R-:W-:Y:S05]  /*24ee0*/  @!P5 BRA `(.L_x_446) ;  /* 0xfffffffc00f0d947 */ /* 0x004fea000383ffff */
[----:B------:R-:W-:Y:S05]  /*24ef0*/  BRA `(.L_x_447) ;  /* 0xffffff5c00e47947 */ /* 0x000fea000383ffff */
.L_x_310:
[----:B------:R-:W-:-:S07]  /*24f00*/  MOV R4, UR4 ;  /* 0x0000000400047c02 */ /* 0x000fce0008000f00 */
.L_x_448:
[----:B-1----:R1:W3:Y:S02]  /*24f10*/  SYNCS.PHASECHK.TRANS64.TRYWAIT P2, [R4+URZ], R0 ;  /* 0x00000000040075a7 */ /* 0x0022e400080411ff */
[----:B---3--:R-:W-:Y:S05]  /*24f20*/  @!P2 NANOSLEEP.SYNCS 0x989680 ;  /* 0x009896800000a95d */ /* 0x008fea0003900000 */
[----:B------:R-:W3:Y:S02]  /*24f30*/  @!P2 SYNCS.PHASECHK.TRANS64 P2, [R4+URZ], R0 ;  /* 0x000000000400a5a7 */ /* 0x000ee400080410ff */
[----:B---3--:R-:W-:Y:S05]  /*24f40*/  @!P2 BRA `(.L_x_448) ;  /* 0xfffffffc00f0a947 */ /* 0x008fea000383ffff */
[----:B------:R-:W-:Y:S05]  /*24f50*/  BRA `(.L_x_449) ;  /* 0xffffff8c007c7947 */ /* 0x000fea000383ffff */
.L_x_315:
[----:B------:R-:W-:-:S07]  /*24f60*/  MOV R3, UR4 ;  /* 0x0000000400037c02 */ /* 0x000fce0008000f00 */
.L_x_450:
[----:B-1----:R1:W2:Y:S02]  /*24f70*/  SYNCS.PHASECHK.TRANS64.TRYWAIT P1, [R3+URZ], R0 ;  /* 0x00000000030075a7 */ /* 0x0022a400080211ff */
[----:B--2---:R-:W-:Y:S05]  /*24f80*/  @!P1 NANOSLEEP.SYNCS 0x989680 ;  /* 0x009896800000995d */ /* 0x004fea0003900000 */
[----:B------:R-:W2:Y:S02]  /*24f90*/  @!P1 SYNCS.PHASECHK.TRANS64 P1, [R3+URZ], R0 ;  /* 0x00000000030095a7 */ /* 0x000ea400080210ff */
[----:B--2---:R-:W-:Y:S05]  /*24fa0*/  @!P1 BRA `(.L_x_450) ;  /* 0xfffffffc00f09947 */ /* 0x004fea000383ffff */
[----:B------:R-:W-:Y:S05]  /*24fb0*/  BRA `(.L_x_451) ;  /* 0xffffff9000dc7947 */ /* 0x000fea000383ffff */
.L_x_320:
[----:B------:R-:W-:-:S07]  /*24fc0*/  MOV R0, UR4 ;  /* 0x0000000400007c02 */ /* 0x000fce0008000f00 */
.L_x_452:
[----:B-1----:R1:W3:Y:S02]  /*24fd0*/  SYNCS.PHASECHK.TRANS64.TRYWAIT P0, [R0+URZ], R3 ;  /* 0x00000003000075a7 */ /* 0x0022e400080011ff */
[----:B---3--:R-:W-:Y:S05]  /*24fe0*/  @!P0 NANOSLEEP.SYNCS 0x989680 ;  /* 0x009896800000895d */ /* 0x008fea0003900000 */
[----:B------:R-:W3:Y:S02]  /*24ff0*/  @!P0 SYNCS.PHASECHK.TRANS64 P0, [R0+URZ], R3 ;  /* 0x00000003000085a7 */ /* 0x000ee400080010ff */
[----:B---3--:R-:W-:Y:S05]  /*25000*/  @!P0 BRA `(.L_x_452) ;  /* 0xfffffffc00f08947 */ /* 0x008fea000383ffff */
[----:B------:R-:W-:Y:S05]  /*25010*/  BRA `(.L_x_453) ;  /* 0xffffff9400847947 */ /* 0x000fea000383ffff */
.L_x_326:
[----:B------:R-:W-:-:S07]  /*25020*/  MOV R0, UR8 ;  /* 0x0000000800007c02 */ /* 0x000fce0008000f00 */
.L_x_454:
[----:B-1----:R1:W2:Y:S02]  /*25030*/  SYNCS.PHASECHK.TRANS64.TRYWAIT P1, [R0+URZ+0x70010], R5 ;  /* 0x07001005000075a7 */ /* 0x0022a400080211ff */
[----:B--2---:R-:W-:Y:S05]  /*25040*/  @!P1 NANOSLEEP.SYNCS 0x989680 ;  /* 0x009896800000995d */ /* 0x004fea0003900000 */
[----:B------:R-:W2:Y:S02]  /*25050*/  @!P1 SYNCS.PHASECHK.TRANS64 P1, [R0+URZ+0x70010], R5 ;  /* 0x07001005000095a7 */ /* 0x000ea400080210ff */
[----:B--2---:R-:W-:Y:S05]  /*25060*/  @!P1 BRA `(.L_x_454) ;  /* 0xfffffffc00f09947 */ /* 0x004fea000383ffff */
[----:B------:R-:W-:Y:S05]  /*25070*/  BRA `(.L_x_455) ;  /* 0xffffff9c002c7947 */ /* 0x000fea000383ffff */
.L_x_332:
[----:B------:R-:W-:-:S07]  /*25080*/  MOV R0, UR41 ;  /* 0x0000002900007c02 */ /* 0x000fce0008000f00 */
.L_x_456:
[----:B-1----:R1:W2:Y:S02]  /*25090*/  SYNCS.PHASECHK.TRANS64.TRYWAIT P1, [R0+URZ+0x70038], R3 ;  /* 0x07003803000075a7 */ /* 0x0022a400080211ff */
[----:B--2---:R-:W-:Y:S05]  /*250a0*/  @!P1 NANOSLEEP.SYNCS 0x989680 ;  /* 0x009896800000995d */ /* 0x004fea0003900000 */
[----:B------:R-:W2:Y:S02]  /*250b0*/  @!P1 SYNCS.PHASECHK.TRANS64 P1, [R0+URZ+0x70038], R3 ;  /* 0x07003803000095a7 */ /* 0x000ea400080210ff */
[----:B--2---:R-:W-:Y:S05]  /*250c0*/  @!P1 BRA `(.L_x_456) ;  /* 0xfffffffc00f09947 */ /* 0x004fea000383ffff */
[----:B------:R-:W-:Y:S05]  /*250d0*/  BRA `(.L_x_457) ;  /* 0xffffff9c00e07947 */ /* 0x000fea000383ffff */
.L_x_338:
[----:B-1----:R-:W-:-:S07]  /*250e0*/  MOV R0, UR8 ;  /* 0x0000000800007c02 */ /* 0x002fce0008000f00 */
.L_x_458:
[----:B-1----:R1:W2:Y:S02]  /*250f0*/  SYNCS.PHASECHK.TRANS64.TRYWAIT P1, [R0+URZ+0x70018], R5 ;  /* 0x07001805000075a7 */ /* 0x0022a400080211ff */
[----:B--2---:R-:W-:Y:S05]  /*25100*/  @!P1 NANOSLEEP.SYNCS 0x989680 ;  /* 0x009896800000995d */ /* 0x004fea0003900000 */
[----:B------:R-:W2:Y:S02]  /*25110*/  @!P1 SYNCS.PHASECHK.TRANS64 P1, [R0+URZ+0x70018], R5 ;  /* 0x07001805000095a7 */ /* 0x000ea400080210ff */
[----:B--2---:R-:W-:Y:S05]  /*25120*/  @!P1 BRA `(.L_x_458) ;  /* 0xfffffffc00f09947 */ /* 0x004fea000383ffff */
[----:B------:R-:W-:Y:S05]  /*25130*/  BRA `(.L_x_459) ;  /* 0xffffffa000987947 */ /* 0x000fea000383ffff */
.L_x_344:
[----:B------:R-:W-:-:S07]  /*25140*/  MOV R0, UR41 ;  /* 0x0000002900007c02 */ /* 0x000fce0008000f00 */
.L_x_460:
[----:B-1----:R1:W2:Y:S02]  /*25150*/  SYNCS.PHASECHK.TRANS64.TRYWAIT P1, [R0+URZ+0x70038], R3 ;  /* 0x07003803000075a7 */ /* 0x0022a400080211ff */
[----:B--2---:R-:W-:Y:S05]  /*25160*/  @!P1 NANOSLEEP.SYNCS 0x989680 ;  /* 0x009896800000995d */ /* 0x004fea0003900000 */
[----:B------:R-:W2:Y:S02]  /*25170*/  @!P1 SYNCS.PHASECHK.TRANS64 P1, [R0+URZ+0x70038], R3 ;  /* 0x07003803000095a7 */ /* 0x000ea400080210ff */
[----:B--2---:R-:W-:Y:S05]  /*25180*/  @!P1 BRA `(.L_x_460) ;  /* 0xfffffffc00f09947 */ /* 0x004fea000383ffff */
[----:B------:R-:W-:Y:S05]  /*25190*/  BRA `(.L_x_461) ;  /* 0xffffffa400547947 */ /* 0x000fea000383ffff */
.L_x_350:
[----:B------:R-:W-:-:S07]  /*251a0*/  MOV R0, UR41 ;  /* 0x0000002900007c02 */ /* 0x000fce0008000f00 */
.L_x_462:
[----:B-1----:R1:W2:Y:S02]  /*251b0*/  SYNCS.PHASECHK.TRANS64.TRYWAIT P1, [R0+URZ+0x70038], R3 ;  /* 0x07003803000075a7 */ /* 0x0022a400080211ff */
[----:B--2---:R-:W-:Y:S05]  /*251c0*/  @!P1 NANOSLEEP.SYNCS 0x989680 ;  /* 0x009896800000995d */ /* 0x004fea0003900000 */
[----:B------:R-:W2:Y:S02]  /*251d0*/  @!P1 SYNCS.PHASECHK.TRANS64 P1, [R0+URZ+0x70038], R3 ;  /* 0x07003803000095a7 */ /* 0x000ea400080210ff */
[----:B--2---:R-:W-:Y:S05]  /*251e0*/  @!P1 BRA `(.L_x_462) ;  /* 0xfffffffc00f09947 */ /* 0x004fea000383ffff */
[----:B------:R-:W-:Y:S05]  /*251f0*/  BRA `(.L_x_463) ;  /* 0xffffffa800547947 */ /* 0x000fea000383ffff */
.L_x_355:
[----:B------:R-:W-:-:S07]  /*25200*/  MOV R0, UR41 ;  /* 0x0000002900007c02 */ /* 0x000fce0008000f00 */
.L_x_464:
[----:B-1----:R1:W2:Y:S02]  /*25210*/  SYNCS.PHASECHK.TRANS64.TRYWAIT P1, [R0+URZ+0x70038], R3 ;  /* 0x07003803000075a7 */ /* 0x0022a400080211ff */
[----:B--2---:R-:W-:Y:S05]  /*25220*/  @!P1 NANOSLEEP.SYNCS 0x989680 ;  /* 0x009896800000995d */ /* 0x004fea0003900000 */
[----:B------:R-:W2:Y:S02]  /*25230*/  @!P1 SYNCS.PHASECHK.TRANS64 P1, [R0+URZ+0x70038], R3 ;  /* 0x07003803000095a7 */ /* 0x000ea400080210ff */
[----:B--2---:R-:W-:Y:S05]  /*25240*/  @!P1 BRA `(.L_x_464) ;  /* 0xfffffffc00f09947 */ /* 0x004fea000383ffff */
[----:B------:R-:W-:Y:S05]  /*25250*/  BRA `(.L_x_465) ;  /* 0xffffffac001c7947 */ /* 0x000fea000383ffff */
.L_x_360:
[----:B------:R-:W-:-:S07]  /*25260*/  MOV R0, UR41 ;  /* 0x0000002900007c02 */ /* 0x000fce0008000f00 */
.L_x_466:
[----:B-1----:R1:W2:Y:S02]  /*25270*/  SYNCS.PHASECHK.TRANS64.TRYWAIT P1, [R0+URZ+0x70038], R3 ;  /* 0x07003803000075a7 */ /* 0x0022a400080211ff */
[----:B--2---:R-:W-:Y:S05]  /*25280*/  @!P1 NANOSLEEP.SYNCS 0x989680 ;  /* 0x009896800000995d */ /* 0x004fea0003900000 */
[----:B------:R-:W2:Y:S02]  /*25290*/  @!P1 SYNCS.PHASECHK.TRANS64 P1, [R0+URZ+0x70038], R3 ;  /* 0x07003803000095a7 */ /* 0x000ea400080210ff */
[----:B--2---:R-:W-:Y:S05]  /*252a0*/  @!P1 BRA `(.L_x_466) ;  /* 0xfffffffc00f09947 */ /* 0x004fea000383ffff */
[----:B------:R-:W-:Y:S05]  /*252b0*/  BRA `(.L_x_467) ;  /* 0xffffffac00dc7947 */ /* 0x000fea000383ffff */
.L_x_365:
[----:B------:R-:W-:-:S07]  /*252c0*/  MOV R0, UR41 ;  /* 0x0000002900007c02 */ /* 0x000fce0008000f00 */
.L_x_468:
[----:B-1----:R1:W2:Y:S02]  /*252d0*/  SYNCS.PHASECHK.TRANS64.TRYWAIT P1, [R0+URZ+0x70038], R3 ;  /* 0x07003803000075a7 */ /* 0x0022a400080211ff */
[----:B--2---:R-:W-:Y:S05]  /*252e0*/  @!P1 NANOSLEEP.SYNCS 0x989680 ;  /* 0x009896800000995d */ /* 0x004fea0003900000 */
[----:B------:R-:W2:Y:S02]  /*252f0*/  @!P1 SYNCS.PHASECHK.TRANS64 P1, [R0+URZ+0x70038], R3 ;  /* 0x07003803000095a7 */ /* 0x000ea400080210ff */
[----:B--2---:R-:W-:Y:S05]  /*25300*/  @!P1 BRA `(.L_x_468) ;  /* 0xfffffffc00f09947 */ /* 0x004fea000383ffff */
[----:B------:R-:W-:Y:S05]  /*25310*/  BRA `(.L_x_469) ;  /* 0xffffffb000987947 */ /* 0x000fea000383ffff */
.L_x_371:
[----:B------:R-:W-:-:S07]  /*25320*/  MOV R0, UR41 ;  /* 0x0000002900007c02 */ /* 0x000fce0008000f00 */
.L_x_470:
[----:B-1----:R1:W2:Y:S02]  /*25330*/  SYNCS.PHASECHK.TRANS64.TRYWAIT P1, [R0+URZ+0x70038], R3 ;  /* 0x07003803000075a7 */ /* 0x0022a400080211ff */
[----:B--2---:R-:W-:Y:S05]  /*25340*/  @!P1 NANOSLEEP.SYNCS 0x989680 ;  /* 0x009896800000995d */ /* 0x004fea0003900000 */
[----:B------:R-:W2:Y:S02]  /*25350*/  @!P1 SYNCS.PHASECHK.TRANS64 P1, [R0+URZ+0x70038], R3 ;  /* 0x07003803000095a7 */ /* 0x000ea400080210ff */
[----:B--2---:R-:W-:Y:S05]  /*25360*/  @!P1 BRA `(.L_x_470) ;  /* 0xfffffffc00f09947 */ /* 0x004fea000383ffff */
[----:B------:R-:W-:Y:S05]  /*25370*/  BRA `(.L_x_471) ;  /* 0xffffffb400747947 */ /* 0x000fea000383ffff */
.L_x_376:
[----:B------:R-:W-:-:S07]  /*25380*/  MOV R0, UR33 ;  /* 0x0000002100007c02 */ /* 0x000fce0008000f00 */
.L_x_472:
[----:B-1----:R1:W2:Y:S02]  /*25390*/  SYNCS.PHASECHK.TRANS64.TRYWAIT P1, [R0+URZ+0x70038], R3 ;  /* 0x07003803000075a7 */ /* 0x0022a400080211ff */
[----:B--2---:R-:W-:Y:S05]  /*253a0*/  @!P1 NANOSLEEP.SYNCS 0x989680 ;  /* 0x009896800000995d */ /* 0x004fea0003900000 */
[----:B------:R-:W2:Y:S02]  /*253b0*/  @!P1 SYNCS.PHASECHK.TRANS64 P1, [R0+URZ+0x70038], R3 ;  /* 0x07003803000095a7 */ /* 0x000ea400080210ff */
[----:B--2---:R-:W-:Y:S05]  /*253c0*/  @!P1 BRA `(.L_x_472) ;  /* 0xfffffffc00f09947 */ /* 0x004fea000383ffff */
[----:B------:R-:W-:Y:S05]  /*253d0*/  BRA `(.L_x_473) ;  /* 0xffffffb8002c7947 */ /* 0x000fea000383ffff */
.L_x_383:
[----:B------:R-:W-:-:S07]  /*253e0*/  MOV R3, UR5 ;  /* 0x0000000500037c02 */ /* 0x000fce0008000f00 */
.L_x_474:
[----:B-1----:R1:W3:Y:S02]  /*253f0*/  SYNCS.PHASECHK.TRANS64.TRYWAIT P0, [R3+URZ+0x700b0], R0 ;  /* 0x0700b000030075a7 */ /* 0x0022e400080011ff */
[----:B---3--:R-:W-:Y:S05]  /*25400*/  @!P0 NANOSLEEP.SYNCS 0x989680 ;  /* 0x009896800000895d */ /* 0x008fea0003900000 */
[----:B------:R-:W3:Y:S02]  /*25410*/  @!P0 SYNCS.PHASECHK.TRANS64 P0, [R3+URZ+0x700b0], R0 ;  /* 0x0700b000030085a7 */ /* 0x000ee400080010ff */
[----:B---3--:R-:W-:Y:S05]  /*25420*/  @!P0 BRA `(.L_x_474) ;  /* 0xfffffffc00f08947 */ /* 0x008fea000383ffff */
[----:B------:R-:W-:Y:S05]  /*25430*/  BRA `(.L_x_475) ;  /* 0xffffffc000287947 */ /* 0x000fea000383ffff */
.L_x_387:
[----:B-1----:R-:W-:-:S07]  /*25440*/  MOV R3, UR5 ;  /* 0x0000000500037c02 */ /* 0x002fce0008000f00 */
.L_x_476:
[----:B-1----:R1:W2:Y:S02]  /*25450*/  SYNCS.PHASECHK.TRANS64.TRYWAIT P0, [R3+URZ+0x700b8], R0 ;  /* 0x0700b800030075a7 */ /* 0x0022a400080011ff */
[----:B--2---:R-:W-:Y:S05]  /*25460*/  @!P0 NANOSLEEP.SYNCS 0x989680 ;  /* 0x009896800000895d */ /* 0x004fea0003900000 */
[----:B------:R-:W2:Y:S02]  /*25470*/  @!P0 SYNCS.PHASECHK.TRANS64 P0, [R3+URZ+0x700b8], R0 ;  /* 0x0700b800030085a7 */ /* 0x000ea400080010ff */
[----:B--2---:R-:W-:Y:S05]  /*25480*/  @!P0 BRA `(.L_x_476) ;  /* 0xfffffffc00f08947 */ /* 0x004fea000383ffff */
[----:B------:R-:W-:Y:S05]  /*25490*/  BRA `(.L_x_477) ;  /* 0xffffffd800247947 */ /* 0x000fea000383ffff */
        .weak           $__internal_0_$__cuda_sm10x_tcgen05_guardrail_trap_col_being_dealloced_not_returned_by_alloc
        .type           $__internal_0_$__cuda_sm10x_tcgen05_guardrail_trap_col_being_dealloced_not_returned_by_alloc,@function
        .size           $__internal_0_$__cuda_sm10x_tcgen05_guardrail_trap_col_being_dealloced_not_returned_by_alloc,($__internal_1_$__cuda_sm10x_tcgen05_guardrail_trap_phase_invalid_during_alloc - $__internal_0_$__cuda_sm10x_tcgen05_guardrail_trap_col_being_dealloced_not_returned_by_alloc)
$__internal_0_$__cuda_sm10x_tcgen05_guardrail_trap_col_being_dealloced_not_returned_by_alloc:
[----:B------:R-:W-:Y:S05]  /*254a0*/  BPT.TRAP 0x1 ;  /* 0x000000040000795c */ /* 0x000fea0000300000 */
[----:B------:R-:W-:-:S04]  /*254b0*/  MOV R3, 0x0 ;  /* 0x0000000000037802 */ /* 0x000fc80000000f00 */
[----:B------:R-:W-:Y:S05]  /*254c0*/  RET.REL.NODEC R2 `(_ZN7cutlass13device_kernelINS_4fmha6kernel36Sm100FmhaFwdKernelTmaWarpspecializedIN4cute5tupleIJiiiNS5_IJNS5_IJiiEEEiEEEEEENS1_10collective38Sm100FmhaFwdMainloopTmaWarpspecializedINS_6half_tEffNS5_IJNS4_1CILi256EEENSC_ILi128EEESD_EEENS5_IJiNSC_ILi1EEES7_EEENS5_IJiSG_NS5_IJNS5_IJNSC_ILi0EEEiEEEiEEEEEESL_NS9_6NoMaskENS5_IJNSC_ILi2EEESG_SG_EEENSC_ILb0EEEEENS9_38Sm100FmhaFwdEpilogueTmaWarpspecializedISB_fNS5_IJSE_SD_SE_EEESH_NS5_IJSG_S7_EEESP_EENS2_23PersistentTileSchedulerENS2_41Sm100FmhaCtxKernelWarpspecializedScheduleEEEEEvNT_6ParamsE) ;  /* 0xfffffda802cc7950 */ /* 0x000fea0003c3ffff */
        .weak           $__internal_1_$__cuda_sm10x_tcgen05_guardrail_trap_phase_invalid_during_alloc
        .type           $__internal_1_$__cuda_sm10x_tcgen05_guardrail_trap_phase_invalid_during_alloc,@function
        .size           $__internal_1_$__cuda_sm10x_tcgen05_guardrail_trap_phase_invalid_during_alloc,($__internal_2_$__cuda_sm10x_tcgen05_guardrail_trap_unallocated_columns_being_dealloced - $__internal_1_$__cuda_sm10x_tcgen05_guardrail_trap_phase_invalid_during_alloc)
$__internal_1_$__cuda_sm10x_tcgen05_guardrail_trap_phase_invalid_during_alloc:
[----:B------:R-:W-:Y:S05]  /*254d0*/  BPT.TRAP 0x1 ;  /* 0x000000040000795c */ /* 0x000fea0000300000 */
[----:B------:R-:W-:-:S04]  /*254e0*/  HFMA2 R3, -RZ, RZ, 0, 0 ;  /* 0x00000000ff037431 */ /* 0x000fc800000001ff */
[----:B------:R-:W-:Y:S05]  /*254f0*/  RET.REL.NODEC R2 `(_ZN7cutlass13device_kernelINS_4fmha6kernel36Sm100FmhaFwdKernelTmaWarpspecializedIN4cute5tupleIJiiiNS5_IJNS5_IJiiEEEiEEEEEENS1_10collective38Sm100FmhaFwdMainloopTmaWarpspecializedINS_6half_tEffNS5_IJNS4_1CILi256EEENSC_ILi128EEESD_EEENS5_IJiNSC_ILi1EEES7_EEENS5_IJiSG_NS5_IJNS5_IJNSC_ILi0EEEiEEEiEEEEEESL_NS9_6NoMaskENS5_IJNSC_ILi2EEESG_SG_EEENSC_ILb0EEEEENS9_38Sm100FmhaFwdEpilogueTmaWarpspecializedISB_fNS5_IJSE_SD_SE_EEESH_NS5_IJSG_S7_EEESP_EENS2_23PersistentTileSchedulerENS2_41Sm100FmhaCtxKernelWarpspecializedScheduleEEEEEvNT_6ParamsE) ;  /* 0xfffffda802c07950 */ /* 0x000fea0003c3ffff */
        .weak           $__internal_2_$__cuda_sm10x_tcgen05_guardrail_trap_unallocated_columns_being_dealloced
        .type           $__internal_2_$__cuda_sm10x_tcgen05_guardrail_trap_unallocated_columns_being_dealloced,@function
        .size           $__internal_2_$__cuda_sm10x_tcgen05_guardrail_trap_unallocated_columns_being_dealloced,($__internal_3_$__cuda_sm3x_div_rn_noftz_f32_slowpath - $__internal_2_$__cuda_sm10x_tcgen05_guardrail_trap_unallocated_columns_being_dealloced)
$__internal_2_$__cuda_sm10x_tcgen05_guardrail_trap_unallocated_columns_being_dealloced:
[----:B------:R-:W-:Y:S05]  /*25500*/  BPT.TRAP 0x1 ;  /* 0x000000040000795c */ /* 0x000fea0000300000 */
[----:B------:R-:W-:-:S04]  /*25510*/  MOV R3, 0x0 ;  /* 0x0000000000037802 */ /* 0x000fc80000000f00 */
[----:B------:R-:W-:Y:S05]  /*25520*/  RET.REL.NODEC R2 `(_ZN7cutlass13device_kernelINS_4fmha6kernel36Sm100FmhaFwdKernelTmaWarpspecializedIN4cute5tupleIJiiiNS5_IJNS5_IJiiEEEiEEEEEENS1_10collective38Sm100FmhaFwdMainloopTmaWarpspecializedINS_6half_tEffNS5_IJNS4_1CILi256EEENSC_ILi128EEESD_EEENS5_IJiNSC_ILi1EEES7_EEENS5_IJiSG_NS5_IJNS5_IJNSC_ILi0EEEiEEEiEEEEEESL_NS9_6NoMaskENS5_IJNSC_ILi2EEESG_SG_EEENSC_ILb0EEEEENS9_38Sm100FmhaFwdEpilogueTmaWarpspecializedISB_fNS5_IJSE_SD_SE_EEESH_NS5_IJSG_S7_EEESP_EENS2_23PersistentTileSchedulerENS2_41Sm100FmhaCtxKernelWarpspecializedScheduleEEEEEvNT_6ParamsE) ;  /* 0xfffffda802b47950 */ /* 0x000fea0003c3ffff */
        .weak           $__internal_3_$__cuda_sm3x_div_rn_noftz_f32_slowpath
        .type           $__internal_3_$__cuda_sm3x_div_rn_noftz_f32_slowpath,@function
        .size           $__internal_3_$__cuda_sm3x_div_rn_noftz_f32_slowpath,(.L_x_494 - $__internal_3_$__cuda_sm3x_div_rn_noftz_f32_slowpath)
$__internal_3_$__cuda_sm3x_div_rn_noftz_f32_slowpath:
[----:B------:R-:W-:Y:S01]  /*25530*/  SHF.R.U32.HI R3, RZ, 0x17, R5 ;  /* 0x00000017ff037819 */ /* 0x000fe20000011605 */
[----:B------:R-:W-:Y:S01]  /*25540*/  BSSY B1, `(.L_x_478) ;  /* 0x0000064000017945 */ /* 0x000fe20003800000 */
[--C-:B------:R-:W-:Y:S01]  /*25550*/  SHF.R.U32.HI R9, RZ, 0x17, R32.reuse ;  /* 0x00000017ff097819 */ /* 0x100fe20000011620 */
[----:B------:R-:W-:Y:S01]  /*25560*/  IMAD.MOV.U32 R6, RZ, RZ, R32 ;  /* 0x000000ffff067224 */ /* 0x000fe200078e0020 */
[----:B------:R-:W-:Y:S02]  /*25570*/  LOP3.LUT R3, R3, 0xff, RZ, 0xc0, !PT ;  /* 0x000000ff03037812 */ /* 0x000fe400078ec0ff */
[----:B------:R-:W-:-:S03]  /*25580*/  LOP3.LUT R9, R9, 0xff, RZ, 0xc0, !PT ;  /* 0x000000ff09097812 */ /* 0x000fc600078ec0ff */
[----:B------:R-:W-:Y:S02]  /*25590*/  VIADD R0, R3, 0xffffffff ;  /* 0xffffffff03007836 */ /* 0x000fe40000000000 */
[----:B------:R-:W-:-:S03]  /*255a0*/  VIADD R7, R9, 0xffffffff ;  /* 0xffffffff09077836 */ /* 0x000fc60000000000 */
[----:B------:R-:W-:-:S04]  /*255b0*/  ISETP.GT.U32.AND P0, PT, R0, 0xfd, PT ;  /* 0x000000fd0000780c */ /* 0x000fc80003f04070 */
[----:B------:R-:W-:-:S13]  /*255c0*/  ISETP.GT.U32.OR P0, PT, R7, 0xfd, P0 ;  /* 0x000000fd0700780c */ /* 0x000fda0000704470 */
[----:B------:R-:W-:Y:S01]  /*255d0*/  @!P0 IMAD.MOV.U32 R10, RZ, RZ, RZ ;  /* 0x000000ffff0a8224 */ /* 0x000fe200078e00ff */
[----:B------:R-:W-:Y:S06]  /*255e0*/  @!P0 BRA `(.L_x_479) ;  /* 0x00000000005c8947 */ /* 0x000fec0003800000 */
[----:B------:R-:W-:Y:S02]  /*255f0*/  FSETP.GTU.FTZ.AND P1, PT, |R32|, +INF , PT ;  /* 0x7f8000002000780b */ /* 0x000fe40003f3c200 */
[----:B------:R-:W-:-:S04]  /*25600*/  FSETP.GTU.FTZ.AND P0, PT, |R5|, +INF , PT ;  /* 0x7f8000000500780b */ /* 0x000fc80003f1c200 */
[----:B------:R-:W-:-:S13]  /*25610*/  PLOP3.LUT P0, PT, P1, P0, PT, 0xf8, 0x8f ;  /* 0x00000000008f781c */ /* 0x000fda0000f01f70 */
[----:B------:R-:W-:Y:S05]  /*25620*/  @P0 BRA `(.L_x_480) ;  /* 0x0000000400500947 */ /* 0x000fea0003800000 */
[----:B------:R-:W-:-:S13]  /*25630*/  LOP3.LUT P0, RZ, R5, 0x7fffffff, R6, 0xc8, !PT ;  /* 0x7fffffff05ff7812 */ /* 0x000fda000780c806 */
[----:B------:R-:W-:Y:S05]  /*25640*/  @!P0 BRA `(.L_x_481) ;  /* 0x0000000400408947 */ /* 0x000fea0003800000 */
[C---:B------:R-:W-:Y:S02]  /*25650*/  FSETP.NEU.FTZ.AND P0, PT, |R32|.reuse, +INF , PT ;  /* 0x7f8000002000780b */ /* 0x040fe40003f1d200 */
[----:B------:R-:W-:Y:S02]  /*25660*/  FSETP.NEU.FTZ.AND P1, PT, |R5|, +INF , PT ;  /* 0x7f8000000500780b */ /* 0x000fe40003f3d200 */
[----:B------:R-:W-:-:S11]  /*25670*/  FSETP.NEU.FTZ.AND P2, PT, |R32|, +INF , PT ;  /* 0x7f8000002000780b */ /* 0x000fd60003f5d200 */
[----:B------:R-:W-:Y:S05]  /*25680*/  @!P1 BRA !P0, `(.L_x_481) ;  /* 0x0000000400309947 */ /* 0x000fea0004000000 */
[----:B------:R-:W-:-:S04]  /*25690*/  LOP3.LUT P0, RZ, R6, 0x7fffffff, RZ, 0xc0, !PT ;  /* 0x7fffffff06ff7812 */ /* 0x000fc8000780c0ff */
[----:B------:R-:W-:-:S13]  /*256a0*/  PLOP3.LUT P0, PT, P1, P0, PT, 0x2f, 0xf2 ;  /* 0x0000000000f2781c */ /* 0x000fda0000f00577 */
[----:B------:R-:W-:Y:S05]  /*256b0*/  @P0 BRA `(.L_x_482) ;  /* 0x00000004001c0947 */ /* 0x000fea0003800000 */
[----:B------:R-:W-:-:S04]  /*256c0*/  LOP3.LUT P0, RZ, R5, 0x7fffffff, RZ, 0xc0, !PT ;  /* 0x7fffffff05ff7812 */ /* 0x000fc8000780c0ff */
[----:B------:R-:W-:-:S13]  /*256d0*/  PLOP3.LUT P0, PT, P2, P0, PT, 0x2f, 0xf2 ;  /* 0x0000000000f2781c */ /* 0x000fda0001700577 */
[----:B------:R-:W-:Y:S05]  /*256e0*/  @P0 BRA `(.L_x_483) ;  /* 0x0000000400040947 */ /* 0x000fea0003800000 */
[----:B------:R-:W-:Y:S02]  /*256f0*/  ISETP.GE.AND P1, PT, R7, RZ, PT ;  /* 0x000000ff0700720c */ /* 0x000fe40003f26270 */
[----:B------:R-:W-:-:S11]  /*25700*/  ISETP.GE.AND P0, PT, R0, RZ, PT ;  /* 0x000000ff0000720c */ /* 0x000fd60003f06270 */
[----:B------:R-:W-:Y:S01]  /*25710*/  @P1 MOV R10, RZ ;  /* 0x000000ff000a1202 */ /* 0x000fe20000000f00 */
[----:B------:R-:W-:Y:S01]  /*25720*/  @!P1 FFMA R6, R32, 1.84467440737095516160e+19, RZ ;  /* 0x5f80000020069823 */ /* 0x000fe200000000ff */
[----:B------:R-:W-:Y:S01]  /*25730*/  @!P1 MOV R10, 0xffffffc0 ;  /* 0xffffffc0000a9802 */ /* 0x000fe20000000f00 */
[----:B------:R-:W-:-:S03]  /*25740*/  @!P0 FFMA R5, R5, 1.84467440737095516160e+19, RZ ;  /* 0x5f80000005058823 */ /* 0x000fc600000000ff */
[----:B------:R-:W-:-:S07]  /*25750*/  @!P0 IADD3 R10, PT, PT, R10, 0x40, RZ ;  /* 0x000000400a0a8810 */ /* 0x000fce0007ffe0ff */
.L_x_479:
[----:B------:R-:W-:Y:S01]  /*25760*/  LEA R7, R3, 0xc0800000, 0x17 ;  /* 0xc080000003077811 */ /* 0x000fe200078eb8ff */
[----:B------:R-:W-:Y:S01]  /*25770*/  BSSY B0, `(.L_x_484) ;  /* 0x0000036000007945 */ /* 0x000fe20003800000 */
[----:B------:R-:W-:Y:S02]  /*25780*/  IADD3 R9, PT, PT, R9, -0x7f, RZ ;  /* 0xffffff8109097810 */ /* 0x000fe40007ffe0ff */
[----:B------:R-:W-:-:S03]  /*25790*/  IADD3 R7, PT, PT, -R7, R5, RZ ;  /* 0x0000000507077210 */ /* 0x000fc60007ffe1ff */
[C---:B------:R-:W-:Y:S01]  /*257a0*/  IMAD R8, R9.reuse, -0x800000, R6 ;  /* 0xff80000009087824 */ /* 0x040fe200078e0206 */
[----:B------:R1:W2:Y:S01]  /*257b0*/  MUFU.RCP R5, R7 ;  /* 0x0000000700057308 */ /* 0x0002a20000001000 */
[----:B------:R-:W-:-:S04]  /*257c0*/  IADD3 R9, PT, PT, R9, 0x7f, -R3 ;  /* 0x0000007f09097810 */ /* 0x000fc80007ffe803 */
[----:B------:R-:W-:Y:S01]  /*257d0*/  IADD3 R10, PT, PT, R9, R10, RZ ;  /* 0x0000000a090a7210 */ /* 0x000fe20007ffe0ff */
[----:B-1----:R-:W-:-:S04]  /*257e0*/  FADD.FTZ R7, -R7, -RZ ;  /* 0x800000ff07077221 */ /* 0x002fc80000010100 */
[----:B--2---:R-:W-:-:S04]  /*257f0*/  FFMA R0, R5, R7, 1 ;  /* 0x3f80000005007423 */ /* 0x004fc80000000007 */
[----:B------:R-:W-:-:S04]  /*25800*/  FFMA R0, R5, R0, R5 ;  /* 0x0000000005007223 */ /* 0x000fc80000000005 */
[----:B------:R-:W-:-:S04]  /*25810*/  FFMA R6, R8, R0, RZ ;  /* 0x0000000008067223 */ /* 0x000fc800000000ff */
[----:B------:R-:W-:-:S04]  /*25820*/  FFMA R5, R7, R6, R8 ;  /* 0x0000000607057223 */ /* 0x000fc80000000008 */
[----:B------:R-:W-:-:S04]  /*25830*/  FFMA R5, R0, R5, R6 ;  /* 0x0000000500057223 */ /* 0x000fc80000000006 */
[----:B------:R-:W-:-:S04]  /*25840*/  FFMA R7, R7, R5, R8 ;  /* 0x0000000507077223 */ /* 0x000fc80000000008 */
[----:B------:R-:W-:-:S05]  /*25850*/  FFMA R6, R0, R7, R5 ;  /* 0x0000000700067223 */ /* 0x000fca0000000005 */
[----:B------:R-:W-:-:S04]  /*25860*/  SHF.R.U32.HI R3, RZ, 0x17, R6 ;  /* 0x00000017ff037819 */ /* 0x000fc80000011606 */
[----:B------:R-:W-:-:S04]  /*25870*/  LOP3.LUT R3, R3, 0xff, RZ, 0xc0, !PT ;  /* 0x000000ff03037812 */ /* 0x000fc800078ec0ff */
[----:B------:R-:W-:-:S04]  /*25880*/  IADD3 R3, PT, PT, R3, R10, RZ ;  /* 0x0000000a03037210 */ /* 0x000fc80007ffe0ff */
[----:B------:R-:W-:-:S04]  /*25890*/  IADD3 R8, PT, PT, R3, -0x1, RZ ;  /* 0xffffffff03087810 */ /* 0x000fc80007ffe0ff */
[----:B------:R-:W-:-:S13]  /*258a0*/  ISETP.GE.U32.AND P0, PT, R8, 0xfe, PT ;  /* 0x000000fe0800780c */ /* 0x000fda0003f06070 */
[----:B------:R-:W-:Y:S05]  /*258b0*/  @!P0 BRA `(.L_x_485) ;  /* 0x0000000000808947 */ /* 0x000fea0003800000 */
[----:B------:R-:W-:-:S13]  /*258c0*/  ISETP.GT.AND P0, PT, R3, 0xfe, PT ;  /* 0x000000fe0300780c */ /* 0x000fda0003f04270 */
[----:B------:R-:W-:Y:S05]  /*258d0*/  @P0 BRA `(.L_x_486) ;  /* 0x00000000006c0947 */ /* 0x000fea0003800000 */
[----:B------:R-:W-:-:S13]  /*258e0*/  ISETP.GE.AND P0, PT, R3, 0x1, PT ;  /* 0x000000010300780c */ /* 0x000fda0003f06270 */
[----:B------:R-:W-:Y:S05]  /*258f0*/  @P0 BRA `(.L_x_487) ;  /* 0x0000000000740947 */ /* 0x000fea0003800000 */
[----:B------:R-:W-:Y:S02]  /*25900*/  ISETP.GE.AND P0, PT, R3, -0x18, PT ;  /* 0xffffffe80300780c */ /* 0x000fe40003f06270 */
[----:B------:R-:W-:-:S11]  /*25910*/  LOP3.LUT R6, R6, 0x80000000, RZ, 0xc0, !PT ;  /* 0x8000000006067812 */ /* 0x000fd600078ec0ff */
[----:B------:R-:W-:Y:S05]  /*25920*/  @!P0 BRA `(.L_x_487) ;  /* 0x0000000000688947 */ /* 0x000fea0003800000 */
[CCC-:B------:R-:W-:Y:S01]  /*25930*/  FFMA.RZ R8, R0.reuse, R7.reuse, R5.reuse ;  /* 0x0000000700087223 */ /* 0x1c0fe2000000c005 */
[CCC-:B------:R-:W-:Y:S01]  /*25940*/  FFMA.RP R9, R0.reuse, R7.reuse, R5.reuse ;  /* 0x0000000700097223 */ /* 0x1c0fe20000008005 */
[----:B------:R-:W-:Y:S01]  /*25950*/  FFMA.RM R5, R0, R7, R5 ;  /* 0x0000000700057223 */ /* 0x000fe20000004005 */
[C---:B------:R-:W-:Y:S01]  /*25960*/  VIADD R0, R3.reuse, 0x20 ;  /* 0x0000002003007836 */ /* 0x040fe20000000000 */
[C---:B------:R-:W-:Y:S02]  /*25970*/  ISETP.NE.AND P0, PT, R3.reuse, RZ, PT ;  /* 0x000000ff0300720c */ /* 0x040fe40003f05270 */
[----:B------:R-:W-:Y:S02]  /*25980*/  LOP3.LUT R8, R8, 0x7fffff, RZ, 0xc0, !PT ;  /* 0x007fffff08087812 */ /* 0x000fe400078ec0ff */
[----:B------:R-:W-:Y:S01]  /*25990*/  ISETP.NE.AND P1, PT, R3, RZ, PT ;  /* 0x000000ff0300720c */ /* 0x000fe20003f25270 */
[----:B------:R-:W-:Y:S01]  /*259a0*/  IMAD.MOV R3, RZ, RZ, -R3 ;  /* 0x000000ffff037224 */ /* 0x000fe200078e0a03 */
[----:B------:R-:W-:-:S02]  /*259b0*/  LOP3.LUT R8, R8, 0x800000, RZ, 0xfc, !PT ;  /* 0x0080000008087812 */ /* 0x000fc400078efcff */
[----:B------:R-:W-:Y:S02]  /*259c0*/  FSETP.NEU.FTZ.AND P2, PT, R9, R5, PT ;  /* 0x000000050900720b */ /* 0x000fe40003f5d000 */
[----:B------:R-:W-:Y:S02]  /*259d0*/  SHF.L.U32 R0, R8, R0, RZ ;  /* 0x0000000008007219 */ /* 0x000fe400000006ff */
[----:B------:R-:W-:Y:S02]  /*259e0*/  SEL R3, R3, RZ, P0 ;  /* 0x000000ff03037207 */ /* 0x000fe40000000000 */
[----:B------:R-:W-:Y:S02]  /*259f0*/  ISETP.NE.AND P1, PT, R0, RZ, P1 ;  /* 0x000000ff0000720c */ /* 0x000fe40000f25270 */
[----:B------:R-:W-:Y:S02]  /*25a00*/  SHF.R.U32.HI R8, RZ, R3, R8 ;  /* 0x00000003ff087219 */ /* 0x000fe40000011608 */
[----:B------:R-:W-:-:S02]  /*25a10*/  PLOP3.LUT P1, PT, P2, P1, PT, 0xf8, 0x8f ;  /* 0x00000000008f781c */ /* 0x000fc40001723f70 */
[----:B------:R-:W-:Y:S02]  /*25a20*/  SHF.R.U32.HI R3, RZ, 0x1, R8 ;  /* 0x00000001ff037819 */ /* 0x000fe40000011608 */
[----:B------:R-:W-:-:S04]  /*25a30*/  SEL R0, RZ, 0x1, !P1 ;  /* 0x00000001ff007807 */ /* 0x000fc80004800000 */
[----:B------:R-:W-:-:S04]  /*25a40*/  LOP3.LUT R0, R0, 0x1, R3, 0xf8, !PT ;  /* 0x0000000100007812 */ /* 0x000fc800078ef803 */
[----:B------:R-:W-:-:S05]  /*25a50*/  LOP3.LUT R0, R0, R8, RZ, 0xc0, !PT ;  /* 0x0000000800007212 */ /* 0x000fca00078ec0ff */
[----:B------:R-:W-:-:S05]  /*25a60*/  IMAD.IADD R0, R3, 0x1, R0 ;  /* 0x0000000103007824 */ /* 0x000fca00078e0200 */
[----:B------:R-:W-:Y:S01]  /*25a70*/  LOP3.LUT R6, R0, R6, RZ, 0xfc, !PT ;  /* 0x0000000600067212 */ /* 0x000fe200078efcff */
[----:B------:R-:W-:Y:S05]  /*25a80*/  BRA `(.L_x_487) ;  /* 0x0000000000107947 */ /* 0x000fea0003800000 */
.L_x_486:
[----:B------:R-:W-:-:S04]  /*25a90*/  LOP3.LUT R6, R6, 0x80000000, RZ, 0xc0, !PT ;  /* 0x8000000006067812 */ /* 0x000fc800078ec0ff */
[----:B------:R-:W-:Y:S01]  /*25aa0*/  LOP3.LUT R6, R6, 0x7f800000, RZ, 0xfc, !PT ;  /* 0x7f80000006067812 */ /* 0x000fe200078efcff */
[----:B------:R-:W-:Y:S05]  /*25ab0*/  BRA `(.L_x_487) ;  /* 0x0000000000047947 */ /* 0x000fea0003800000 */
.L_x_485:
[----:B------:R-:W-:Y:S02]  /*25ac0*/  LEA R6, R10, R6, 0x17 ;  /* 0x000000060a067211 */ /* 0x000fe400078eb8ff */
.L_x_487:
[----:B------:R-:W-:Y:S05]  /*25ad0*/  BSYNC B0 ;  /* 0x0000000000007941 */ /* 0x000fea0003800000 */
.L_x_484:
[----:B------:R-:W-:Y:S01]  /*25ae0*/  MOV R5, R6 ;  /* 0x0000000600057202 */ /* 0x000fe20000000f00 */
[----:B------:R-:W-:Y:S05]  /*25af0*/  BRA `(.L_x_488) ;  /* 0x0000000000207947 */ /* 0x000fea0003800000 */
.L_x_483:
[----:B------:R-:W-:-:S04]  /*25b00*/  LOP3.LUT R5, R5, 0x80000000, R6, 0x48, !PT ;  /* 0x8000000005057812 */ /* 0x000fc800078e4806 */
[----:B------:R-:W-:Y:S01]  /*25b10*/  LOP3.LUT R5, R5, 0x7f800000, RZ, 0xfc, !PT ;  /* 0x7f80000005057812 */ /* 0x000fe200078efcff */
[----:B------:R-:W-:Y:S05]  /*25b20*/  BRA `(.L_x_488) ;  /* 0x0000000000147947 */ /* 0x000fea0003800000 */
.L_x_482:
[----:B------:R-:W-:Y:S01]  /*25b30*/  LOP3.LUT R5, R5, 0x80000000, R6, 0x48, !PT ;  /* 0x8000000005057812 */ /* 0x000fe200078e4806 */
[----:B------:R-:W-:Y:S05]  /*25b40*/  BRA `(.L_x_488) ;  /* 0x00000000000c7947 */ /* 0x000fea0003800000 */
.L_x_481:
[----:B------:R-:W1:Y:S01]  /*25b50*/  MUFU.RSQ R5, -QNAN ;  /* 0xffc0000000057908 */ /* 0x000e620000001400 */
[----:B------:R-:W-:Y:S05]  /*25b60*/  BRA `(.L_x_488) ;  /* 0x0000000000047947 */ /* 0x000fea0003800000 */
.L_x_480:
[----:B------:R-:W-:-:S07]  /*25b70*/  FADD.FTZ R5, R32, R5 ;  /* 0x0000000520057221 */ /* 0x000fce0000010000 */
.L_x_488:
[----:B------:R-:W-:Y:S05]  /*25b80*/  BSYNC B1 ;  /* 0x0000000000017941 */ /* 0x000fea0003800000 */
.L_x_478:
[----:B-1----:R-:W-:Y:S01]  /*25b90*/  MOV R33, R5 ;  /* 0x0000000500217202 */ /* 0x002fe20000000f00 */
[----:B------:R-:W-:-:S04]  /*25ba0*/  HFMA2 R5, -RZ, RZ, 0, 0 ;  /* 0x00000000ff057431 */ /* 0x000fc800000001ff */
[----:B------:R-:W-:Y:S05]  /*25bb0*/  RET.REL.NODEC R4 `(_ZN7cutlass13device_kernelINS_4fmha6kernel36Sm100FmhaFwdKernelTmaWarpspecializedIN4cute5tupleIJiiiNS5_IJNS5_IJiiEEEiEEEEEENS1_10collective38Sm100FmhaFwdMainloopTmaWarpspecializedINS_6half_tEffNS5_IJNS4_1CILi256EEENSC_ILi128EEESD_EEENS5_IJiNSC_ILi1EEES7_EEENS5_IJiSG_NS5_IJNS5_IJNSC_ILi0EEEiEEEiEEEEEESL_NS9_6NoMaskENS5_IJNSC_ILi2EEESG_SG_EEENSC_ILb0EEEEENS9_38Sm100FmhaFwdEpilogueTmaWarpspecializedISB_fNS5_IJSE_SD_SE_EEESH_NS5_IJSG_S7_EEESP_EENS2_23PersistentTileSchedulerENS2_41Sm100FmhaCtxKernelWarpspecializedScheduleEEEEEvNT_6ParamsE) ;  /* 0xfffffda404107950 */ /* 0x000fea0003c3ffff */
.L_x_489:
[----:B------:R-:W-:-:S00]  /*25bc0*/  BRA `(.L_x_489) ;  /* 0xfffffffc00fc7947 */ /* 0x000fc0000383ffff */
[----:B------:R-:W-:-:S00]  /*25bd0*/  NOP ;  /* 0x0000000000007918 */ /* 0x000fc00000000000 */
        /* <DEDUP_REMOVED lines=10> */
.L_x_494:


//--------------------- .nv.global.init           --------------------------
	.section	.nv.global.init,"aw",@progbits
.nv.global.init:
	.type		$str$23,@object
	.size		$str$23,($str$37 - $str$23)
$str$23:
        /*0000*/ 	.byte	0x0a, 0x00
	.type		$str$37,@object
	.size		$str$37,($str$32 - $str$37)
$str$37:
        /*0002*/ 	.byte	0x3a, 0x00
	.type		$str$32,@object
	.size		$str$32,($str$29 - $str$32)
$str$32:
        /*0004*/ 	.byte	0x5f, 0x00
	.type		$str$29,@object
	.size		$str$29,($str$28 - $str$29)
$str$29:
        /*0006*/ 	.byte	0x25, 0x64, 0x00
	.type		$str$28,@object
	.size		$str$28,($str$30 - $str$28)
$str$28:
        /*0009*/ 	.byte	0x25, 0x63, 0x00
	.type		$str$30,@object
	.size		$str$30,($str$31 - $str$30)
$str$30:
        /*000c*/ 	.byte	0x25, 0x73, 0x00
	.type		$str$31,@object
	.size		$str$31,($str$35 - $str$31)
$str$31:
        /*000f*/ 	.byte	0x20, 0x6f, 0x20, 0x00
	.type		$str$35,@object
	.size		$str$35,($str$22 - $str$35)
$str$35:
        /*0013*/ 	.byte	0x70, 0x74, 0x72, 0x5b, 0x00
	.type		$str$22,@object
	.size		$str$22,($str$34 - $str$22)
$str$22:
        /*0018*/ 	.byte	0x73, 0x4f, 0x3a, 0x20, 0x00
	.type		$str$34,@object
	.size		$str$34,($str$36 - $str$34)
$str$34:
        /*001d*/ 	.byte	0x73, 0x6d, 0x65, 0x6d, 0x5f, 0x00
	.type		$str$36,@object
	.size		$str$36,($str$33 - $str$36)
$str$36:
        /*0023*/ 	.byte	0x62, 0x5d, 0x28, 0x25, 0x70, 0x29, 0x00
	.type		$str$33,@object
	.size		$str$33,($str$27 - $str$33)
$str$33:
        /*002a*/ 	.byte	0x53, 0x77, 0x3c, 0x25, 0x64, 0x2c, 0x25, 0x64, 0x2c, 0x25, 0x64, 0x3e, 0x00
	.type		$str$27,@object
	.size		$str$27,($str$26 - $str$27)
$str$27:
        /*0037*/ 	.byte	0x2f, 0x74, 0x6d, 0x70, 0x2f, 0x63, 0x75, 0x74, 0x6c, 0x61, 0x73, 0x73, 0x5f, 0x73, 0x77, 0x65
        /*0047*/ 	.byte	0x65, 0x70, 0x5f, 0x73, 0x72, 0x63, 0x2f, 0x69, 0x6e, 0x63, 0x6c, 0x75, 0x64, 0x65, 0x2f, 0x63
        /*0057*/ 	.byte	0x75, 0x74, 0x65, 0x2f, 0x61, 0x74, 0x6f, 0x6d, 0x2f, 0x63, 0x6f, 0x70, 0x79, 0x5f, 0x74, 0x72
        /*0067*/ 	.byte	0x61, 0x69, 0x74, 0x73, 0x5f, 0x73, 0x6d, 0x31, 0x30, 0x30, 0x2e, 0x68, 0x70, 0x70, 0x00
	.type		$str$26,@object
	.size		$str$26,(__unnamed_4 - $str$26)
$str$26:
        /*0076*/ 	.byte	0x28, 0x28, 0x75, 0x69, 0x6e, 0x74, 0x33, 0x32, 0x5f, 0x74, 0x28, 0x74, 0x68, 0x72, 0x65, 0x61
        /*0086*/ 	.byte	0x64, 0x49, 0x64, 0x78, 0x2e, 0x78, 0x29, 0x20, 0x2f, 0x20, 0x33, 0x32, 0x29, 0x20, 0x25, 0x20
        /*0096*/ 	.byte	0x34, 0x29, 0x20, 0x3d, 0x3d, 0x20, 0x28, 0x28, 0x28, 0x74, 0x6d, 0x65, 0x6d, 0x5f, 0x61, 0x64
        /*00a6*/ 	.byte	0x64, 0x72, 0x20, 0x3e, 0x3e, 0x20, 0x31, 0x36, 0x29, 0x20, 0x2f, 0x20, 0x33, 0x32, 0x29, 0x20
        /*00b6*/ 	.byte	0x25, 0x20, 0x34, 0x29, 0x00
	.type		__unnamed_4,@object
	.size		__unnamed_4,(__unnamed_1 - __unnamed_4)
__unnamed_4:
        /* <DEDUP_REMOVED lines=37> */
        /*030b*/ 	.byte	0x30, 0x3e, 0x3e, 0x3e, 0x3e, 0x5d, 0x00
	.type		__unnamed_1,@object
	.size		__unnamed_1,(__unnamed_5 - __unnamed_1)
__unnamed_1:
        /* <DEDUP_REMOVED lines=37> */
        /*0562*/ 	.byte	0x3a, 0x43, 0x3c, 0x30, 0x3e, 0x3e, 0x3e, 0x3e, 0x5d, 0x00
	.type		__unnamed_5,@object
	.size		__unnamed_5,(__unnamed_6 - __unnamed_5)
__unnamed_5:
        /* <DEDUP_REMOVED lines=38> */
	.type		__unnamed_6,@object
	.size		__unnamed_6,(__unnamed_7 - __unnamed_6)
__unnamed_6:
        /* <DEDUP_REMOVED lines=37> */
        /*0a16*/ 	.byte	0x74, 0x65, 0x3a, 0x3a, 0x43, 0x3c, 0x30, 0x3e, 0x3e, 0x3e, 0x3e, 0x5d, 0x00
	.type		__unnamed_7,@object
	.size		__unnamed_7,(__unnamed_2 - __unnamed_7)
__unnamed_7:
        /* <DEDUP_REMOVED lines=37> */
        /*0c73*/ 	.byte	0x63, 0x75, 0x74, 0x65, 0x3a, 0x3a, 0x43, 0x3c, 0x30, 0x3e, 0x3e, 0x3e, 0x3e, 0x5d, 0x00
	.type		__unnamed_2,@object
	.size		__unnamed_2,(__unnamed_3 - __unnamed_2)
__unnamed_2:
        /* <DEDUP_REMOVED lines=38> */
	.type		__unnamed_3,@object
	.size		__unnamed_3,(.L_3 - __unnamed_3)
__unnamed_3:
        /* <DEDUP_REMOVED lines=38> */
        /*1142*/ 	.byte	0x3e, 0x3e, 0x5d, 0x00
.L_3:


//--------------------- .nv.shared._ZN7cutlass13device_kernelINS_4fmha6kernel36Sm100FmhaFwdKernelTmaWarpspecializedIN4cute5tupleIJiiiNS5_IJNS5_IJiiEEEiEEEEEENS1_10collective38Sm100FmhaFwdMainloopTmaWarpspecializedINS_6half_tEffNS5_IJNS4_1CILi256EEENSC_ILi128EEESD_EEENS5_IJiNSC_ILi1EEES7_EEENS5_IJiSG_NS5_IJNS5_IJNSC_ILi0EEEiEEEiEEEEEESL_NS9_6NoMaskENS5_IJNSC_ILi2EEESG_SG_EEENSC_ILb0EEEEENS9_38Sm100FmhaFwdEpilogueTmaWarpspecializedISB_fNS5_IJSE_SD_SE_EEESH_NS5_IJSG_S7_EEESP_EENS2_23PersistentTileSchedulerENS2_41Sm100FmhaCtxKernelWarpspecializedScheduleEEEEEvNT_6ParamsE --------------------------
	.section	.nv.shared._ZN7cutlass13device_kernelINS_4fmha6kernel36Sm100FmhaFwdKernelTmaWarpspecializedIN4cute5tupleIJiiiNS5_IJNS5_IJiiEEEiEEEEEENS1_10collective38Sm100FmhaFwdMainloopTmaWarpspecializedINS_6half_tEffNS5_IJNS4_1CILi256EEENSC_ILi128EEESD_EEENS5_IJiNSC_ILi1EEES7_EEENS5_IJiSG_NS5_IJNS5_IJNSC_ILi0EEEiEEEiEEEEEESL_NS9_6NoMaskENS5_IJNSC_ILi2EEESG_SG_EEENSC_ILb0EEEEENS9_38Sm100FmhaFwdEpilogueTmaWarpspecializedISB_fNS5_IJSE_SD_SE_EEESH_NS5_IJSG_S7_EEESP_EENS2_23PersistentTileSchedulerENS2_41Sm100FmhaCtxKernelWarpspecializedScheduleEEEEEvNT_6ParamsE,"aw",@nobits
	.sectionflags	@""
	.align	16
	.zero		1024


//--------------------- .nv.shared.reserved.0     --------------------------
	.section	.nv.shared.reserved.0,"aw",@nobits
	.weak		__nv_reservedSMEM_offset_0_alias
	.size		__nv_reservedSMEM_offset_0_alias, 0, 64
	.other		__nv_reservedSMEM_offset_0_alias,@"STO_CUDA_RESERVED_SHARED STV_DEFAULT"
__nv_reservedSMEM_offset_0_alias:
	.zero		0
.nv.shared.reserved.0:
	.zero		64
	.weak		__nv_reservedSMEM_tcgen05_partition
	.type		__nv_reservedSMEM_tcgen05_partition,@object
	.size		__nv_reservedSMEM_tcgen05_partition,(.L_0 - __nv_reservedSMEM_tcgen05_partition)
__nv_reservedSMEM_tcgen05_partition:
	.zero		32
.L_0:


//--------------------- .nv.global                --------------------------
	.section	.nv.global,"aw",@nobits
.nv.global:
	.type		_ZN39_INTERNAL_4a3e4a0f_4_k_cu_b560edbe_32944cute1_E,@object
	.size		_ZN39_INTERNAL_4a3e4a0f_4_k_cu_b560edbe_32944cute1_E,(_ZN39_INTERNAL_4a3e4a0f_4_k_cu_b560edbe_32944cuda3std3__45__cpo6cbeginE - _ZN39_INTERNAL_4a3e4a0f_4_k_cu_b560edbe_32944cute1_E)
_ZN39_INTERNAL_4a3e4a0f_4_k_cu_b560edbe_32944cute1_E:
	.zero		1
	.type		_ZN39_INTERNAL_4a3e4a0f_4_k_cu_b560edbe_32944cuda3std3__45__cpo6cbeginE,@object
	.size		_ZN39_INTERNAL_4a3e4a0f_4_k_cu_b560edbe_32944cuda3std3__45__cpo6cbeginE,(_ZN39_INTERNAL_4a3e4a0f_4_k_cu_b560edbe_32944cuda3std3__48in_placeE - _ZN39_INTERNAL_4a3e4a0f_4_k_cu_b560edbe_32944cuda3std3__45__cpo6cbeginE)
_ZN39_INTERNAL_4a3e4a0f_4_k_cu_b560edbe_32944cuda3std3__45__cpo6cbeginE:
	.zero		1
	.type		_ZN39_INTERNAL_4a3e4a0f_4_k_cu_b560edbe_32944cuda3std3__48in_placeE,@object
	.size		_ZN39_INTERNAL_4a3e4a0f_4_k_cu_b560edbe_32944cuda3std3__48in_placeE,(_ZN39_INTERNAL_4a3e4a0f_4_k_cu_b560edbe_32944cuda3std6ranges3__45__cpo9iter_moveE - _ZN39_INTERNAL_4a3e4a0f_4_k_cu_b560edbe_32944cuda3std3__48in_placeE)
_ZN39_INTERNAL_4a3e4a0f_4_k_cu_b560edbe_32944cuda3std3__48in_placeE:
	.zero		1
	.type		_ZN39_INTERNAL_4a3e4a0f_4_k_cu_b560edbe_32944cuda3std6ranges3__45__cpo9iter_moveE,@object
	.size		_ZN39_INTERNAL_4a3e4a0f_4_k_cu_b560edbe_32944cuda3std6ranges3__45__cpo9iter_moveE,(_ZN39_INTERNAL_4a3e4a0f_4_k_cu_b560edbe_32944cuda3std3__45__cpo5beginE - _ZN39_INTERNAL_4a3e4a0f_4_k_cu_b560edbe_32944cuda3std6ranges3__45__cpo9iter_moveE)
_ZN39_INTERNAL_4a3e4a0f_4_k_cu_b560edbe_32944cuda3std6ranges3__45__cpo9iter_moveE:
	.zero		1
	.type		_ZN39_INTERNAL_4a3e4a0f_4_k_cu_b560edbe_32944cuda3std3__45__cpo5beginE,@object
	.size		_ZN39_INTERNAL_4a3e4a0f_4_k_cu_b560edbe_32944cuda3std3__45__cpo5beginE,(_ZN39_INTERNAL_4a3e4a0f_4_k_cu_b560edbe_32944cuda3std3__441_GLOBAL__N__4a3e4a0f_4_k_cu_b560edbe_32946ignoreE - _ZN39_INTERNAL_4a3e4a0f_4_k_cu_b560edbe_32944cuda3std3__45__cpo5beginE)
_ZN39_INTERNAL_4a3e4a0f_4_k_cu_b560edbe_32944cuda3std3__45__cpo5beginE:
	.zero		1
	.type		_ZN39_INTERNAL_4a3e4a0f_4_k_cu_b560edbe_32944cuda3std3__441_GLOBAL__N__4a3e4a0f_4_k_cu_b560edbe_32946ignoreE,@object
	.size		_ZN39_INTERNAL_4a3e4a0f_4_k_cu_b560edbe_32944cuda3std3__441_GLOBAL__N__4a3e4a0f_4_k_cu_b560edbe_32946ignoreE,(_ZN39_INTERNAL_4a3e4a0f_4_k_cu_b560edbe_32944cute7productE - _ZN39_INTERNAL_4a3e4a0f_4_k_cu_b560edbe_32944cuda3std3__441_GLOBAL__N__4a3e4a0f_4_k_cu_b560edbe_32946ignoreE)
_ZN39_INTERNAL_4a3e4a0f_4_k_cu_b560edbe_32944cuda3std3__441_GLOBAL__N__4a3e4a0f_4_k_cu_b560edbe_32946ignoreE:
	.zero		1
	.type		_ZN39_INTERNAL_4a3e4a0f_4_k_cu_b560edbe_32944cute7productE,@object
	.size		_ZN39_INTERNAL_4a3e4a0f_4_k_cu_b560edbe_32944cute7productE,(_ZN39_INTERNAL_4a3e4a0f_4_k_cu_b560edbe_32944cuda3std3__45__cpo3endE - _ZN39_INTERNAL_4a3e4a0f_4_k_cu_b560edbe_32944cute7productE)
_ZN39_INTERNAL_4a3e4a0f_4_k_cu_b560edbe_32944cute7productE:
	.zero		1
	.type		_ZN39_INTERNAL_4a3e4a0f_4_k_cu_b560edbe_32944cuda3std3__45__cpo3endE,@object
	.size		_ZN39_INTERNAL_4a3e4a0f_4_k_cu_b560edbe_32944cuda3std3__45__cpo3endE,(_ZN39_INTERNAL_4a3e4a0f_4_k_cu_b560edbe_32944cuda3std3__419piecewise_constructE - _ZN39_INTERNAL_4a3e4a0f_4_k_cu_b560edbe_32944cuda3std3__45__cpo3endE)
_ZN39_INTERNAL_4a3e4a0f_4_k_cu_b560edbe_32944cuda3std3__45__cpo3endE:
	.zero		1
	.type		_ZN39_INTERNAL_4a3e4a0f_4_k_cu_b560edbe_32944cuda3std3__419piecewise_constructE,@object
	.size		_ZN39_INTERNAL_4a3e4a0f_4_k_cu_b560edbe_32944cuda3std3__419piecewise_constructE,(_ZN39_INTERNAL_4a3e4a0f_4_k_cu_b560edbe_32944cuda3std3__45__cpo4cendE - _ZN39_INTERNAL_4a3e4a0f_4_k_cu_b560edbe_32944cuda3std3__419piecewise_constructE)
_ZN39_INTERNAL_4a3e4a0f_4_k_cu_b560edbe_32944cuda3std3__419piecewise_constructE:
	.zero		1
	.type		_ZN39_INTERNAL_4a3e4a0f_4_k_cu_b560edbe_32944cuda3std3__45__cpo4cendE,@object
	.size		_ZN39_INTERNAL_4a3e4a0f_4_k_cu_b560edbe_32944cuda3std3__45__cpo4cendE,(_ZN39_INTERNAL_4a3e4a0f_4_k_cu_b560edbe_32944cuda3std6ranges3__45__cpo4swapE - _ZN39_INTERNAL_4a3e4a0f_4_k_cu_b560edbe_32944cuda3std3__45__cpo4cendE)
_ZN39_INTERNAL_4a3e4a0f_4_k_cu_b560edbe_32944cuda3std3__45__cpo4cendE:
	.zero		1
	.type		_ZN39_INTERNAL_4a3e4a0f_4_k_cu_b560edbe_32944cuda3std6ranges3__45__cpo4swapE,@object
	.size		_ZN39_INTERNAL_4a3e4a0f_4_k_cu_b560edbe_32944cuda3std6ranges3__45__cpo4swapE,(.L_15 - _ZN39_INTERNAL_4a3e4a0f_4_k_cu_b560edbe_32944cuda3std6ranges3__45__cpo4swapE)
_ZN39_INTERNAL_4a3e4a0f_4_k_cu_b560edbe_32944cuda3std6ranges3__45__cpo4swapE:
	.zero		1
.L_15:


//--------------------- .nv.constant0._ZN7cutlass13device_kernelINS_4fmha6kernel36Sm100FmhaFwdKernelTmaWarpspecializedIN4cute5tupleIJiiiNS5_IJNS5_IJiiEEEiEEEEEENS1_10collective38Sm100FmhaFwdMainloopTmaWarpspecializedINS_6half_tEffNS5_IJNS4_1CILi256EEENSC_ILi128EEESD_EEENS5_IJiNSC_ILi1EEES7_EEENS5_IJiSG_NS5_IJNS5_IJNSC_ILi0EEEiEEEiEEEEEESL_NS9_6NoMaskENS5_IJNSC_ILi2EEESG_SG_EEENSC_ILb0EEEEENS9_38Sm100FmhaFwdEpilogueTmaWarpspecializedISB_fNS5_IJSE_SD_SE_EEESH_NS5_IJSG_S7_EEESP_EENS2_23PersistentTileSchedulerENS2_41Sm100FmhaCtxKernelWarpspecializedScheduleEEEEEvNT_6ParamsE --------------------------
	.section	.nv.constant0._ZN7cutlass13device_kernelINS_4fmha6kernel36Sm100FmhaFwdKernelTmaWarpspecializedIN4cute5tupleIJiiiNS5_IJNS5_IJiiEEEiEEEEEENS1_10collective38Sm100FmhaFwdMainloopTmaWarpspecializedINS_6half_tEffNS5_IJNS4_1CILi256EEENSC_ILi128EEESD_EEENS5_IJiNSC_ILi1EEES7_EEENS5_IJiSG_NS5_IJNS5_IJNSC_ILi0EEEiEEEiEEEEEESL_NS9_6NoMaskENS5_IJNSC_ILi2EEESG_SG_EEENSC_ILb0EEEEENS9_38Sm100FmhaFwdEpilogueTmaWarpspecializedISB_fNS5_IJSE_SD_SE_EEESH_NS5_IJSG_S7_EEESP_EENS2_23PersistentTileSchedulerENS2_41Sm100FmhaCtxKernelWarpspecializedScheduleEEEEEvNT_6ParamsE,"a",@progbits
	.sectionflags	@""
	.align	4
.nv.constant0._ZN7cutlass13device_kernelINS_4fmha6kernel36Sm100FmhaFwdKernelTmaWarpspecializedIN4cute5tupleIJiiiNS5_IJNS5_IJiiEEEiEEEEEENS1_10collective38Sm100FmhaFwdMainloopTmaWarpspecializedINS_6half_tEffNS5_IJNS4_1CILi256EEENSC_ILi128EEESD_EEENS5_IJiNSC_ILi1EEES7_EEENS5_IJiSG_NS5_IJNS5_IJNSC_ILi0EEEiEEEiEEEEEESL_NS9_6NoMaskENS5_IJNSC_ILi2EEESG_SG_EEENSC_ILb0EEEEENS9_38Sm100FmhaFwdEpilogueTmaWarpspecializedISB_fNS5_IJSE_SD_SE_EEESH_NS5_IJSG_S7_EEESP_EENS2_23PersistentTileSchedulerENS2_41Sm100FmhaCtxKernelWarpspecializedScheduleEEEEEvNT_6ParamsE:
	.zero		2432


//--------------------- SYMBOLS --------------------------

	.type		.nv.reservedSmem.offset0,@object
	.size		.nv.reservedSmem.offset0,0x4
	.type		.nv.reservedSmem.cap,@object
	.size		.nv.reservedSmem.cap,0x4
	.type		vprintf,@function
	.type		__assertfail,@function
